// auto-generated by cutlass_sweep.gemm — config: {"arch": "sm_90", "cluster_m": 2, "cluster_n": 1, "dtype": "e4m3", "dtype_b": "e4m3", "layout": "nt", "stages": 0, "tile_k": 128, "tile_m": 384, "tile_n": 192}
#include "cutlass/cutlass.h"
#include "cutlass/gemm/collective/collective_builder.hpp"
#include "cutlass/gemm/device/gemm_universal_adapter.h"
#include "cutlass/gemm/kernel/gemm_universal.hpp"
#include "cutlass/epilogue/collective/collective_builder.hpp"

using ElemA = cutlass::float_e4m3_t;
using ElemB = cutlass::float_e4m3_t;
using ElemCD = cutlass::float_e4m3_t;
using Acc  = float;
using TileShape    = cute::Shape<cute::_384, cute::_192, cute::_128>;
using ClusterShape = cute::Shape<cute::_2, cute::_1, cute::_1>;

using CollectiveEpilogue = typename cutlass::epilogue::collective::CollectiveBuilder<
    cutlass::arch::Sm90, cutlass::arch::OpClassTensorOp,
    TileShape, ClusterShape,
    cutlass::epilogue::collective::EpilogueTileAuto,
    Acc, Acc,
    ElemCD, cutlass::layout::RowMajor, 128 / cutlass::sizeof_bits<ElemCD>::value,
    ElemCD, cutlass::layout::RowMajor, 128 / cutlass::sizeof_bits<ElemCD>::value,
    cutlass::epilogue::collective::EpilogueScheduleAuto
  >::CollectiveOp;

using CollectiveMainloop = typename cutlass::gemm::collective::CollectiveBuilder<
    cutlass::arch::Sm90, cutlass::arch::OpClassTensorOp,
    ElemA, cutlass::layout::RowMajor, 128 / cutlass::sizeof_bits<ElemA>::value,
    ElemB, cutlass::layout::ColumnMajor, 128 / cutlass::sizeof_bits<ElemB>::value,
    Acc,
    TileShape, ClusterShape,
    cutlass::gemm::collective::StageCountAutoCarveout<static_cast<int>(sizeof(typename CollectiveEpilogue::SharedStorage))>,
    cutlass::gemm::collective::KernelScheduleAuto
  >::CollectiveOp;

using GemmKernel = cutlass::gemm::kernel::GemmUniversal<
    cute::Shape<int,int,int,int>,
    CollectiveMainloop,
    CollectiveEpilogue
>;
using Gemm = cutlass::gemm::device::GemmUniversalAdapter<GemmKernel>;

// Force the device kernel symbol into the cubin without needing a host main.
auto* _anchor = &cutlass::device_kernel<GemmKernel>;


// ===== COMPILED SASS (sm_90a) =====

	.target	sm_90a

	.elftype	@"ET_EXEC"


//--------------------- .note.nv.tkinfo           --------------------------
	.section	.note.nv.tkinfo,"",@"SHT_NOTE"
	.sectionflags	@"SHF_NOTE_NV_TKINFO"
	.tkinfo
        /*0018*/ 	.word	0x00000002
        /*0030*/ 	.string	""
        /*0030*/ 	.string	"ptxas"
        /*0030*/ 	.string	"Cuda compilation tools, release 13.0, V13.0.88"
        /*0030*/ 	.string	"Build cuda_13.0.r13.0/compiler.36424714_0"
        /*0030*/ 	.string	"-arch sm_90a -m 64 "



//--------------------- .note.nv.cuinfo           --------------------------
	.section	.note.nv.cuinfo,"",@"SHT_NOTE"
	.sectionflags	@"SHF_NOTE_NV_CUINFO"
        /*0018*/ 	.short	0x0002
        /*001a*/ 	.short	0x005a
        /*001c*/ 	.short	0x0082
	.zero		2


//--------------------- .nv.info                  --------------------------
	.section	.nv.info,"",@"SHT_CUDA_INFO"
	.align	4


	//----- nvinfo : EIATTR_REGCOUNT
	.align		4
        /*0000*/ 	.byte	0x04, 0x2f
        /*0002*/ 	.short	(.L_12 - .L_11)
	.align		4
.L_11:
        /*0004*/ 	.word	index@(_ZN7cutlass13device_kernelINS_4gemm6kernel13GemmUniversalIN4cute5tupleIJiiiiEEENS1_10collective13CollectiveMmaINS1_37MainloopSm90TmaGmmaWarpSpecializedFP8ILi3ENS5_IJNS4_1CILi2EEENSA_ILi1EEESC_EEENS1_35KernelTmaWarpSpecializedCooperativeEEENS5_IJNSA_ILi384EEENSA_ILi192EEENSA_ILi128EEEEEENS_12float_e4m3_tENS5_IJlSC_lEEESK_SL_NS4_8TiledMMAINS4_8MMA_AtomIJNS4_4SM904GMMA31MMA_64x192x32_F32E4M3E4M3_SS_TNILNSP_7ScaleInE1ELSR_1EEEEEENS4_6LayoutISD_NS5_IJSC_NSA_ILi0EEESV_EEEEENS5_IJNS4_10UnderscoreESY_SY_EEEEENS4_13SM90_TMA_LOADENS4_14ComposedLayoutINS4_7SwizzleILi3ELi4ELi3EEENS4_18smem_ptr_flag_bitsILi8EEENSU_INS5_IJNSA_ILi8EEESI_EEENS5_IJSI_SC_EEEEEEEvNS4_8identityENS4_23SM90_TMA_LOAD_MULTICASTES1B_vS1C_EENS_8epilogue10collective6detail29Sm90TmaWarpSpecializedAdapterINS1G_15DefaultEpilogueISK_SL_SL_NS1F_6thread17LinearCombinationISK_Li1EffLNS1K_9ScaleType4KindE0ELNS_15FloatRoundStyleE2ESK_EENS1_15EpilogueDefaultEEEEEvvEEEEvNT_6ParamsE)
        /*0008*/ 	.word	0x000000a8


	//----- nvinfo : EIATTR_FRAME_SIZE
	.align		4
.L_12:
        /*000c*/ 	.byte	0x04, 0x11
        /*000e*/ 	.short	(.L_14 - .L_13)
	.align		4
.L_13:
        /*0010*/ 	.word	index@(_ZN7cutlass13device_kernelINS_4gemm6kernel13GemmUniversalIN4cute5tupleIJiiiiEEENS1_10collective13CollectiveMmaINS1_37MainloopSm90TmaGmmaWarpSpecializedFP8ILi3ENS5_IJNS4_1CILi2EEENSA_ILi1EEESC_EEENS1_35KernelTmaWarpSpecializedCooperativeEEENS5_IJNSA_ILi384EEENSA_ILi192EEENSA_ILi128EEEEEENS_12float_e4m3_tENS5_IJlSC_lEEESK_SL_NS4_8TiledMMAINS4_8MMA_AtomIJNS4_4SM904GMMA31MMA_64x192x32_F32E4M3E4M3_SS_TNILNSP_7ScaleInE1ELSR_1EEEEEENS4_6LayoutISD_NS5_IJSC_NSA_ILi0EEESV_EEEEENS5_IJNS4_10UnderscoreESY_SY_EEEEENS4_13SM90_TMA_LOADENS4_14ComposedLayoutINS4_7SwizzleILi3ELi4ELi3EEENS4_18smem_ptr_flag_bitsILi8EEENSU_INS5_IJNSA_ILi8EEESI_EEENS5_IJSI_SC_EEEEEEEvNS4_8identityENS4_23SM90_TMA_LOAD_MULTICASTES1B_vS1C_EENS_8epilogue10collective6detail29Sm90TmaWarpSpecializedAdapterINS1G_15DefaultEpilogueISK_SL_SL_NS1F_6thread17LinearCombinationISK_Li1EffLNS1K_9ScaleType4KindE0ELNS_15FloatRoundStyleE2ESK_EENS1_15EpilogueDefaultEEEEEvvEEEEvNT_6ParamsE)
        /*0014*/ 	.word	0x00000be0


	//----- nvinfo : EIATTR_MIN_STACK_SIZE
	.align		4
.L_14:
        /*0018*/ 	.byte	0x04, 0x12
        /*001a*/ 	.short	(.L_16 - .L_15)
	.align		4
.L_15:
        /*001c*/ 	.word	index@(_ZN7cutlass13device_kernelINS_4gemm6kernel13GemmUniversalIN4cute5tupleIJiiiiEEENS1_10collective13CollectiveMmaINS1_37MainloopSm90TmaGmmaWarpSpecializedFP8ILi3ENS5_IJNS4_1CILi2EEENSA_ILi1EEESC_EEENS1_35KernelTmaWarpSpecializedCooperativeEEENS5_IJNSA_ILi384EEENSA_ILi192EEENSA_ILi128EEEEEENS_12float_e4m3_tENS5_IJlSC_lEEESK_SL_NS4_8TiledMMAINS4_8MMA_AtomIJNS4_4SM904GMMA31MMA_64x192x32_F32E4M3E4M3_SS_TNILNSP_7ScaleInE1ELSR_1EEEEEENS4_6LayoutISD_NS5_IJSC_NSA_ILi0EEESV_EEEEENS5_IJNS4_10UnderscoreESY_SY_EEEEENS4_13SM90_TMA_LOADENS4_14ComposedLayoutINS4_7SwizzleILi3ELi4ELi3EEENS4_18smem_ptr_flag_bitsILi8EEENSU_INS5_IJNSA_ILi8EEESI_EEENS5_IJSI_SC_EEEEEEEvNS4_8identityENS4_23SM90_TMA_LOAD_MULTICASTES1B_vS1C_EENS_8epilogue10collective6detail29Sm90TmaWarpSpecializedAdapterINS1G_15DefaultEpilogueISK_SL_SL_NS1F_6thread17LinearCombinationISK_Li1EffLNS1K_9ScaleType4KindE0ELNS_15FloatRoundStyleE2ESK_EENS1_15EpilogueDefaultEEEEEvvEEEEvNT_6ParamsE)
        /*0020*/ 	.word	0x00000be0
.L_16:


//--------------------- .nv.compat                --------------------------
	.section	.nv.compat,"",@"SHT_CUDA_COMPAT_INFO"
	.align	4
        /*0000*/ 	.byte	0x02, 0x09, 0x01, 0x00, 0x02, 0x02, 0x04, 0x00, 0x02, 0x05, 0x05, 0x00, 0x03, 0x07, 0x01, 0x01
        /*0010*/ 	.byte	0x02, 0x03, 0x01, 0x00, 0x02, 0x06, 0x01, 0x00, 0x04, 0x0b, 0x08, 0x00, 0x00, 0x00, 0x00, 0x00
        /*0020*/ 	.byte	0x00, 0x00, 0x00, 0x00


//--------------------- .nv.info._ZN7cutlass13device_kernelINS_4gemm6kernel13GemmUniversalIN4cute5tupleIJiiiiEEENS1_10collective13CollectiveMmaINS1_37MainloopSm90TmaGmmaWarpSpecializedFP8ILi3ENS5_IJNS4_1CILi2EEENSA_ILi1EEESC_EEENS1_35KernelTmaWarpSpecializedCooperativeEEENS5_IJNSA_ILi384EEENSA_ILi192EEENSA_ILi128EEEEEENS_12float_e4m3_tENS5_IJlSC_lEEESK_SL_NS4_8TiledMMAINS4_8MMA_AtomIJNS4_4SM904GMMA31MMA_64x192x32_F32E4M3E4M3_SS_TNILNSP_7ScaleInE1ELSR_1EEEEEENS4_6LayoutISD_NS5_IJSC_NSA_ILi0EEESV_EEEEENS5_IJNS4_10UnderscoreESY_SY_EEEEENS4_13SM90_TMA_LOADENS4_14ComposedLayoutINS4_7SwizzleILi3ELi4ELi3EEENS4_18smem_ptr_flag_bitsILi8EEENSU_INS5_IJNSA_ILi8EEESI_EEENS5_IJSI_SC_EEEEEEEvNS4_8identityENS4_23SM90_TMA_LOAD_MULTICASTES1B_vS1C_EENS_8epilogue10collective6detail29Sm90TmaWarpSpecializedAdapterINS1G_15DefaultEpilogueISK_SL_SL_NS1F_6thread17LinearCombinationISK_Li1EffLNS1K_9ScaleType4KindE0ELNS_15FloatRoundStyleE2ESK_EENS1_15EpilogueDefaultEEEEEvvEEEEvNT_6ParamsE --------------------------
	.section	.nv.info._ZN7cutlass13device_kernelINS_4gemm6kernel13GemmUniversalIN4cute5tupleIJiiiiEEENS1_10collective13CollectiveMmaINS1_37MainloopSm90TmaGmmaWarpSpecializedFP8ILi3ENS5_IJNS4_1CILi2EEENSA_ILi1EEESC_EEENS1_35KernelTmaWarpSpecializedCooperativeEEENS5_IJNSA_ILi384EEENSA_ILi192EEENSA_ILi128EEEEEENS_12float_e4m3_tENS5_IJlSC_lEEESK_SL_NS4_8TiledMMAINS4_8MMA_AtomIJNS4_4SM904GMMA31MMA_64x192x32_F32E4M3E4M3_SS_TNILNSP_7ScaleInE1ELSR_1EEEEEENS4_6LayoutISD_NS5_IJSC_NSA_ILi0EEESV_EEEEENS5_IJNS4_10UnderscoreESY_SY_EEEEENS4_13SM90_TMA_LOADENS4_14ComposedLayoutINS4_7SwizzleILi3ELi4ELi3EEENS4_18smem_ptr_flag_bitsILi8EEENSU_INS5_IJNSA_ILi8EEESI_EEENS5_IJSI_SC_EEEEEEEvNS4_8identityENS4_23SM90_TMA_LOAD_MULTICASTES1B_vS1C_EENS_8epilogue10collective6detail29Sm90TmaWarpSpecializedAdapterINS1G_15DefaultEpilogueISK_SL_SL_NS1F_6thread17LinearCombinationISK_Li1EffLNS1K_9ScaleType4KindE0ELNS_15FloatRoundStyleE2ESK_EENS1_15EpilogueDefaultEEEEEvvEEEEvNT_6ParamsE,"",@"SHT_CUDA_INFO"
	.sectionflags	@""
	.align	4


	//----- nvinfo : EIATTR_CUDA_API_VERSION
	.align		4
        /*0000*/ 	.byte	0x04, 0x37
        /*0002*/ 	.short	(.L_18 - .L_17)
.L_17:
        /*0004*/ 	.word	0x00000082


	//----- nvinfo : EIATTR_KPARAM_INFO
	.align		4
.L_18:
        /*0008*/ 	.byte	0x04, 0x17
        /*000a*/ 	.short	(.L_20 - .L_19)
.L_19:
        /*000c*/ 	.word	0x00000000
        /*0010*/ 	.short	0x0000
        /*0012*/ 	.short	0x0070
        /*0014*/ 	.byte	0x00, 0xf0, 0x01, 0x10


	//----- nvinfo : EIATTR_SPARSE_MMA_MASK
	.align		4
.L_20:
        /*0018*/ 	.byte	0x03, 0x50
        /*001a*/ 	.short	0x0000


	//----- nvinfo : EIATTR_MAXREG_COUNT
	.align		4
        /*001c*/ 	.byte	0x03, 0x1b
        /*001e*/ 	.short	0x00a8


	//----- nvinfo : EIATTR_NUM_BARRIERS
	.align		4
        /*0020*/ 	.byte	0x02, 0x4c
        /*0022*/ 	.byte	0x01
	.zero		1


	//----- nvinfo : EIATTR_ANNOTATIONS
	.align		4
        /*0024*/ 	.byte	0x04, 0x55
        /*0026*/ 	.short	(.L_22 - .L_21)


	//   ....[0]....
.L_21:
        /*0028*/ 	.word	0x00000001
        /*002c*/ 	.byte	0x10, 0x07, 0x00, 0x00, 0x01, 0x00, 0x00, 0x00, 0xe0, 0x07, 0x00, 0x00, 0x01, 0x00, 0x00, 0x00
        /* <DEDUP_REMOVED lines=2178> */
        /*885c*/ 	.byte	0x80, 0x3f, 0x03, 0x00


	//----- nvinfo : EIATTR_MERCURY_ISA_VERSION
	.align		4
.L_22:
        /*8860*/ 	.byte	0x03, 0x5f
        /*8862*/ 	.short	0x0101


	//----- nvinfo : EIATTR_INT_WARP_WIDE_INSTR_OFFSETS
	.align		4
        /*8864*/ 	.byte	0x04, 0x31
        /*8866*/ 	.short	(.L_24 - .L_23)


	//   ....[0]....
.L_23:
        /*8868*/ 	.word	0x00000530


	//   ....[1]....
        /*886c*/ 	.word	0x00000550


	//   ....[2]....
        /*8870*/ 	.word	0x000006b0


	//----- nvinfo : EIATTR_COOP_GROUP_MASK_REGIDS
	.align		4
.L_24:
        /*8874*/ 	.byte	0x04, 0x29
        /*8876*/ 	.short	(.L_26 - .L_25)


	//   ....[0]....
.L_25:
        /*8878*/ 	.word	0xffffffff


	//   ....[1]....
        /*887c*/ 	.word	0xffffffff


	//   ....[2]....
        /*8880*/ 	.word	0xffffffff


	//   ....[3]....
        /*8884*/ 	.word	0xffffffff


	//   ....[4]....
        /*8888*/ 	.word	0xffffffff


	//   ....[5]....
        /*888c*/ 	.word	0xffffffff


	//----- nvinfo : EIATTR_COOP_GROUP_INSTR_OFFSETS
	.align		4
.L_26:
        /*8890*/ 	.byte	0x04, 0x28
        /*8892*/ 	.short	(.L_28 - .L_27)


	//   ....[0]....
.L_27:
        /*8894*/ 	.word	0x00000070


	//   ....[1]....
        /*8898*/ 	.word	0x00000080


	//   ....[2]....
        /*889c*/ 	.word	0x000001a0


	//   ....[3]....
        /*88a0*/ 	.word	0x000003a0


	//   ....[4]....
        /*88a4*/ 	.word	0x00000820


	//   ....[5]....
        /*88a8*/ 	.word	0x00002e10


	//----- nvinfo : EIATTR_REG_RECONFIG
	.align		4
.L_28:
        /*88ac*/ 	.byte	0x01, 0x54
	.zero		2


	//----- nvinfo : EIATTR_MBARRIER_INSTR_OFFSETS
	.align		4
        /*88b0*/ 	.byte	0x04, 0x39
        /*88b2*/ 	.short	(.L_30 - .L_29)


	//   ....[0]....
.L_29:
        /*88b4*/ 	.word	0x00000320
        /*88b8*/ 	.word	0x000000ff
        /*88bc*/ 	.word	0x00000000
        /*88c0*/ 	.short	0x0100
        /*88c2*/ 	.byte	0x0a
	.zero		1


	//   ....[1]....
        /*88c4*/ 	.word	0x00000330
        /*88c8*/ 	.word	0x000000ff
        /*88cc*/ 	.word	0x00000018
        /*88d0*/ 	.short	0x0100
        /*88d2*/ 	.byte	0x0a
	.zero		1


	//   ....[2]....
        /*88d4*/ 	.word	0x00000340
        /*88d8*/ 	.word	0x000000ff
        /*88dc*/ 	.word	0x00000008
        /*88e0*/ 	.short	0x0100
        /*88e2*/ 	.byte	0x0a
	.zero		1


	//   ....[3]....
        /*88e4*/ 	.word	0x00000350
        /*88e8*/ 	.word	0x000000ff
        /*88ec*/ 	.word	0x00000020
        /*88f0*/ 	.short	0x0100
        /*88f2*/ 	.byte	0x0a
	.zero		1


	//   ....[4]....
        /*88f4*/ 	.word	0x00000360
        /*88f8*/ 	.word	0x000000ff
        /*88fc*/ 	.word	0x00000010
        /*8900*/ 	.short	0x0100
        /*8902*/ 	.byte	0x0a
	.zero		1


	//   ....[5]....
        /*8904*/ 	.word	0x00000370
        /*8908*/ 	.word	0x000000ff
        /*890c*/ 	.word	0x00000028
        /*8910*/ 	.short	0x0100
        /*8912*/ 	.byte	0x0a
	.zero		1


	//   ....[6]....
        /*8914*/ 	.word	0x00000740
        /*8918*/ 	.word	0x000000ff
        /*891c*/ 	.word	0x00000040
        /*8920*/ 	.short	0x0100
        /*8922*/ 	.byte	0x08
	.zero		1


	//   ....[7]....
        /*8924*/ 	.word	0x000007c0
        /*8928*/ 	.word	0x000000ff
        /*892c*/ 	.word	0x00000048
        /*8930*/ 	.short	0x0100
        /*8932*/ 	.byte	0x08
	.zero		1


	//   ....[8]....
        /*8934*/ 	.word	0x00003200
        /*8938*/ 	.word	0x000000ff
        /*893c*/ 	.word	0x00000000
        /*8940*/ 	.short	0x010a
        /*8942*/ 	.byte	0x06
	.zero		1


	//   ....[9]....
        /*8944*/ 	.word	0x00003240
        /*8948*/ 	.word	0x000000ff
        /*894c*/ 	.word	0x00000000
        /*8950*/ 	.short	0x010a
        /*8952*/ 	.byte	0x06
	.zero		1


	//   ....[10]....
        /*8954*/ 	.word	0x00009eb0
        /*8958*/ 	.word	0x000000ff
        /*895c*/ 	.word	0x00000000
        /*8960*/ 	.short	0x010a
        /*8962*/ 	.byte	0x15
	.zero		1


	//   ....[11]....
        /*8964*/ 	.word	0x00009ef0
        /*8968*/ 	.word	0x000000ff
        /*896c*/ 	.word	0x00000000
        /*8970*/ 	.short	0x010a
        /*8972*/ 	.byte	0x15
	.zero		1


	//   ....[12]....
        /*8974*/ 	.word	0x00011990
        /*8978*/ 	.word	0x00000007
        /*897c*/ 	.word	0x00000000
        /*8980*/ 	.short	0x0101
        /*8982*/ 	.byte	0x3f
	.zero		1


	//   ....[13]....
        /*8984*/ 	.word	0x00015b00
        /*8988*/ 	.word	0x00000006
        /*898c*/ 	.word	0x00000000
        /*8990*/ 	.short	0x0101
        /*8992*/ 	.byte	0x3f
	.zero		1


	//   ....[14]....
        /*8994*/ 	.word	0x00033200
        /*8998*/ 	.word	0x0000000f
        /*899c*/ 	.word	0x00000018
        /*89a0*/ 	.short	0x010a
        /*89a2*/ 	.byte	0x3f
	.zero		1


	//   ....[15]....
        /*89a4*/ 	.word	0x00033580
        /*89a8*/ 	.word	0x00000002
        /*89ac*/ 	.word	0x00000048
        /*89b0*/ 	.short	0x0101
        /*89b2*/ 	.byte	0x3f
	.zero		1


	//   ....[16]....
        /*89b4*/ 	.word	0x00033d50
        /*89b8*/ 	.word	0x00000003
        /*89bc*/ 	.word	0x00000000
        /*89c0*/ 	.short	0x010a
        /*89c2*/ 	.byte	0x3f
	.zero		1


	//   ....[17]....
        /*89c4*/ 	.word	0x00033de0
        /*89c8*/ 	.word	0x00000003
        /*89cc*/ 	.word	0x00000000
        /*89d0*/ 	.short	0x010a
        /*89d2*/ 	.byte	0x3f
	.zero		1


	//   ....[18]....
        /*89d4*/ 	.word	0x00033e70
        /*89d8*/ 	.word	0x00000003
        /*89dc*/ 	.word	0x00000000
        /*89e0*/ 	.short	0x010a
        /*89e2*/ 	.byte	0x3f
	.zero		1


	//   ....[19]....
        /*89e4*/ 	.word	0x00033ee0
        /*89e8*/ 	.word	0x00000007
        /*89ec*/ 	.word	0x00000000
        /*89f0*/ 	.short	0x010a
        /*89f2*/ 	.byte	0x3f
	.zero		1


	//   ....[20]....
        /*89f4*/ 	.word	0x00033f50
        /*89f8*/ 	.word	0x00000000
        /*89fc*/ 	.word	0x00000000
        /*8a00*/ 	.short	0x010a
        /*8a02*/ 	.byte	0x3f
	.zero		1


	//   ....[21]....
        /*8a04*/ 	.word	0x00034030
        /*8a08*/ 	.word	0x0000000f
        /*8a0c*/ 	.word	0x00000018
        /*8a10*/ 	.short	0x010a
        /*8a12*/ 	.byte	0x3f
	.zero		1


	//   ....[22]....
        /*8a14*/ 	.word	0x00034100
        /*8a18*/ 	.word	0x00000003
        /*8a1c*/ 	.word	0x00000000
        /*8a20*/ 	.short	0x010a
        /*8a22*/ 	.byte	0x3f
	.zero		1


	//   ....[23]....
        /*8a24*/ 	.word	0x00034150
        /*8a28*/ 	.word	0x00000003
        /*8a2c*/ 	.word	0x00000000
        /*8a30*/ 	.short	0x010a
        /*8a32*/ 	.byte	0x3f
	.zero		1


	//----- nvinfo : EIATTR_NUM_MBARRIERS
	.align		4
.L_30:
        /*8a34*/ 	.byte	0x03, 0x38
        /*8a36*/ 	.short	0x0008


	//----- nvinfo : EIATTR_EXIT_INSTR_OFFSETS
	.align		4
        /*8a38*/ 	.byte	0x04, 0x1c
        /*8a3a*/ 	.short	(.L_32 - .L_31)


	//   ....[0]....
.L_31:
        /*8a3c*/ 	.word	0x000009d0


	//   ....[1]....
        /*8a40*/ 	.word	0x00001270


	//   ....[2]....
        /*8a44*/ 	.word	0x000328f0


	//   ....[3]....
        /*8a48*/ 	.word	0x00032eb0


	//   ....[4]....
        /*8a4c*/ 	.word	0x00033ec0


	//----- nvinfo : EIATTR_MAX_THREADS
	.align		4
.L_32:
        /*8a50*/ 	.byte	0x04, 0x05
        /*8a52*/ 	.short	(.L_34 - .L_33)
.L_33:
        /*8a54*/ 	.word	0x00000180
        /*8a58*/ 	.word	0x00000001
        /*8a5c*/ 	.word	0x00000001


	//----- nvinfo : EIATTR_CRS_STACK_SIZE
	.align		4
.L_34:
        /*8a60*/ 	.byte	0x04, 0x1e
        /*8a62*/ 	.short	(.L_36 - .L_35)
.L_35:
        /*8a64*/ 	.word	0x00000000


	//----- nvinfo : EIATTR_CBANK_PARAM_SIZE
	.align		4
.L_36:
        /*8a68*/ 	.byte	0x03, 0x19
        /*8a6a*/ 	.short	0x0470


	//----- nvinfo : EIATTR_PARAM_CBANK
	.align		4
        /*8a6c*/ 	.byte	0x04, 0x0a
        /*8a6e*/ 	.short	(.L_38 - .L_37)
	.align		4
.L_37:
        /*8a70*/ 	.word	index@(.nv.constant0._ZN7cutlass13device_kernelINS_4gemm6kernel13GemmUniversalIN4cute5tupleIJiiiiEEENS1_10collective13CollectiveMmaINS1_37MainloopSm90TmaGmmaWarpSpecializedFP8ILi3ENS5_IJNS4_1CILi2EEENSA_ILi1EEESC_EEENS1_35KernelTmaWarpSpecializedCooperativeEEENS5_IJNSA_ILi384EEENSA_ILi192EEENSA_ILi128EEEEEENS_12float_e4m3_tENS5_IJlSC_lEEESK_SL_NS4_8TiledMMAINS4_8MMA_AtomIJNS4_4SM904GMMA31MMA_64x192x32_F32E4M3E4M3_SS_TNILNSP_7ScaleInE1ELSR_1EEEEEENS4_6LayoutISD_NS5_IJSC_NSA_ILi0EEESV_EEEEENS5_IJNS4_10UnderscoreESY_SY_EEEEENS4_13SM90_TMA_LOADENS4_14ComposedLayoutINS4_7SwizzleILi3ELi4ELi3EEENS4_18smem_ptr_flag_bitsILi8EEENSU_INS5_IJNSA_ILi8EEESI_EEENS5_IJSI_SC_EEEEEEEvNS4_8identityENS4_23SM90_TMA_LOAD_MULTICASTES1B_vS1C_EENS_8epilogue10collective6detail29Sm90TmaWarpSpecializedAdapterINS1G_15DefaultEpilogueISK_SL_SL_NS1F_6thread17LinearCombinationISK_Li1EffLNS1K_9ScaleType4KindE0ELNS_15FloatRoundStyleE2ESK_EENS1_15EpilogueDefaultEEEEEvvEEEEvNT_6ParamsE)
        /*8a74*/ 	.short	0x0210
        /*8a76*/ 	.short	0x0470


	//----- nvinfo : EIATTR_SW_WAR
	.align		4
.L_38:
        /*8a78*/ 	.byte	0x04, 0x36
        /*8a7a*/ 	.short	(.L_40 - .L_39)
.L_39:
        /*8a7c*/ 	.word	0x00000008
.L_40:


//--------------------- .nv.callgraph             --------------------------
	.section	.nv.callgraph,"",@"SHT_CUDA_CALLGRAPH"
	.align	4
	.sectionentsize	8
	.align		4
        /*0000*/ 	.word	0x00000000
	.align		4
        /*0004*/ 	.word	0xffffffff
	.align		4
        /*0008*/ 	.word	0x00000000
	.align		4
        /*000c*/ 	.word	0xfffffffe
	.align		4
        /*0010*/ 	.word	0x00000000
	.align		4
        /*0014*/ 	.word	0xfffffffd
	.align		4
        /*0018*/ 	.word	0x00000000
	.align		4
        /*001c*/ 	.word	0xfffffffc


//--------------------- .nv.constant4             --------------------------
	.section	.nv.constant4,"a",@progbits
	.align	8
	.align		8
.nv.constant4:
        /*0000*/ 	.dword	_ZN39_INTERNAL_19a22c4d_4_k_cu_a03b4e9f_75394cuda3std3__45__cpo5beginE
	.align		8
        /*0008*/ 	.dword	_ZN39_INTERNAL_19a22c4d_4_k_cu_a03b4e9f_75394cuda3std3__45__cpo3endE
	.align		8
        /*0010*/ 	.dword	_ZN39_INTERNAL_19a22c4d_4_k_cu_a03b4e9f_75394cuda3std3__45__cpo6cbeginE
	.align		8
        /*0018*/ 	.dword	_ZN39_INTERNAL_19a22c4d_4_k_cu_a03b4e9f_75394cuda3std3__45__cpo4cendE
	.align		8
        /*0020*/ 	.dword	_ZN39_INTERNAL_19a22c4d_4_k_cu_a03b4e9f_75394cuda3std3__441_GLOBAL__N__19a22c4d_4_k_cu_a03b4e9f_75396ignoreE
	.align		8
        /*0028*/ 	.dword	_ZN39_INTERNAL_19a22c4d_4_k_cu_a03b4e9f_75394cuda3std3__419piecewise_constructE
	.align		8
        /*0030*/ 	.dword	_ZN39_INTERNAL_19a22c4d_4_k_cu_a03b4e9f_75394cuda3std3__48in_placeE
	.align		8
        /*0038*/ 	.dword	_ZN39_INTERNAL_19a22c4d_4_k_cu_a03b4e9f_75394cuda3std6ranges3__45__cpo4swapE
	.align		8
        /*0040*/ 	.dword	_ZN39_INTERNAL_19a22c4d_4_k_cu_a03b4e9f_75394cuda3std6ranges3__45__cpo9iter_moveE
	.align		8
        /*0048*/ 	.dword	_ZN39_INTERNAL_19a22c4d_4_k_cu_a03b4e9f_75394cute7productE
	.align		8
        /*0050*/ 	.dword	_ZN39_INTERNAL_19a22c4d_4_k_cu_a03b4e9f_75394cute1_E


//--------------------- .text._ZN7cutlass13device_kernelINS_4gemm6kernel13GemmUniversalIN4cute5tupleIJiiiiEEENS1_10collective13CollectiveMmaINS1_37MainloopSm90TmaGmmaWarpSpecializedFP8ILi3ENS5_IJNS4_1CILi2EEENSA_ILi1EEESC_EEENS1_35KernelTmaWarpSpecializedCooperativeEEENS5_IJNSA_ILi384EEENSA_ILi192EEENSA_ILi128EEEEEENS_12float_e4m3_tENS5_IJlSC_lEEESK_SL_NS4_8TiledMMAINS4_8MMA_AtomIJNS4_4SM904GMMA31MMA_64x192x32_F32E4M3E4M3_SS_TNILNSP_7ScaleInE1ELSR_1EEEEEENS4_6LayoutISD_NS5_IJSC_NSA_ILi0EEESV_EEEEENS5_IJNS4_10UnderscoreESY_SY_EEEEENS4_13SM90_TMA_LOADENS4_14ComposedLayoutINS4_7SwizzleILi3ELi4ELi3EEENS4_18smem_ptr_flag_bitsILi8EEENSU_INS5_IJNSA_ILi8EEESI_EEENS5_IJSI_SC_EEEEEEEvNS4_8identityENS4_23SM90_TMA_LOAD_MULTICASTES1B_vS1C_EENS_8epilogue10collective6detail29Sm90TmaWarpSpecializedAdapterINS1G_15DefaultEpilogueISK_SL_SL_NS1F_6thread17LinearCombinationISK_Li1EffLNS1K_9ScaleType4KindE0ELNS_15FloatRoundStyleE2ESK_EENS1_15EpilogueDefaultEEEEEvvEEEEvNT_6ParamsE --------------------------
	.section	.text._ZN7cutlass13device_kernelINS_4gemm6kernel13GemmUniversalIN4cute5tupleIJiiiiEEENS1_10collective13CollectiveMmaINS1_37MainloopSm90TmaGmmaWarpSpecializedFP8ILi3ENS5_IJNS4_1CILi2EEENSA_ILi1EEESC_EEENS1_35KernelTmaWarpSpecializedCooperativeEEENS5_IJNSA_ILi384EEENSA_ILi192EEENSA_ILi128EEEEEENS_12float_e4m3_tENS5_IJlSC_lEEESK_SL_NS4_8TiledMMAINS4_8MMA_AtomIJNS4_4SM904GMMA31MMA_64x192x32_F32E4M3E4M3_SS_TNILNSP_7ScaleInE1ELSR_1EEEEEENS4_6LayoutISD_NS5_IJSC_NSA_ILi0EEESV_EEEEENS5_IJNS4_10UnderscoreESY_SY_EEEEENS4_13SM90_TMA_LOADENS4_14ComposedLayoutINS4_7SwizzleILi3ELi4ELi3EEENS4_18smem_ptr_flag_bitsILi8EEENSU_INS5_IJNSA_ILi8EEESI_EEENS5_IJSI_SC_EEEEEEEvNS4_8identityENS4_23SM90_TMA_LOAD_MULTICASTES1B_vS1C_EENS_8epilogue10collective6detail29Sm90TmaWarpSpecializedAdapterINS1G_15DefaultEpilogueISK_SL_SL_NS1F_6thread17LinearCombinationISK_Li1EffLNS1K_9ScaleType4KindE0ELNS_15FloatRoundStyleE2ESK_EENS1_15EpilogueDefaultEEEEEvvEEEEvNT_6ParamsE,"ax",@progbits
	.align	128
.text._ZN7cutlass13device_kernelINS_4gemm6kernel13GemmUniversalIN4cute5tupleIJiiiiEEENS1_10collective13CollectiveMmaINS1_37MainloopSm90TmaGmmaWarpSpecializedFP8ILi3ENS5_IJNS4_1CILi2EEENSA_ILi1EEESC_EEENS1_35KernelTmaWarpSpecializedCooperativeEEENS5_IJNSA_ILi384EEENSA_ILi192EEENSA_ILi128EEEEEENS_12float_e4m3_tENS5_IJlSC_lEEESK_SL_NS4_8TiledMMAINS4_8MMA_AtomIJNS4_4SM904GMMA31MMA_64x192x32_F32E4M3E4M3_SS_TNILNSP_7ScaleInE1ELSR_1EEEEEENS4_6LayoutISD_NS5_IJSC_NSA_ILi0EEESV_EEEEENS5_IJNS4_10UnderscoreESY_SY_EEEEENS4_13SM90_TMA_LOADENS4_14ComposedLayoutINS4_7SwizzleILi3ELi4ELi3EEENS4_18smem_ptr_flag_bitsILi8EEENSU_INS5_IJNSA_ILi8EEESI_EEENS5_IJSI_SC_EEEEEEEvNS4_8identityENS4_23SM90_TMA_LOAD_MULTICASTES1B_vS1C_EENS_8epilogue10collective6detail29Sm90TmaWarpSpecializedAdapterINS1G_15DefaultEpilogueISK_SL_SL_NS1F_6thread17LinearCombinationISK_Li1EffLNS1K_9ScaleType4KindE0ELNS_15FloatRoundStyleE2ESK_EENS1_15EpilogueDefaultEEEEEvvEEEEvNT_6ParamsE:
        .type           _ZN7cutlass13device_kernelINS_4gemm6kernel13GemmUniversalIN4cute5tupleIJiiiiEEENS1_10collective13CollectiveMmaINS1_37MainloopSm90TmaGmmaWarpSpecializedFP8ILi3ENS5_IJNS4_1CILi2EEENSA_ILi1EEESC_EEENS1_35KernelTmaWarpSpecializedCooperativeEEENS5_IJNSA_ILi384EEENSA_ILi192EEENSA_ILi128EEEEEENS_12float_e4m3_tENS5_IJlSC_lEEESK_SL_NS4_8TiledMMAINS4_8MMA_AtomIJNS4_4SM904GMMA31MMA_64x192x32_F32E4M3E4M3_SS_TNILNSP_7ScaleInE1ELSR_1EEEEEENS4_6LayoutISD_NS5_IJSC_NSA_ILi0EEESV_EEEEENS5_IJNS4_10UnderscoreESY_SY_EEEEENS4_13SM90_TMA_LOADENS4_14ComposedLayoutINS4_7SwizzleILi3ELi4ELi3EEENS4_18smem_ptr_flag_bitsILi8EEENSU_INS5_IJNSA_ILi8EEESI_EEENS5_IJSI_SC_EEEEEEEvNS4_8identityENS4_23SM90_TMA_LOAD_MULTICASTES1B_vS1C_EENS_8epilogue10collective6detail29Sm90TmaWarpSpecializedAdapterINS1G_15DefaultEpilogueISK_SL_SL_NS1F_6thread17LinearCombinationISK_Li1EffLNS1K_9ScaleType4KindE0ELNS_15FloatRoundStyleE2ESK_EENS1_15EpilogueDefaultEEEEEvvEEEEvNT_6ParamsE,@function
        .size           _ZN7cutlass13device_kernelINS_4gemm6kernel13GemmUniversalIN4cute5tupleIJiiiiEEENS1_10collective13CollectiveMmaINS1_37MainloopSm90TmaGmmaWarpSpecializedFP8ILi3ENS5_IJNS4_1CILi2EEENSA_ILi1EEESC_EEENS1_35KernelTmaWarpSpecializedCooperativeEEENS5_IJNSA_ILi384EEENSA_ILi192EEENSA_ILi128EEEEEENS_12float_e4m3_tENS5_IJlSC_lEEESK_SL_NS4_8TiledMMAINS4_8MMA_AtomIJNS4_4SM904GMMA31MMA_64x192x32_F32E4M3E4M3_SS_TNILNSP_7ScaleInE1ELSR_1EEEEEENS4_6LayoutISD_NS5_IJSC_NSA_ILi0EEESV_EEEEENS5_IJNS4_10UnderscoreESY_SY_EEEEENS4_13SM90_TMA_LOADENS4_14ComposedLayoutINS4_7SwizzleILi3ELi4ELi3EEENS4_18smem_ptr_flag_bitsILi8EEENSU_INS5_IJNSA_ILi8EEESI_EEENS5_IJSI_SC_EEEEEEEvNS4_8identityENS4_23SM90_TMA_LOAD_MULTICASTES1B_vS1C_EENS_8epilogue10collective6detail29Sm90TmaWarpSpecializedAdapterINS1G_15DefaultEpilogueISK_SL_SL_NS1F_6thread17LinearCombinationISK_Li1EffLNS1K_9ScaleType4KindE0ELNS_15FloatRoundStyleE2ESK_EENS1_15EpilogueDefaultEEEEEvvEEEEvNT_6ParamsE,(.L_x_78 - _ZN7cutlass13device_kernelINS_4gemm6kernel13GemmUniversalIN4cute5tupleIJiiiiEEENS1_10collective13CollectiveMmaINS1_37MainloopSm90TmaGmmaWarpSpecializedFP8ILi3ENS5_IJNS4_1CILi2EEENSA_ILi1EEESC_EEENS1_35KernelTmaWarpSpecializedCooperativeEEENS5_IJNSA_ILi384EEENSA_ILi192EEENSA_ILi128EEEEEENS_12float_e4m3_tENS5_IJlSC_lEEESK_SL_NS4_8TiledMMAINS4_8MMA_AtomIJNS4_4SM904GMMA31MMA_64x192x32_F32E4M3E4M3_SS_TNILNSP_7ScaleInE1ELSR_1EEEEEENS4_6LayoutISD_NS5_IJSC_NSA_ILi0EEESV_EEEEENS5_IJNS4_10UnderscoreESY_SY_EEEEENS4_13SM90_TMA_LOADENS4_14ComposedLayoutINS4_7SwizzleILi3ELi4ELi3EEENS4_18smem_ptr_flag_bitsILi8EEENSU_INS5_IJNSA_ILi8EEESI_EEENS5_IJSI_SC_EEEEEEEvNS4_8identityENS4_23SM90_TMA_LOAD_MULTICASTES1B_vS1C_EENS_8epilogue10collective6detail29Sm90TmaWarpSpecializedAdapterINS1G_15DefaultEpilogueISK_SL_SL_NS1F_6thread17LinearCombinationISK_Li1EffLNS1K_9ScaleType4KindE0ELNS_15FloatRoundStyleE2ESK_EENS1_15EpilogueDefaultEEEEEvvEEEEvNT_6ParamsE)
        .other          _ZN7cutlass13device_kernelINS_4gemm6kernel13GemmUniversalIN4cute5tupleIJiiiiEEENS1_10collective13CollectiveMmaINS1_37MainloopSm90TmaGmmaWarpSpecializedFP8ILi3ENS5_IJNS4_1CILi2EEENSA_ILi1EEESC_EEENS1_35KernelTmaWarpSpecializedCooperativeEEENS5_IJNSA_ILi384EEENSA_ILi192EEENSA_ILi128EEEEEENS_12float_e4m3_tENS5_IJlSC_lEEESK_SL_NS4_8TiledMMAINS4_8MMA_AtomIJNS4_4SM904GMMA31MMA_64x192x32_F32E4M3E4M3_SS_TNILNSP_7ScaleInE1ELSR_1EEEEEENS4_6LayoutISD_NS5_IJSC_NSA_ILi0EEESV_EEEEENS5_IJNS4_10UnderscoreESY_SY_EEEEENS4_13SM90_TMA_LOADENS4_14ComposedLayoutINS4_7SwizzleILi3ELi4ELi3EEENS4_18smem_ptr_flag_bitsILi8EEENSU_INS5_IJNSA_ILi8EEESI_EEENS5_IJSI_SC_EEEEEEEvNS4_8identityENS4_23SM90_TMA_LOAD_MULTICASTES1B_vS1C_EENS_8epilogue10collective6detail29Sm90TmaWarpSpecializedAdapterINS1G_15DefaultEpilogueISK_SL_SL_NS1F_6thread17LinearCombinationISK_Li1EffLNS1K_9ScaleType4KindE0ELNS_15FloatRoundStyleE2ESK_EENS1_15EpilogueDefaultEEEEEvvEEEEvNT_6ParamsE,@"STO_CUDA_ENTRY STV_DEFAULT"
_ZN7cutlass13device_kernelINS_4gemm6kernel13GemmUniversalIN4cute5tupleIJiiiiEEENS1_10collective13CollectiveMmaINS1_37MainloopSm90TmaGmmaWarpSpecializedFP8ILi3ENS5_IJNS4_1CILi2EEENSA_ILi1EEESC_EEENS1_35KernelTmaWarpSpecializedCooperativeEEENS5_IJNSA_ILi384EEENSA_ILi192EEENSA_ILi128EEEEEENS_12float_e4m3_tENS5_IJlSC_lEEESK_SL_NS4_8TiledMMAINS4_8MMA_AtomIJNS4_4SM904GMMA31MMA_64x192x32_F32E4M3E4M3_SS_TNILNSP_7ScaleInE1ELSR_1EEEEEENS4_6LayoutISD_NS5_IJSC_NSA_ILi0EEESV_EEEEENS5_IJNS4_10UnderscoreESY_SY_EEEEENS4_13SM90_TMA_LOADENS4_14ComposedLayoutINS4_7SwizzleILi3ELi4ELi3EEENS4_18smem_ptr_flag_bitsILi8EEENSU_INS5_IJNSA_ILi8EEESI_EEENS5_IJSI_SC_EEEEEEEvNS4_8identityENS4_23SM90_TMA_LOAD_MULTICASTES1B_vS1C_EENS_8epilogue10collective6detail29Sm90TmaWarpSpecializedAdapterINS1G_15DefaultEpilogueISK_SL_SL_NS1F_6thread17LinearCombinationISK_Li1EffLNS1K_9ScaleType4KindE0ELNS_15FloatRoundStyleE2ESK_EENS1_15EpilogueDefaultEEEEEvvEEEEvNT_6ParamsE:
[----:B------:R-:W0:Y:S02]  /*0000*/  LDC R1, c[0x0][0x28] ;  /* 0x00000a00ff017b82 */ /* 0x000e240000000800 */
[----:B0-----:R-:W-:Y:S01]  /*0010*/  VIADD R1, R1, 0xfffff420 ;  /* 0xfffff42001017836 */ /* 0x001fe20000000000 */
[----:B------:R-:W0:Y:S01]  /*0020*/  S2R R4, SR_TID.X ;  /* 0x0000000000047919 */ /* 0x000e220000002100 */
[----:B------:R-:W-:Y:S01]  /*0030*/  ELECT P0, URZ, PT ;  /* 0x00000000003f782f */ /* 0x000fe20003800000 */
[----:B------:R-:W-:Y:S01]  /*0040*/  BSSY B0, `(.L_x_0) ;  /* 0x0000015000007945 */ /* 0x000fe20003800000 */
[--C-:B0-----:R-:W-:Y:S02]  /*0050*/  SHF.R.U32.HI R0, RZ, 0x5, R4.reuse ;  /* 0x00000005ff007819 */ /* 0x101fe40000011604 */
[----:B------:R-:W-:-:S03]  /*0060*/  SHF.R.U32.HI R2, RZ, 0x7, R4 ;  /* 0x00000007ff027819 */ /* 0x000fc60000011604 */
[----:B------:R-:W0:Y:S04]  /*0070*/  SHFL.IDX PT, R3, R0, RZ, 0x1f ;  /* 0x00001fff00037589 */ /* 0x000e2800000e0000 */
[----:B------:R-:W1:Y:S01]  /*0080*/  SHFL.IDX PT, R2, R2, RZ, 0x1f ;  /* 0x00001fff02027589 */ /* 0x000e6200000e0000 */
[----:B0-----:R-:W-:Y:S02]  /*0090*/  R2UR UR4, R3 ;  /* 0x00000000030472ca */ /* 0x001fe400000e0000 */
[----:B-1----:R-:W-:-:S11]  /*00a0*/  R2UR UR8, R2 ;  /* 0x00000000020872ca */ /* 0x002fd600000e0000 */
[----:B------:R-:W-:Y:S02]  /*00b0*/  USHF.R.S32.HI UR5, URZ, 0x1f, UR4 ;  /* 0x0000001f3f057899 */ /* 0x000fe40008011404 */
[----:B------:R-:W-:Y:S02]  /*00c0*/  ISETP.NE.OR P0, PT, RZ, UR4, !P0 ;  /* 0x00000004ff007c0c */ /* 0x000fe4000c705670 */
[----:B------:R-:W-:-:S04]  /*00d0*/  ULEA.HI UR5, UR5, UR4, URZ, 0x2 ;  /* 0x0000000405057291 */ /* 0x000fc8000f8f103f */
[----:B------:R-:W-:-:S04]  /*00e0*/  ULOP3.LUT UR5, UR5, 0xfffffffc, URZ, 0xc0, !UPT ;  /* 0xfffffffc05057892 */ /* 0x000fc8000f8ec03f */
[----:B------:R-:W-:-:S03]  /*00f0*/  UIADD3 UR6, UR4, -UR5, URZ ;  /* 0x8000000504067290 */ /* 0x000fc6000fffe03f */
[----:B------:R-:W-:Y:S09]  /*0100*/  @P0 BRA `(.L_x_1) ;  /* 0x0000000000200947 */ /* 0x000ff20003800000 */
[----:B------:R-:W-:Y:S02]  /*0110*/  ULDC.64 UR4, c[0x0][0x198] ;  /* 0x0000660000047ab9 */ /* 0x000fe40000000a00 */
[----:B------:R-:W-:Y:S02]  /*0120*/  UIADD3 UR10, UP0, UR4, 0xf0, URZ ;  /* 0x000000f0040a7890 */ /* 0x000fe4000ff1e03f */
[----:B------:R-:W-:Y:S02]  /*0130*/  UIADD3 UR4, UP1, UR4, 0x1f0, URZ ;  /* 0x000001f004047890 */ /* 0x000fe4000ff3e03f */
[----:B------:R-:W-:Y:S02]  /*0140*/  UIADD3.X UR11, URZ, UR5, URZ, UP0, !UPT ;  /* 0x000000053f0b7290 */ /* 0x000fe400087fe43f */
[----:B------:R-:W-:-:S07]  /*0150*/  UIADD3.X UR5, URZ, UR5, URZ, UP1, !UPT ;  /* 0x000000053f057290 */ /* 0x000fce0008ffe43f */
[----:B------:R0:W-:Y:S02]  /*0160*/  UTMACCTL.PF [UR10] ;  /* 0x000000000a0079b9 */ /* 0x0001e40008040000 */
[----:B------:R0:W-:Y:S02]  /*0170*/  UTMACCTL.PF [UR4] ;  /* 0x00000000040079b9 */ /* 0x0001e40008040000 */
[----:B0-----:R-:W-:Y:S01]  /*0180*/  NOP ;  /* 0x0000000000007918 */ /* 0x001fe20000000000 */
.L_x_1:
[----:B------:R-:W-:Y:S05]  /*0190*/  BSYNC B0 ;  /* 0x0000000000007941 */ /* 0x000fea0003800000 */
.L_x_0:
[----:B------:R-:W0:Y:S01]  /*01a0*/  SHFL.IDX PT, R3, R0, RZ, 0x1f ;  /* 0x00001fff00037589 */ /* 0x000e2200000e0000 */
[----:B------:R-:W-:Y:S01]  /*01b0*/  UISETP.NE.AND UP0, UPT, UR6, 0x3, UPT ;  /* 0x000000030600788c */ /* 0x000fe2000bf05270 */
[----:B------:R-:W-:Y:S01]  /*01c0*/  ISETP.NE.AND P1, PT, RZ, UR8, PT ;  /* 0x00000008ff007c0c */ /* 0x000fe2000bf25270 */
[----:B------:R-:W-:Y:S02]  /*01d0*/  UIADD3 UR11, UR8, -0x1, URZ ;  /* 0xffffffff080b7890 */ /* 0x000fe4000fffe03f */
[----:B------:R-:W-:Y:S02]  /*01e0*/  UISETP.EQ.OR UP0, UPT, UR6, URZ, !UP0 ;  /* 0x0000003f0600728c */ /* 0x000fe4000c702670 */
[----:B------:R-:W-:Y:S02]  /*01f0*/  UISETP.GE.U32.AND UP1, UPT, UR11, 0x2, UPT ;  /* 0x000000020b00788c */ /* 0x000fe4000bf26070 */
[----:B------:R-:W-:-:S04]  /*0200*/  UISETP.EQ.AND UP0, UPT, UR8, URZ, UP0 ;  /* 0x0000003f0800728c */ /* 0x000fc80008702270 */
[----:B------:R-:W-:-:S04]  /*0210*/  USEL UR7, URZ, 0x1, !UP0 ;  /* 0x000000013f077887 */ /* 0x000fc8000c000000 */
[----:B------:R-:W-:Y:S01]  /*0220*/  USEL UR7, UR7, 0x2, UP1 ;  /* 0x0000000207077887 */ /* 0x000fe20008800000 */
[----:B0-----:R-:W-:-:S13]  /*0230*/  ISETP.NE.AND P0, PT, R3, RZ, PT ;  /* 0x000000ff0300720c */ /* 0x001fda0003f05270 */
[----:B------:R-:W-:Y:S05]  /*0240*/  @P0 BRA `(.L_x_2) ;  /* 0x0000000000500947 */ /* 0x000fea0003800000 */
[----:B------:R-:W0:Y:S01]  /*0250*/  S2UR UR10, SR_CgaCtaId ;  /* 0x00000000000a79c3 */ /* 0x000e220000008800 */
[----:B------:R-:W-:Y:S01]  /*0260*/  UMOV UR4, 0x400 ;  /* 0x0000040000047882 */ /* 0x000fe20000000000 */
[----:B------:R-:W-:Y:S01]  /*0270*/  UMOV UR5, 0x1 ;  /* 0x0000000100057882 */ /* 0x000fe20000000000 */
[----:B------:R-:W-:Y:S01]  /*0280*/  UMOV UR8, 0x4 ;  /* 0x0000000400087882 */ /* 0x000fe20000000000 */
[----:B------:R-:W-:Y:S01]  /*0290*/  ELECT P0, URZ, PT ;  /* 0x00000000003f782f */ /* 0x000fe20003800000 */
[----:B------:R-:W-:-:S04]  /*02a0*/  UIADD3 UR8, -UR8, 0x100000, URZ ;  /* 0x0010000008087890 */ /* 0x000fc8000fffe13f */
[----:B------:R-:W-:Y:S02]  /*02b0*/  USHF.L.U32 UR9, UR8, 0xb, URZ ;  /* 0x0000000b08097899 */ /* 0x000fe4000800063f */
[----:B------:R-:W-:Y:S02]  /*02c0*/  USHF.L.U32 UR8, UR8, 0x1, URZ ;  /* 0x0000000108087899 */ /* 0x000fe4000800063f */
[----:B0-----:R-:W-:Y:S02]  /*02d0*/  ULEA UR10, UR10, UR4, 0x18 ;  /* 0x000000040a0a7291 */ /* 0x001fe4000f8ec03f */
[----:B------:R-:W-:-:S04]  /*02e0*/  UIADD3 UR4, -UR5, 0x100000, URZ ;  /* 0x0010000005047890 */ /* 0x000fc8000fffe13f */
[----:B------:R-:W-:Y:S02]  /*02f0*/  USHF.L.U32 UR5, UR4, 0xb, URZ ;  /* 0x0000000b04057899 */ /* 0x000fe4000800063f */
[----:B------:R-:W-:Y:S01]  /*0300*/  USHF.L.U32 UR4, UR4, 0x1, URZ ;  /* 0x0000000104047899 */ /* 0x000fe2000800063f */
[----:B------:R-:W0:Y:S11]  /*0310*/  FENCE.VIEW.ASYNC.S ;  /* 0x00000000000073c6 */ /* 0x000e360000000000 */
[----:B0-----:R0:W1:Y:S01]  /*0320*/  SYNCS.EXCH.64 URZ, [UR10], UR4 ;  /* 0x000000040a3f75b2 */ /* 0x0010620008000100 */
[----:B------:R0:W2:Y:S01]  /*0330*/  SYNCS.EXCH.64 URZ, [UR10+0x18], UR8 ;  /* 0x000018080a3f75b2 */ /* 0x0000a20008000100 */
[----:B------:R0:W3:Y:S01]  /*0340*/  SYNCS.EXCH.64 URZ, [UR10+0x8], UR4 ;  /* 0x000008040a3f75b2 */ /* 0x0000e20008000100 */
[----:B------:R0:W4:Y:S01]  /*0350*/  SYNCS.EXCH.64 URZ, [UR10+0x20], UR8 ;  /* 0x000020080a3f75b2 */ /* 0x0001220008000100 */
[----:B------:R0:W0:Y:S01]  /*0360*/  SYNCS.EXCH.64 URZ, [UR10+0x10], UR4 ;  /* 0x000010040a3f75b2 */ /* 0x0000220008000100 */
[----:B------:R0:W0:Y:S01]  /*0370*/  SYNCS.EXCH.64 URZ, [UR10+0x28], UR8 ;  /* 0x000028080a3f75b2 */ /* 0x0000220008000100 */
[----:B------:R-:W-:Y:S01]  /*0380*/  NOP ;  /* 0x0000000000007918 */ /* 0x000fe20000000000 */
.L_x_2:
[----:B------:R-:W-:Y:S01]  /*0390*/  SHF.R.S32.HI R2, RZ, 0x1f, R4 ;  /* 0x0000001fff027819 */ /* 0x000fe20000011404 */
[----:B------:R-:W5:Y:S01]  /*03a0*/  SHFL.IDX PT, R0, R0, RZ, 0x1f ;  /* 0x00001fff00007589 */ /* 0x000f6200000e0000 */
[----:B0-----:R-:W0:Y:S01]  /*03b0*/  S2UR UR10, SR_CTAID.X ;  /* 0x00000000000a79c3 */ /* 0x001e220000002500 */
[----:B------:R-:W-:Y:S02]  /*03c0*/  ELECT P0, URZ, PT ;  /* 0x00000000003f782f */ /* 0x000fe40003800000 */
[----:B------:R-:W-:Y:S01]  /*03d0*/  LEA.HI R2, R2, R4, RZ, 0x7 ;  /* 0x0000000402027211 */ /* 0x000fe200078f38ff */
[----:B------:R-:W-:Y:S01]  /*03e0*/  ULDC UR4, c[0x0][0x150] ;  /* 0x0000540000047ab9 */ /* 0x000fe20000000800 */
[----:B------:R-:W-:Y:S01]  /*03f0*/  SHF.R.S32.HI R6, RZ, 0x1f, R3 ;  /* 0x0000001fff067819 */ /* 0x000fe20000011403 */
[----:B------:R-:W-:Y:S01]  /*0400*/  NOP ;  /* 0x0000000000007918 */ /* 0x000fe20000000000 */
[----:B------:R-:W-:Y:S01]  /*0410*/  LOP3.LUT R2, R2, 0xffffff80, RZ, 0xc0, !PT ;  /* 0xffffff8002027812 */ /* 0x000fe200078ec0ff */
[----:B------:R-:W-:Y:S01]  /*0420*/  NOP ;  /* 0x0000000000007918 */ /* 0x000fe20000000000 */
[----:B------:R-:W-:Y:S01]  /*0430*/  LEA.HI R6, R6, R3, RZ, 0x2 ;  /* 0x0000000306067211 */ /* 0x000fe200078f10ff */
[----:B------:R-:W1:Y:S02]  /*0440*/  LDC R8, c[0x0][0x144] ;  /* 0x00005100ff087b82 */ /* 0x000e640000000800 */
[----:B------:R-:W-:Y:S01]  /*0450*/  IMAD.IADD R4, R4, 0x1, -R2 ;  /* 0x0000000104047824 */ /* 0x000fe200078e0a02 */
[----:B------:R-:W-:Y:S01]  /*0460*/  LOP3.LUT R6, R6, 0x3ffffffc, RZ, 0xc0, !PT ;  /* 0x3ffffffc06067812 */ /* 0x000fe200078ec0ff */
[----:B------:R-:W2:Y:S03]  /*0470*/  S2R R2, SR_CTAID.Y ;  /* 0x0000000000027919 */ /* 0x000ea60000002600 */
[----:B------:R-:W-:Y:S01]  /*0480*/  SHF.R.S32.HI R5, RZ, 0x1f, R4 ;  /* 0x0000001fff057819 */ /* 0x000fe20000011404 */
[----:B------:R-:W-:Y:S01]  /*0490*/  IMAD.IADD R6, R3, 0x1, -R6 ;  /* 0x0000000103067824 */ /* 0x000fe200078e0a06 */
[----:B------:R-:W3:Y:S02]  /*04a0*/  LDC R15, c[0x0][0x148] ;  /* 0x00005200ff0f7b82 */ /* 0x000ee40000000800 */
[----:B------:R-:W-:-:S02]  /*04b0*/  LEA.HI R5, R5, R4, RZ, 0x3 ;  /* 0x0000000405057211 */ /* 0x000fc400078f18ff */
[----:B-----5:R-:W-:Y:S02]  /*04c0*/  ISETP.NE.OR P0, PT, R0, RZ, !P0 ;  /* 0x000000ff0000720c */ /* 0x020fe40004705670 */
[--C-:B------:R-:W-:Y:S02]  /*04d0*/  SHF.R.S32.HI R0, RZ, 0x3, R5.reuse ;  /* 0x00000003ff007819 */ /* 0x100fe40000011405 */
[----:B------:R-:W-:Y:S02]  /*04e0*/  SHF.R.S32.HI R5, RZ, 0x1f, R5 ;  /* 0x0000001fff057819 */ /* 0x000fe40000011405 */
[----:B0-----:R-:W-:Y:S02]  /*04f0*/  I2FP.F32.U32 R7, UR10 ;  /* 0x0000000a00077c45 */ /* 0x001fe40008201000 */
[----:B------:R-:W-:-:S03]  /*0500*/  LEA.HI R5, R5, R0, RZ, 0x2 ;  /* 0x0000000005057211 */ /* 0x000fc600078f10ff */
[----:B------:R-:W-:Y:S01]  /*0510*/  FMUL R7, R7, UR4 ;  /* 0x0000000407077c20 */ /* 0x000fe20008400000 */
[----:B------:R-:W-:Y:S01]  /*0520*/  LOP3.LUT R5, R5, 0xfffffffc, RZ, 0xc0, !PT ;  /* 0xfffffffc05057812 */ /* 0x000fe200078ec0ff */
[----:B------:R-:W-:Y:S01]  /*0530*/  VOTEU.ALL UP0, P0 ;  /* 0x00000000003f7886 */ /* 0x000fe20000000000 */
[----:B------:R-:W-:Y:S01]  /*0540*/  ULDC UR4, c[0x0][0x154] ;  /* 0x0000550000047ab9 */ /* 0x000fe20000000800 */
[----:B------:R-:W-:Y:S02]  /*0550*/  VOTEU.ALL UP1, P0 ;  /* 0x00000000003f7886 */ /* 0x000fe40000020000 */
[----:B------:R-:W0:Y:S01]  /*0560*/  F2I.U32.TRUNC.NTZ R7, R7 ;  /* 0x0000000700077305 */ /* 0x000e22000020f000 */
[----:B------:R-:W-:Y:S01]  /*0570*/  IMAD.IADD R5, R0, 0x1, -R5 ;  /* 0x0000000100057824 */ /* 0x000fe200078e0a05 */
[----:B------:R-:W5:Y:S01]  /*0580*/  @!UP0 S2UR UR9, SR_CgaCtaId ;  /* 0x00000000000989c3 */ /* 0x000f620000008800 */
[----:B------:R-:W-:Y:S02]  /*0590*/  @!UP0 UMOV UR8, 0x400 ;  /* 0x0000040000088882 */ /* 0x000fe40000000000 */
[----:B------:R-:W-:Y:S01]  /*05a0*/  IMAD R5, R6, 0x4, R5 ;  /* 0x0000000406057824 */ /* 0x000fe200078e0205 */
[----:B--2---:R-:W-:-:S04]  /*05b0*/  I2FP.F32.U32 R6, R2 ;  /* 0x0000000200067245 */ /* 0x004fc80000201000 */
[----:B------:R-:W-:Y:S01]  /*05c0*/  LEA.HI R0, R5, R5, RZ, 0x1 ;  /* 0x0000000505007211 */ /* 0x000fe200078f08ff */
[----:B------:R-:W-:Y:S01]  /*05d0*/  FMUL R6, R6, UR4 ;  /* 0x0000000406067c20 */ /* 0x000fe20008400000 */
[----:B------:R-:W-:Y:S02]  /*05e0*/  UMOV UR4, 0x20 ;  /* 0x0000002000047882 */ /* 0x000fe40000000000 */
[----:B------:R-:W-:Y:S01]  /*05f0*/  LOP3.LUT R0, R0, 0xfffffffe, RZ, 0xc0, !PT ;  /* 0xfffffffe00007812 */ /* 0x000fe200078ec0ff */
[----:B0-----:R-:W-:Y:S01]  /*0600*/  IMAD.MOV R13, RZ, RZ, -R7 ;  /* 0x000000ffff0d7224 */ /* 0x001fe200078e0a07 */
[----:B------:R-:W-:-:S04]  /*0610*/  @!UP0 UIADD3 UR4, -UR4, 0x100000, URZ ;  /* 0x0010000004048890 */ /* 0x000fc8000fffe13f */
[----:B------:R-:W-:Y:S02]  /*0620*/  @!UP0 USHF.L.U32 UR5, UR4, 0xb, URZ ;  /* 0x0000000b04058899 */ /* 0x000fe4000800063f */
[----:B------:R-:W-:Y:S01]  /*0630*/  @!UP0 USHF.L.U32 UR4, UR4, 0x1, URZ ;  /* 0x0000000104048899 */ /* 0x000fe2000800063f */
[----:B------:R-:W0:Y:S01]  /*0640*/  F2I.U32.TRUNC.NTZ R6, R6 ;  /* 0x0000000600067305 */ /* 0x000e22000020f000 */
[----:B------:R-:W2:Y:S01]  /*0650*/  LDC R7, c[0x0][0x140] ;  /* 0x00005000ff077b82 */ /* 0x000ea20000000800 */
[----:B-1----:R-:W-:Y:S02]  /*0660*/  IMAD R13, R8, R13, UR10 ;  /* 0x0000000a080d7e24 */ /* 0x002fe4000f8e020d */
[----:B------:R-:W-:-:S05]  /*0670*/  IMAD.IADD R0, R5, 0x1, -R0 ;  /* 0x0000000105007824 */ /* 0x000fca00078e0a00 */
[----:B------:R-:W-:Y:S01]  /*0680*/  ISETP.NE.AND P2, PT, R0, R13, PT ;  /* 0x0000000d0000720c */ /* 0x000fe20003f45270 */
[C---:B------:R-:W-:Y:S01]  /*0690*/  IMAD.SHL.U32 R0, R5.reuse, 0x4, RZ ;  /* 0x0000000405007824 */ /* 0x040fe200078e00ff */
[----:B-----5:R-:W-:Y:S01]  /*06a0*/  @!UP0 ULEA UR8, UR9, UR8, 0x18 ;  /* 0x0000000809088291 */ /* 0x020fe2000f8ec03f */
[----:B------:R-:W-:Y:S01]  /*06b0*/  VOTEU.ALL UP0, P0 ;  /* 0x00000000003f7886 */ /* 0x000fe20000000000 */
[----:B------:R-:W-:Y:S01]  /*06c0*/  LOP3.LUT P0, RZ, R4, 0x7, RZ, 0xc0, !PT ;  /* 0x0000000704ff7812 */ /* 0x000fe2000780c0ff */
[----:B0-----:R-:W-:Y:S01]  /*06d0*/  IMAD.MOV R12, RZ, RZ, -R6 ;  /* 0x000000ffff0c7224 */ /* 0x001fe200078e0a06 */
[----:B------:R-:W-:-:S03]  /*06e0*/  LOP3.LUT R9, R5, 0xc, R0, 0x78, !PT ;  /* 0x0000000c05097812 */ /* 0x000fc600078e7800 */
[----:B---3--:R-:W-:Y:S01]  /*06f0*/  IMAD R5, R15, R12, R2 ;  /* 0x0000000c0f057224 */ /* 0x008fe200078e0202 */
[C---:B------:R-:W-:Y:S01]  /*0700*/  ISETP.LT.U32.AND P0, PT, R9.reuse, 0x2, !P0 ;  /* 0x000000020900780c */ /* 0x040fe20004701070 */
[----:B------:R0:W-:Y:S02]  /*0710*/  STL [R1+0x56c], R9 ;  /* 0x00056c0901007387 */ /* 0x0001e40000100800 */
[----:B------:R-:W-:Y:S02]  /*0720*/  @P2 LEA.HI R0, R9, R9, RZ, 0x1 ;  /* 0x0000000909002211 */ /* 0x000fe400078f08ff */
[----:B------:R-:W1:Y:S02]  /*0730*/  FENCE.VIEW.ASYNC.S ;  /* 0x00000000000073c6 */ /* 0x000e640000000000 */
[----:B-1----:R0:W1:Y:S01]  /*0740*/  @!UP0 SYNCS.EXCH.64 URZ, [UR8+0x40], UR4 ;  /* 0x00004004083f85b2 */ /* 0x0020620008000100 */
[----:B--2---:R-:W-:Y:S02]  /*0750*/  ISETP.EQ.U32.AND P4, PT, R7, 0x1, PT ;  /* 0x000000010700780c */ /* 0x004fe40003f82070 */
[----:B------:R-:W-:-:S04]  /*0760*/  @P2 SHF.R.S32.HI R0, RZ, 0x1, R0 ;  /* 0x00000001ff002819 */ /* 0x000fc80000011400 */
[----:B------:R-:W-:Y:S01]  /*0770*/  @P2 ISETP.NE.AND P3, PT, R0, R5, PT ;  /* 0x000000050000220c */ /* 0x000fe20003f65270 */
[----:B------:R-:W-:Y:S01]  /*0780*/  IMAD.MOV.U32 R0, RZ, RZ, 0x1 ;  /* 0x00000001ff007424 */ /* 0x000fe200078e00ff */
[----:B------:R-:W-:Y:S02]  /*0790*/  SEL R5, RZ, 0x1, !P0 ;  /* 0x00000001ff057807 */ /* 0x000fe40004000000 */
[----:B------:R-:W-:-:S04]  /*07a0*/  @P2 SEL R0, RZ, 0x1, P3 ;  /* 0x00000001ff002807 */ /* 0x000fc80001800000 */
[----:B------:R-:W-:Y:S01]  /*07b0*/  LOP3.LUT R0, R0, R5, RZ, 0xc0, !PT ;  /* 0x0000000500007212 */ /* 0x000fe200078ec0ff */
[----:B------:R0:W2:Y:S01]  /*07c0*/  @!UP1 SYNCS.EXCH.64 URZ, [UR8+0x48], UR4 ;  /* 0x00004804083f95b2 */ /* 0x0000a20008000100 */
[----:B------:R-:W-:-:S03]  /*07d0*/  NOP ;  /* 0x0000000000007918 */ /* 0x000fc60000000000 */
[----:B------:R0:W-:Y:S01]  /*07e0*/  STL [R1+0x568], R0 ;  /* 0x0005680001007387 */ /* 0x0001e20000100800 */
[----:B-1----:R-:W-:Y:S05]  /*07f0*/  @!P4 BRA `(.L_x_3) ;  /* 0x000000000008c947 */ /* 0x002fea0003800000 */
[----:B--2-4-:R-:W-:Y:S01]  /*0800*/  UCGABAR_ARV ;  /* 0x00000000000079c7 */ /* 0x014fe20008000000 */
[----:B------:R-:W-:Y:S05]  /*0810*/  BRA `(.L_x_4) ;  /* 0x0000000000047947 */ /* 0x000fea0003800000 */
.L_x_3:
[----:B--2-4-:R-:W-:Y:S01]  /*0820*/  NOP ;  /* 0x0000000000007918 */ /* 0x014fe20000000000 */
.L_x_4:
[----:B0-----:R-:W0:Y:S01]  /*0830*/  LDC R0, c[0x0][0x65c] ;  /* 0x00019700ff007b82 */ /* 0x001e220000000800 */
[----:B------:R-:W-:Y:S01]  /*0840*/  IMAD.U32 R6, RZ, RZ, UR10 ;  /* 0x0000000aff067e24 */ /* 0x000fe2000f8e00ff */
[----:B------:R-:W-:Y:S01]  /*0850*/  LOP3.LUT R5, R5, 0xfffffbff, RZ, 0xc0, !PT ;  /* 0xfffffbff05057812 */ /* 0x000fe200078ec0ff */
[----:B------:R-:W-:Y:S01]  /*0860*/  IMAD.MOV.U32 R7, RZ, RZ, RZ ;  /* 0x000000ffff077224 */ /* 0x000fe200078e00ff */
[----:B0-----:R-:W-:-:S13]  /*0870*/  ISETP.NE.AND P2, PT, R0, 0x1, PT ;  /* 0x000000010000780c */ /* 0x001fda0003f45270 */
[----:B------:R-:W0:Y:S01]  /*0880*/  @P2 LDC R9, c[0x0][0x10] ;  /* 0x00000400ff092b82 */ /* 0x000e220000000800 */
[----:B------:R-:W-:Y:S01]  /*0890*/  @P2 IMAD.MOV.U32 R3, RZ, RZ, RZ ;  /* 0x000000ffff032224 */ /* 0x000fe200078e00ff */
[----:B------:R-:W-:Y:S01]  /*08a0*/  @P2 LOP3.LUT R5, R5, 0x400, RZ, 0xfc, !PT ;  /* 0x0000040005052812 */ /* 0x000fe200078efcff */
[----:B------:R-:W-:-:S05]  /*08b0*/  @P2 IMAD.MOV.U32 R17, RZ, RZ, RZ ;  /* 0x000000ffff112224 */ /* 0x000fca00078e00ff */
[----:B------:R-:W1:Y:S01]  /*08c0*/  @!P2 LDC R11, c[0x0][0xc] ;  /* 0x00000300ff0bab82 */ /* 0x000e620000000800 */
[----:B0-----:R-:W-:-:S04]  /*08d0*/  @P2 IMAD.WIDE.U32 R8, R9, UR10, R2 ;  /* 0x0000000a09082c25 */ /* 0x001fc8000f8e0002 */
[----:B------:R-:W-:Y:S02]  /*08e0*/  @P2 IMAD.MOV.U32 R10, RZ, RZ, R8 ;  /* 0x000000ffff0a2224 */ /* 0x000fe400078e0008 */
[----:B------:R-:W-:Y:S02]  /*08f0*/  @P2 IMAD.IADD R16, R9, 0x1, R17 ;  /* 0x0000000109102824 */ /* 0x000fe400078e0211 */
[----:B-1----:R-:W-:-:S04]  /*0900*/  @!P2 IMAD.WIDE.U32 R6, R2, R11, R6 ;  /* 0x0000000b0206a225 */ /* 0x002fc800078e0006 */
[----:B------:R-:W-:Y:S02]  /*0910*/  @!P2 IMAD.MOV.U32 R10, RZ, RZ, R6 ;  /* 0x000000ffff0aa224 */ /* 0x000fe400078e0006 */
[----:B------:R-:W-:-:S03]  /*0920*/  @!P2 IMAD.MOV.U32 R16, RZ, RZ, R7 ;  /* 0x000000ffff10a224 */ /* 0x000fc600078e0007 */
[----:B------:R0:W-:Y:S04]  /*0930*/  STL [R1+0x57c], R10 ;  /* 0x00057c0a01007387 */ /* 0x0001e80000100800 */
[----:B------:R0:W-:Y:S01]  /*0940*/  STL [R1+0x578], R16 ;  /* 0x0005781001007387 */ /* 0x0001e20000100800 */
[----:B------:R-:W-:Y:S05]  /*0950*/  @!P4 BRA `(.L_x_5) ;  /* 0x00000000000cc947 */ /* 0x000fea0003800000 */
[----:B------:R-:W-:Y:S01]  /*0960*/  UCGABAR_WAIT ;  /* 0x0000000000007dc7 */ /* 0x000fe20008000000 */
[----:B------:R-:W-:Y:S01]  /*0970*/  CCTL.IVALL ;  /* 0x00000000ff00798f */ /* 0x000fe20002000000 */
[----:B------:R-:W-:Y:S05]  /*0980*/  BRA `(.L_x_6) ;  /* 0x0000000000047947 */ /* 0x000fea0003800000 */
.L_x_5:
[----:B------:R-:W-:Y:S06]  /*0990*/  BAR.SYNC.DEFER_BLOCKING 0x0 ;  /* 0x0000000000007b1d */ /* 0x000fec0000010000 */
.L_x_6:
[----:B------:R-:W-:Y:S05]  /*09a0*/  @!P1 BRA `(.L_x_7) ;  /* 0x0000031c00d49947 */ /* 0x000fea0003800000 */
[----:B------:R-:W-:-:S06]  /*09b0*/  UISETP.GT.U32.AND UP0, UPT, UR11, 0x1, UPT ;  /* 0x000000010b00788c */ /* 0x000fcc000bf04070 */
[----:B------:R-:W-:-:S13]  /*09c0*/  PLOP3.LUT P0, PT, PT, PT, UP0, 0x80, 0x0 ;  /* 0x000000000000781c */ /* 0x000fda0003f0f008 */
[----:B------:R-:W-:Y:S05]  /*09d0*/  @P0 EXIT ;  /* 0x000000000000094d */ /* 0x000fea0003800000 */
[----:B------:R-:W-:Y:S01]  /*09e0*/  IMAD.MOV.U32 R6, RZ, RZ, -0x1 ;  /* 0xffffffffff067424 */ /* 0x000fe200078e00ff */
[----:B------:R-:W-:Y:S01]  /*09f0*/  ULDC.64 UR4, c[0x0][0x650] ;  /* 0x0001940000047ab9 */ /* 0x000fe20000000a00 */
[----:B------:R-:W-:Y:S01]  /*0a00*/  IMAD.MOV.U32 R4, RZ, RZ, -0x1 ;  /* 0xffffffffff047424 */ /* 0x000fe200078e00ff */
[----:B------:R-:W-:Y:S01]  /*0a10*/  ISETP.GE.U32.AND P0, PT, R10, UR4, PT ;  /* 0x000000040a007c0c */ /* 0x000fe2000bf06070 */
[----:B------:R-:W-:Y:S01]  /*0a20*/  UMOV UR18, 0xffffffff ;  /* 0xffffffff00127882 */ /* 0x000fe20000000000 */
[----:B------:R1:W-:Y:S01]  /*0a30*/  STL [R1+0x570], R6 ;  /* 0x0005700601007387 */ /* 0x0003e20000100800 */
[----:B------:R-:W-:Y:S02]  /*0a40*/  PRMT R0, RZ, 0x7610, R0 ;  /* 0x00007610ff007816 */ /* 0x000fe40000000000 */
[----:B------:R-:W-:Y:S01]  /*0a50*/  ISETP.GE.U32.AND.EX P0, PT, R16, UR5, PT, P0 ;  /* 0x0000000510007c0c */ /* 0x000fe2000bf06100 */
[----:B------:R1:W-:-:S12]  /*0a60*/  STL [R1+0x574], R4 ;  /* 0x0005740401007387 */ /* 0x0003d80000100800 */
[----:B-1----:R-:W-:Y:S05]  /*0a70*/  @P0 BRA `(.L_x_8) ;  /* 0x00000004003c0947 */ /* 0x002fea0003800000 */
[----:B------:R-:W-:Y:S01]  /*0a80*/  ULDC.64 UR14, c[0x0][0x628] ;  /* 0x00018a00000e7ab9 */ /* 0x000fe20000000a00 */
[----:B------:R-:W1:Y:S01]  /*0a90*/  LDC.64 R8, c[0x0][0x620] ;  /* 0x00018800ff087b82 */ /* 0x000e620000000a00 */
[----:B------:R-:W-:Y:S01]  /*0aa0*/  ISETP.NE.U32.AND P0, PT, RZ, UR14, PT ;  /* 0x0000000eff007c0c */ /* 0x000fe2000bf05070 */
[----:B------:R-:W-:Y:S01]  /*0ab0*/  ULDC UR13, c[0x0][0x630] ;  /* 0x00018c00000d7ab9 */ /* 0x000fe20000000800 */
[----:B------:R-:W-:Y:S02]  /*0ac0*/  R2UR UR4, R10 ;  /* 0x000000000a0472ca */ /* 0x000fe400000e0000 */
[----:B------:R-:W-:Y:S02]  /*0ad0*/  ISETP.NE.AND.EX P0, PT, RZ, UR15, PT, P0 ;  /* 0x0000000fff007c0c */ /* 0x000fe4000bf05300 */
[----:B------:R-:W-:-:S11]  /*0ae0*/  R2UR UR5, R16 ;  /* 0x00000000100572ca */ /* 0x000fd600000e0000 */
[----:B------:R-:W-:Y:S05]  /*0af0*/  @!P0 BRA `(.L_x_9) ;  /* 0x0000000000308947 */ /* 0x000fea0003800000 */
[----:B------:R-:W-:Y:S01]  /*0b00*/  R2UR UR4, R10 ;  /* 0x000000000a0472ca */ /* 0x000fe200000e0000 */
[----:B------:R-:W-:Y:S01]  /*0b10*/  ULDC UR6, c[0x0][0x634] ;  /* 0x00018d0000067ab9 */ /* 0x000fe20000000800 */
[----:B------:R-:W-:-:S11]  /*0b20*/  R2UR UR12, R16 ;  /* 0x00000000100c72ca */ /* 0x000fd600000e0000 */
[----:B------:R-:W-:-:S04]  /*0b30*/  UIADD3 UR6, UP0, UR4, UR6, URZ ;  /* 0x0000000604067290 */ /* 0x000fc8000ff1e03f */
[----:B------:R-:W-:-:S04]  /*0b40*/  UIADD3.X UR12, URZ, UR12, URZ, UP0, !UPT ;  /* 0x0000000c3f0c7290 */ /* 0x000fc800087fe43f */
[----:B------:R-:W-:-:S04]  /*0b50*/  UIMAD.WIDE.U32 UR4, UR12, UR14, URZ ;  /* 0x0000000e0c0472a5 */ /* 0x000fc8000f8e003f */
[----:B------:R-:W-:Y:S02]  /*0b60*/  UIMAD.WIDE.U32 UR8, UP0, UR6, UR15, UR4 ;  /* 0x0000000f060872a5 */ /* 0x000fe4000f800004 */
[----:B------:R-:W-:Y:S02]  /*0b70*/  UIMAD.WIDE.U32 UR4, UR6, UR14, URZ ;  /* 0x0000000e060472a5 */ /* 0x000fe4000f8e003f */
[----:B------:R-:W-:Y:S02]  /*0b80*/  UIADD3.X UR11, URZ, URZ, URZ, UP0, !UPT ;  /* 0x0000003f3f0b7290 */ /* 0x000fe400087fe43f */
[----:B------:R-:W-:Y:S01]  /*0b90*/  UIADD3 URZ, UP0, UR5, UR8, URZ ;  /* 0x00000008053f7290 */ /* 0x000fe2000ff1e03f */
[----:B------:R-:W-:-:S03]  /*0ba0*/  UMOV UR10, UR9 ;  /* 0x00000009000a7c82 */ /* 0x000fc60008000000 */
[----:B------:R-:W-:-:S12]  /*0bb0*/  UIMAD.WIDE.U32.X UR4, UR12, UR15, UR10, UP0 ;  /* 0x0000000f0c0472a5 */ /* 0x000fd800080e040a */
.L_x_9:
[----:B------:R-:W-:Y:S01]  /*0bc0*/  USHF.R.U64 UR18, UR4, UR13, UR5 ;  /* 0x0000000d04127299 */ /* 0x000fe20008001205 */
[----:B------:R-:W2:Y:S01]  /*0bd0*/  LDC.64 R18, c[0x0][0x640] ;  /* 0x00019000ff127b82 */ /* 0x000ea20000000a00 */
[----:B------:R-:W-:Y:S01]  /*0be0*/  USHF.R.U32.HI UR4, URZ, UR13, UR5 ;  /* 0x0000000d3f047299 */ /* 0x000fe20008011605 */
[----:B------:R-:W-:Y:S02]  /*0bf0*/  IMAD.MOV.U32 R6, RZ, RZ, R10 ;  /* 0x000000ffff067224 */ /* 0x000fe400078e000a */
[----:B------:R-:W-:Y:S01]  /*0c00*/  IMAD R22, R15, R12, R2 ;  /* 0x0000000c0f167224 */ /* 0x000fe200078e0202 */
[----:B------:R-:W-:Y:S01]  /*0c10*/  IADD3 R3, P0, RZ, -UR18, RZ ;  /* 0x80000012ff037c10 */ /* 0x000fe2000ff1e0ff */
[----:B------:R-:W-:Y:S02]  /*0c20*/  IMAD.MOV.U32 R15, RZ, RZ, 0x1 ;  /* 0x00000001ff0f7424 */ /* 0x000fe400078e00ff */
[----:B------:R-:W3:Y:S02]  /*0c30*/  LDC R4, c[0x0][0x618] ;  /* 0x00018600ff047b82 */ /* 0x000ee40000000800 */
[----:B------:R-:W-:-:S04]  /*0c40*/  IMAD.X R7, RZ, RZ, ~UR4, P0 ;  /* 0x80000004ff077e24 */ /* 0x000fc800080e06ff */
[-C--:B-1----:R-:W-:Y:S02]  /*0c50*/  IMAD R0, R7, R8.reuse, RZ ;  /* 0x0000000807007224 */ /* 0x082fe400078e02ff */
[----:B------:R-:W1:Y:S01]  /*0c60*/  LDC R11, c[0x0][0x608] ;  /* 0x00018200ff0b7b82 */ /* 0x000e620000000800 */
[----:B------:R-:W-:Y:S02]  /*0c70*/  IMAD.MOV.U32 R7, RZ, RZ, R16 ;  /* 0x000000ffff077224 */ /* 0x000fe400078e0010 */
[----:B------:R-:W-:-:S05]  /*0c80*/  IMAD.WIDE.U32 R6, R3, R8, R6 ;  /* 0x0000000803067225 */ /* 0x000fca00078e0006 */
[----:B------:R-:W4:Y:S01]  /*0c90*/  LDC R14, c[0x0][0x658] ;  /* 0x00019600ff0e7b82 */ /* 0x000f220000000800 */
[----:B------:R-:W-:Y:S01]  /*0ca0*/  IMAD R3, R3, R9, R0 ;  /* 0x0000000903037224 */ /* 0x000fe200078e0200 */
[----:B--2---:R-:W-:-:S03]  /*0cb0*/  ISETP.NE.U32.AND P0, PT, R18, RZ, PT ;  /* 0x000000ff1200720c */ /* 0x004fc60003f05070 */
[----:B------:R-:W-:Y:S01]  /*0cc0*/  IMAD.IADD R3, R7, 0x1, R3 ;  /* 0x0000000107037824 */ /* 0x000fe200078e0203 */
[----:B------:R-:W-:Y:S01]  /*0cd0*/  ISETP.NE.AND.EX P0, PT, R19, RZ, PT, P0 ;  /* 0x000000ff1300720c */ /* 0x000fe20003f05300 */
[----:B------:R-:W-:Y:S01]  /*0ce0*/  IMAD.MOV.U32 R7, RZ, RZ, -0x1 ;  /* 0xffffffffff077424 */ /* 0x000fe200078e00ff */
[----:B0-----:R-:W0:Y:S02]  /*0cf0*/  LDC R10, c[0x0][0x600] ;  /* 0x00018000ff0a7b82 */ /* 0x001e240000000800 */
[-CC-:B---3--:R-:W-:Y:S02]  /*0d00*/  SHF.R.U64 R17, R6, R4.reuse, R3.reuse ;  /* 0x0000000406117219 */ /* 0x188fe40000001203 */
[----:B------:R-:W-:-:S04]  /*0d10*/  SHF.R.U32.HI R0, RZ, R4, R3 ;  /* 0x00000004ff007219 */ /* 0x000fc80000011603 */
[----:B------:R-:W2:Y:S01]  /*0d20*/  LDC R16, c[0x0][0x648] ;  /* 0x00019200ff107b82 */ /* 0x000ea20000000800 */
[-CC-:B-1----:R-:W-:Y:S02]  /*0d30*/  SHF.R.U64 R23, R17, R11.reuse, R0.reuse ;  /* 0x0000000b11177219 */ /* 0x182fe40000001200 */
[----:B------:R-:W-:-:S05]  /*0d40*/  SHF.R.U32.HI R3, RZ, R11, R0 ;  /* 0x0000000bff037219 */ /* 0x000fca0000011600 */
[----:B------:R-:W1:Y:S01]  /*0d50*/  LDC R21, c[0x0][0x638] ;  /* 0x00018e00ff157b82 */ /* 0x000e620000000800 */
[-CC-:B----4-:R-:W-:Y:S02]  /*0d60*/  SHF.R.U64 R12, R23, R14.reuse, R3.reuse ;  /* 0x0000000e170c7219 */ /* 0x190fe40000001203 */
[-C--:B------:R-:W-:Y:S02]  /*0d70*/  SHF.L.U32 R0, R7, R14.reuse, RZ ;  /* 0x0000000e07007219 */ /* 0x080fe400000006ff */
[----:B------:R-:W-:Y:S01]  /*0d80*/  SHF.R.U32.HI R3, RZ, R14, R3 ;  /* 0x0000000eff037219 */ /* 0x000fe20000011603 */
[----:B------:R-:W-:Y:S01]  /*0d90*/  IMAD.MOV.U32 R2, RZ, RZ, R12 ;  /* 0x000000ffff027224 */ /* 0x000fe200078e000c */
[----:B------:R-:W-:Y:S01]  /*0da0*/  LOP3.LUT R0, RZ, R0, RZ, 0x33, !PT ;  /* 0x00000000ff007212 */ /* 0x000fe200078e33ff */
[----:B------:R-:W3:Y:S01]  /*0db0*/  LDC R20, c[0x0][0x610] ;  /* 0x00018400ff147b82 */ /* 0x000ee20000000800 */
[----:B------:R-:W-:Y:S05]  /*0dc0*/  @!P0 BRA `(.L_x_10) ;  /* 0x0000000000288947 */ /* 0x000fea0003800000 */
[----:B------:R-:W4:Y:S02]  /*0dd0*/  LDC R9, c[0x0][0x64c] ;  /* 0x00019300ff097b82 */ /* 0x000f240000000800 */
[----:B----4-:R-:W-:-:S05]  /*0de0*/  IADD3 R9, P0, R12, R9, RZ ;  /* 0x000000090c097210 */ /* 0x010fca0007f1e0ff */
[----:B------:R-:W-:-:S04]  /*0df0*/  IMAD.X R11, RZ, RZ, R3, P0 ;  /* 0x000000ffff0b7224 */ /* 0x000fc800000e0603 */
[----:B------:R-:W-:-:S04]  /*0e00*/  IMAD.WIDE.U32 R2, R11, R18, RZ ;  /* 0x000000120b027225 */ /* 0x000fc800078e00ff */
[----:B------:R-:W-:-:S04]  /*0e10*/  IMAD.WIDE.U32 R6, P0, R9, R19, R2 ;  /* 0x0000001309067225 */ /* 0x000fc80007800002 */
[----:B------:R-:W-:-:S04]  /*0e20*/  IMAD.WIDE.U32 R2, R9, R18, RZ ;  /* 0x0000001209027225 */ /* 0x000fc800078e00ff */
[----:B------:R-:W-:Y:S01]  /*0e30*/  IMAD.X R9, RZ, RZ, RZ, P0 ;  /* 0x000000ffff097224 */ /* 0x000fe200000e06ff */
[----:B------:R-:W-:Y:S01]  /*0e40*/  IADD3 RZ, P0, R3, R6, RZ ;  /* 0x0000000603ff7210 */ /* 0x000fe20007f1e0ff */
[----:B------:R-:W-:-:S04]  /*0e50*/  IMAD.MOV.U32 R8, RZ, RZ, R7 ;  /* 0x000000ffff087224 */ /* 0x000fc800078e0007 */
[----:B------:R-:W-:-:S08]  /*0e60*/  IMAD.WIDE.U32.X R2, R11, R19, R8, P0 ;  /* 0x000000130b027225 */ /* 0x000fd000000e0408 */
.L_x_10:
[----:B--2---:R-:W-:Y:S01]  /*0e70*/  SHF.R.U64 R4, R2, R16, R3 ;  /* 0x0000001002047219 */ /* 0x004fe20000001203 */
[----:B0-----:R-:W-:Y:S01]  /*0e80*/  VIADD R6, R10, 0xffffffff ;  /* 0xffffffff0a067836 */ /* 0x001fe20000000000 */
[----:B------:R-:W-:Y:S02]  /*0e90*/  SHF.L.U32 R2, R15, R14, RZ ;  /* 0x0000000e0f027219 */ /* 0x000fe400000006ff */
[----:B------:R-:W-:Y:S01]  /*0ea0*/  LOP3.LUT R3, R23, R0, RZ, 0xc0, !PT ;  /* 0x0000000017037212 */ /* 0x000fe200078ec0ff */
[----:B------:R-:W-:Y:S01]  /*0eb0*/  IMAD.MOV R8, RZ, RZ, -R4 ;  /* 0x000000ffff087224 */ /* 0x000fe200078e0a04 */
[----:B------:R-:W-:Y:S02]  /*0ec0*/  SEL R0, R13, R22, !P2 ;  /* 0x000000160d007207 */ /* 0x000fe40005000000 */
[----:B------:R-:W-:Y:S01]  /*0ed0*/  LOP3.LUT R6, R17, R6, RZ, 0xc0, !PT ;  /* 0x0000000611067212 */ /* 0x000fe200078ec0ff */
[----:B------:R-:W-:Y:S02]  /*0ee0*/  IMAD R7, R2, R4, R3 ;  /* 0x0000000402077224 */ /* 0x000fe400078e0203 */
[----:B-1----:R-:W-:-:S02]  /*0ef0*/  IMAD R3, R8, R21, R12 ;  /* 0x0000001508037224 */ /* 0x002fc400078e020c */
[----:B---3--:R-:W-:Y:S02]  /*0f00*/  IMAD R2, R7, R20, R0 ;  /* 0x0000001407027224 */ /* 0x008fe400078e0200 */
[----:B------:R-:W-:Y:S02]  /*0f10*/  IMAD R3, R3, R10, R6 ;  /* 0x0000000a03037224 */ /* 0x000fe400078e0206 */
[----:B------:R-:W-:-:S03]  /*0f20*/  IMAD.MOV.U32 R0, RZ, RZ, 0x1 ;  /* 0x00000001ff007424 */ /* 0x000fc600078e00ff */
[----:B------:R-:W-:Y:S02]  /*0f30*/  SEL R4, R3, R2, !P2 ;  /* 0x0000000203047207 */ /* 0x000fe40005000000 */
[----:B------:R-:W-:-:S03]  /*0f40*/  SEL R2, R2, R3, !P2 ;  /* 0x0000000302027207 */ /* 0x000fc60005000000 */
[----:B------:R1:W-:Y:S04]  /*0f50*/  STL [R1+0x574], R4 ;  /* 0x0005740401007387 */ /* 0x0003e80000100800 */
[----:B------:R1:W-:Y:S02]  /*0f60*/  STL [R1+0x570], R2 ;  /* 0x0005700201007387 */ /* 0x0003e40000100800 */
.L_x_8:
[----:B------:R-:W-:-:S08]  /*0f70*/  NOP ;  /* 0x0000000000007918 */ /* 0x000fd00000000000 */
[----:B------:R-:W2:Y:S02]  /*0f80*/  USETMAXREG.TRY_ALLOC.CTAPOOL UP0, 0xf0 ;  /* 0x000000f0000079c8 */ /* 0x000ea40008000600 */
[----:B--2---:R-:W-:-:S13]  /*0f90*/  PLOP3.LUT P0, PT, PT, PT, UP0, 0x80, 0x0 ;  /* 0x000000000000781c */ /* 0x004fda0003f0f008 */
[----:B------:R-:W-:Y:S05]  /*0fa0*/  @!P0 BRA `(.L_x_8) ;  /* 0xfffffffc00f08947 */ /* 0x000fea000383ffff */
[----:B------:R-:W-:Y:S01]  /*0fb0*/  ULDC.64 UR4, c[0x0][0x598] ;  /* 0x0001660000047ab9 */ /* 0x000fe20000000a00 */
[----:B------:R-:W-:Y:S01]  /*0fc0*/  ULDC.64 UR24, c[0x0][0x208] ;  /* 0x0000820000187ab9 */ /* 0x000fe20000000a00 */
[----:B------:R-:W-:-:S04]  /*0fd0*/  ISETP.NE.U32.AND P0, PT, RZ, UR4, PT ;  /* 0x00000004ff007c0c */ /* 0x000fc8000bf05070 */
[----:B------:R-:W-:-:S13]  /*0fe0*/  ISETP.NE.AND.EX P0, PT, RZ, UR5, PT, P0 ;  /* 0x00000005ff007c0c */ /* 0x000fda000bf05300 */
[----:B------:R-:W-:Y:S05]  /*0ff0*/  @!P0 BRA `(.L_x_11) ;  /* 0x0000000000208947 */ /* 0x000fea0003800000 */
[----:B-1----:R-:W1:Y:S02]  /*1000*/  LDC.64 R2, c[0x0][0x598] ;  /* 0x00016600ff027b82 */ /* 0x002e640000000a00 */
[----:B-1----:R-:W2:Y:S02]  /*1010*/  LDG.E.64 R2, desc[UR24][R2.64] ;  /* 0x0000001802027981 */ /* 0x002ea4000c1e1b00 */
[----:B--2---:R-:W-:-:S04]  /*1020*/  ISETP.NE.U32.AND P0, PT, R2, RZ, PT ;  /* 0x000000ff0200720c */ /* 0x004fc80003f05070 */
[----:B------:R-:W-:-:S13]  /*1030*/  ISETP.NE.AND.EX P0, PT, R3, RZ, PT, P0 ;  /* 0x000000ff0300720c */ /* 0x000fda0003f05300 */
[----:B------:R-:W-:Y:S05]  /*1040*/  @!P0 BRA `(.L_x_11) ;  /* 0x00000000000c8947 */ /* 0x000fea0003800000 */
[----:B------:R-:W2:Y:S02]  /*1050*/  LD.E R2, desc[UR24][R2.64] ;  /* 0x0000001802027980 */ /* 0x000ea4000c101900 */
[----:B--2---:R-:W-:Y:S01]  /*1060*/  R2UR UR17, R2 ;  /* 0x00000000021172ca */ /* 0x004fe200000e0000 */
[----:B------:R-:W-:-:S14]  /*1070*/  BRA `(.L_x_12) ;  /* 0x0000000000247947 */ /* 0x000fdc0003800000 */
.L_x_11:
[----:B------:R-:W-:Y:S02]  /*1080*/  ULDC.64 UR4, c[0x0][0x588] ;  /* 0x0001620000047ab9 */ /* 0x000fe40000000a00 */
[----:B------:R-:W-:-:S04]  /*1090*/  ISETP.NE.U32.AND P0, PT, RZ, UR4, PT ;  /* 0x00000004ff007c0c */ /* 0x000fc8000bf05070 */
[----:B------:R-:W-:-:S13]  /*10a0*/  ISETP.NE.AND.EX P0, PT, RZ, UR5, PT, P0 ;  /* 0x00000005ff007c0c */ /* 0x000fda000bf05300 */
[----:B------:R-:W-:Y:S05]  /*10b0*/  @!P0 BRA `(.L_x_13) ;  /* 0x0000000000108947 */ /* 0x000fea0003800000 */
[----:B-1----:R-:W1:Y:S02]  /*10c0*/  LDC.64 R2, c[0x0][0x588] ;  /* 0x00016200ff027b82 */ /* 0x002e640000000a00 */
[----:B-1----:R-:W2:Y:S02]  /*10d0*/  LDG.E R2, desc[UR24][R2.64] ;  /* 0x0000001802027981 */ /* 0x002ea4000c1e1900 */
[----:B--2---:R-:W-:Y:S01]  /*10e0*/  R2UR UR17, R2 ;  /* 0x00000000021172ca */ /* 0x004fe200000e0000 */
[----:B------:R-:W-:-:S14]  /*10f0*/  BRA `(.L_x_12) ;  /* 0x0000000000047947 */ /* 0x000fdc0003800000 */
.L_x_13:
[----:B------:R-:W-:-:S05]  /*1100*/  ULDC UR17, c[0x0][0x580] ;  /* 0x0001600000117ab9 */ /* 0x000fca0000000800 */
.L_x_12:
[----:B------:R-:W-:Y:S02]  /*1110*/  ULDC.64 UR4, c[0x0][0x5a0] ;  /* 0x0001680000047ab9 */ /* 0x000fe40000000a00 */
        /* <DEDUP_REMOVED lines=11> */
.L_x_14:
        /* <DEDUP_REMOVED lines=8> */
.L_x_16:
[----:B------:R-:W-:-:S05]  /*1250*/  ULDC UR8, c[0x0][0x584] ;  /* 0x0001610000087ab9 */ /* 0x000fca0000000800 */
.L_x_15:
[----:B------:R-:W-:-:S13]  /*1260*/  LOP3.LUT P0, RZ, R0, 0xff, RZ, 0xc0, !PT ;  /* 0x000000ff00ff7812 */ /* 0x000fda000780c0ff */
[----:B------:R-:W-:Y:S05]  /*1270*/  @!P0 EXIT ;  /* 0x000000000000894d */ /* 0x000fea0003800000 */
[----:B------:R-:W1:Y:S01]  /*1280*/  LDC.64 R6, c[0x0][0x5c8] ;  /* 0x00017200ff067b82 */ /* 0x000e620000000a00 */
[----:B------:R-:W-:Y:S01]  /*1290*/  ULDC UR4, c[0x0][0x28c] ;  /* 0x0000a30000047ab9 */ /* 0x000fe20000000800 */
[----:B------:R-:W-:Y:S02]  /*12a0*/  ULOP3.LUT UR9, UR7, 0x1, URZ, 0xfc, !UPT ;  /* 0x0000000107097892 */ /* 0x000fe4000f8efc3f */
[----:B------:R-:W-:-:S04]  /*12b0*/  UIADD3 UR4, UR4, 0x7f, URZ ;  /* 0x0000007f04047890 */ /* 0x000fc8000fffe03f */
[----:B------:R-:W-:-:S04]  /*12c0*/  USHF.R.S32.HI UR5, URZ, 0x1f, UR4 ;  /* 0x0000001f3f057899 */ /* 0x000fc80008011404 */
[----:B------:R-:W-:-:S03]  /*12d0*/  ULEA.HI UR5, UR5, UR4, URZ, 0x7 ;  /* 0x0000000405057291 */ /* 0x000fc6000f8f383f */
[----:B------:R-:W-:Y:S01]  /*12e0*/  UMOV UR4, URZ ;  /* 0x0000003f00047c82 */ /* 0x000fe20008000000 */
[----:B------:R-:W-:-:S03]  /*12f0*/  USHF.R.S32.HI UR10, URZ, 0x7, UR5 ;  /* 0x000000073f0a7899 */ /* 0x000fc60008011405 */
[----:B------:R-:W-:Y:S01]  /*1300*/  UMOV UR5, URZ ;  /* 0x0000003f00057c82 */ /* 0x000fe20008000000 */
[C-C-:B-1----:R-:W-:Y:S01]  /*1310*/  SHF.L.U64.HI R2, R6.reuse, 0x7, R7.reuse ;  /* 0x0000000706027819 */ /* 0x142fe20000010207 */
[C---:B------:R-:W-:Y:S01]  /*1320*/  IMAD.SHL.U32 R4, R6.reuse, 0x80, RZ ;  /* 0x0000008006047824 */ /* 0x040fe200078e00ff */
[C---:B------:R-:W-:Y:S01]  /*1330*/  SHF.L.U64.HI R0, R6.reuse, 0x3, R7 ;  /* 0x0000000306007819 */ /* 0x040fe20000010207 */
[----:B------:R-:W-:-:S07]  /*1340*/  IMAD.SHL.U32 R3, R6, 0x8, RZ ;  /* 0x0000000806037824 */ /* 0x000fce00078e00ff */
.L_x_45:
[----:B------:R-:W-:Y:S01]  /*1350*/  STL [R1+0x564], RZ ;  /* 0x000564ff01007387 */ /* 0x000fe20000100800 */
[----:B-1----:R-:W1:Y:S01]  /*1360*/  S2UR UR14, SR_CgaCtaId ;  /* 0x00000000000e79c3 */ /* 0x002e620000008800 */
[----:B------:R-:W-:Y:S01]  /*1370*/  UMOV UR13, 0x400 ;  /* 0x00000400000d7882 */ /* 0x000fe20000000000 */
[----:B------:R-:W-:Y:S01]  /*1380*/  UMOV UR6, URZ ;  /* 0x0000003f00067c82 */ /* 0x000fe20008000000 */
[----:B------:R-:W-:Y:S01]  /*1390*/  STL [R1+0x560], RZ ;  /* 0x000560ff01007387 */ /* 0x000fe20000100800 */
[----:B------:R-:W-:Y:S01]  /*13a0*/  UMOV UR19, URZ ;  /* 0x0000003f00137c82 */ /* 0x000fe20008000000 */
[----:B------:R-:W-:Y:S01]  /*13b0*/  UMOV UR20, URZ ;  /* 0x0000003f00147c82 */ /* 0x000fe20008000000 */
[----:B------:R-:W-:Y:S01]  /*13c0*/  UMOV UR15, UR5 ;  /* 0x00000005000f7c82 */ /* 0x000fe20008000000 */
[----:B------:R-:W-:Y:S01]  /*13d0*/  STL [R1+0x55c], RZ ;  /* 0x00055cff01007387 */ /* 0x000fe20000100800 */
[----:B--2---:R-:W2:Y:S01]  /*13e0*/  LDC R7, c[0x0][0x28c] ;  /* 0x0000a300ff077b82 */ /* 0x004ea20000000800 */
[----:B------:R-:W-:-:S02]  /*13f0*/  CS2R R236, SRZ ;  /* 0x0000000000ec7805 */ /* 0x000fc4000001ff00 */
[----:B------:R-:W-:Y:S01]  /*1400*/  CS2R R234, SRZ ;  /* 0x0000000000ea7805 */ /* 0x000fe2000001ff00 */
[----:B------:R-:W-:Y:S01]  /*1410*/  STL [R1+0x558], RZ ;  /* 0x000558ff01007387 */ /* 0x000fe20000100800 */
[----:B------:R-:W-:Y:S02]  /*1420*/  CS2R R232, SRZ ;  /* 0x0000000000e87805 */ /* 0x000fe4000001ff00 */
[----:B------:R-:W-:Y:S02]  /*1430*/  CS2R R230, SRZ ;  /* 0x0000000000e67805 */ /* 0x000fe4000001ff00 */
[----:B------:R-:W-:Y:S01]  /*1440*/  CS2R R228, SRZ ;  /* 0x0000000000e47805 */ /* 0x000fe2000001ff00 */
[----:B------:R-:W-:Y:S01]  /*1450*/  STL [R1+0x554], RZ ;  /* 0x000554ff01007387 */ /* 0x000fe20000100800 */
[----:B------:R-:W-:Y:S02]  /*1460*/  CS2R R226, SRZ ;  /* 0x0000000000e27805 */ /* 0x000fe4000001ff00 */
[----:B------:R-:W-:-:S02]  /*1470*/  CS2R R224, SRZ ;  /* 0x0000000000e07805 */ /* 0x000fc4000001ff00 */
[----:B------:R-:W-:Y:S01]  /*1480*/  CS2R R222, SRZ ;  /* 0x0000000000de7805 */ /* 0x000fe2000001ff00 */
[----:B------:R-:W-:Y:S01]  /*1490*/  STL [R1+0x550], RZ ;  /* 0x000550ff01007387 */ /* 0x000fe20000100800 */
[----:B------:R-:W-:Y:S02]  /*14a0*/  CS2R R220, SRZ ;  /* 0x0000000000dc7805 */ /* 0x000fe4000001ff00 */
[----:B------:R-:W-:Y:S02]  /*14b0*/  CS2R R218, SRZ ;  /* 0x0000000000da7805 */ /* 0x000fe4000001ff00 */
[----:B------:R-:W-:Y:S01]  /*14c0*/  CS2R R216, SRZ ;  /* 0x0000000000d87805 */ /* 0x000fe2000001ff00 */
[----:B------:R-:W-:Y:S01]  /*14d0*/  STL [R1+0x54c], RZ ;  /* 0x00054cff01007387 */ /* 0x000fe20000100800 */
[----:B-1----:R-:W-:Y:S01]  /*14e0*/  ULEA UR13, UR14, UR13, 0x18 ;  /* 0x0000000d0e0d7291 */ /* 0x002fe2000f8ec03f */
[----:B------:R-:W-:Y:S02]  /*14f0*/  CS2R R22, SRZ ;  /* 0x0000000000167805 */ /* 0x000fe4000001ff00 */
[----:B------:R-:W-:Y:S01]  /*1500*/  CS2R R20, SRZ ;  /* 0x0000000000147805 */ /* 0x000fe2000001ff00 */
[----:B------:R-:W-:Y:S01]  /*1510*/  STL [R1+0x548], RZ ;  /* 0x000548ff01007387 */ /* 0x000fe20000100800 */
[----:B------:R-:W-:-:S02]  /*1520*/  CS2R R18, SRZ ;  /* 0x0000000000127805 */ /* 0x000fc4000001ff00 */
[----:B0-----:R-:W-:Y:S02]  /*1530*/  CS2R R16, SRZ ;  /* 0x0000000000107805 */ /* 0x001fe4000001ff00 */
[----:B------:R-:W-:Y:S01]  /*1540*/  CS2R R14, SRZ ;  /* 0x00000000000e7805 */ /* 0x000fe2000001ff00 */
[----:B------:R-:W-:Y:S01]  /*1550*/  STL [R1+0x544], RZ ;  /* 0x000544ff01007387 */ /* 0x000fe20000100800 */
[----:B--2---:R-:W-:Y:S02]  /*1560*/  ISETP.GE.AND P0, PT, R7, 0x1, PT ;  /* 0x000000010700780c */ /* 0x004fe40003f06270 */
[----:B------:R-:W-:Y:S02]  /*1570*/  CS2R R12, SRZ ;  /* 0x00000000000c7805 */ /* 0x000fe4000001ff00 */
[----:B------:R-:W-:Y:S01]  /*1580*/  CS2R R10, SRZ ;  /* 0x00000000000a7805 */ /* 0x000fe2000001ff00 */
[----:B------:R-:W-:Y:S01]  /*1590*/  STL [R1+0x540], RZ ;  /* 0x000540ff01007387 */ /* 0x000fe20000100800 */
[----:B------:R-:W-:-:S02]  /*15a0*/  CS2R R8, SRZ ;  /* 0x0000000000087805 */ /* 0x000fc4000001ff00 */
[----:B------:R-:W-:Y:S02]  /*15b0*/  CS2R R120, SRZ ;  /* 0x0000000000787805 */ /* 0x000fe4000001ff00 */
[----:B------:R-:W-:Y:S01]  /*15c0*/  CS2R R122, SRZ ;  /* 0x00000000007a7805 */ /* 0x000fe2000001ff00 */
[----:B------:R-:W-:Y:S01]  /*15d0*/  STL [R1+0x53c], RZ ;  /* 0x00053cff01007387 */ /* 0x000fe20000100800 */
[----:B------:R-:W-:Y:S02]  /*15e0*/  CS2R R124, SRZ ;  /* 0x00000000007c7805 */ /* 0x000fe4000001ff00 */
        /* <DEDUP_REMOVED lines=123> */
[----:B------:R-:W-:-:S03]  /*1da0*/  CS2R R118, SRZ ;  /* 0x0000000000767805 */ /* 0x000fc6000001ff00 */
[----:B------:R-:W-:Y:S04]  /*1db0*/  STL [R1+0x4bc], RZ ;  /* 0x0004bcff01007387 */ /* 0x000fe80000100800 */
        /* <DEDUP_REMOVED lines=207> */
[----:B------:R-:W-:Y:S04]  /*2ab0*/  STL [R1], RZ ;  /* 0x000000ff01007387 */ /* 0x000fe80000100800 */
[----:B------:R-:W-:Y:S04]  /*2ac0*/  STL [R1+0x4], RZ ;  /* 0x000004ff01007387 */ /* 0x000fe80000100800 */
[----:B------:R-:W-:Y:S04]  /*2ad0*/  STL [R1+0x8], RZ ;  /* 0x000008ff01007387 */ /* 0x000fe80000100800 */
[----:B------:R-:W-:Y:S04]  /*2ae0*/  STL [R1+0xc], RZ ;  /* 0x00000cff01007387 */ /* 0x000fe80000100800 */
[----:B------:R-:W-:Y:S04]  /*2af0*/  STL [R1+0x10], RZ ;  /* 0x000010ff01007387 */ /* 0x000fe80000100800 */
[----:B------:R-:W-:Y:S04]  /*2b00*/  STL [R1+0x14], RZ ;  /* 0x000014ff01007387 */ /* 0x000fe80000100800 */
[----:B------:R-:W-:Y:S04]  /*2b10*/  STL [R1+0x18], RZ ;  /* 0x000018ff01007387 */ /* 0x000fe80000100800 */
[----:B------:R-:W-:Y:S04]  /*2b20*/  STL [R1+0x1c], RZ ;  /* 0x00001cff01007387 */ /* 0x000fe80000100800 */
[----:B------:R-:W-:Y:S01]  /*2b30*/  STL [R1+0x20], RZ ;  /* 0x000020ff01007387 */ /* 0x000fe20000100800 */
[----:B---3--:R-:W0:Y:S03]  /*2b40*/  S2R R6, SR_TID.X ;  /* 0x0000000000067919 */ /* 0x008e260000002100 */
        /* <DEDUP_REMOVED lines=8> */
[----:B0-----:R-:W-:-:S03]  /*2bd0*/  LOP3.LUT R6, R6, 0x80, RZ, 0xc0, !PT ;  /* 0x0000008006067812 */ /* 0x001fc600078ec0ff */
[----:B------:R-:W-:Y:S01]  /*2be0*/  STL [R1+0x44], RZ ;  /* 0x000044ff01007387 */ /* 0x000fe20000100800 */
[----:B------:R-:W-:-:S03]  /*2bf0*/  SHF.R.U32.HI R6, RZ, 0x7, R6 ;  /* 0x00000007ff067819 */ /* 0x000fc60000011606 */
        /* <DEDUP_REMOVED lines=33> */
[----:B------:R-:W0:Y:S04]  /*2e10*/  SHFL.IDX PT, R6, R6, RZ, 0x1f ;  /* 0x00001fff06067589 */ /* 0x000e2800000e0000 */
[----:B------:R1:W-:Y:S04]  /*2e20*/  STL [R1+0xcc], RZ ;  /* 0x0000ccff01007387 */ /* 0x0003e80000100800 */
[----:B------:R1:W-:Y:S04]  /*2e30*/  STL [R1+0xd0], RZ ;  /* 0x0000d0ff01007387 */ /* 0x0003e80000100800 */
[----:B------:R1:W-:Y:S04]  /*2e40*/  STL [R1+0xd4], RZ ;  /* 0x0000d4ff01007387 */ /* 0x0003e80000100800 */
[----:B------:R1:W-:Y:S04]  /*2e50*/  STL [R1+0xd8], RZ ;  /* 0x0000d8ff01007387 */ /* 0x0003e80000100800 */
[----:B------:R1:W-:Y:S04]  /*2e60*/  STL [R1+0xdc], RZ ;  /* 0x0000dcff01007387 */ /* 0x0003e80000100800 */
[----:B------:R1:W-:Y:S01]  /*2e70*/  STL [R1+0xe0], RZ ;  /* 0x0000e0ff01007387 */ /* 0x0003e20000100800 */
[----:B0-----:R-:W-:Y:S01]  /*2e80*/  R2UR UR11, R6 ;  /* 0x00000000060b72ca */ /* 0x001fe200000e0000 */
[----:B------:R-:W-:-:S02]  /*2e90*/  IMAD.U32 R6, RZ, RZ, UR4 ;  /* 0x00000004ff067e24 */ /* 0x000fc4000f8e00ff */
[----:B------:R1:W-:Y:S04]  /*2ea0*/  STL [R1+0xe4], RZ ;  /* 0x0000e4ff01007387 */ /* 0x0003e80000100800 */
[----:B------:R1:W-:Y:S04]  /*2eb0*/  STL [R1+0xe8], RZ ;  /* 0x0000e8ff01007387 */ /* 0x0003e80000100800 */
[----:B------:R1:W-:Y:S02]  /*2ec0*/  STL [R1+0xec], RZ ;  /* 0x0000ecff01007387 */ /* 0x0003e40000100800 */
[----:B------:R-:W-:-:S02]  /*2ed0*/  ULEA.HI UR12, UR11, UR11, URZ, 0x1 ;  /* 0x0000000b0b0c7291 */ /* 0x000fc4000f8f083f */
[----:B------:R1:W-:Y:S02]  /*2ee0*/  STL [R1+0xf0], RZ ;  /* 0x0000f0ff01007387 */ /* 0x0003e40000100800 */
[----:B------:R-:W-:Y:S02]  /*2ef0*/  ULOP3.LUT UR12, UR12, 0x7fffe, URZ, 0xc0, !UPT ;  /* 0x0007fffe0c0c7892 */ /* 0x000fe4000f8ec03f */
[----:B------:R1:W-:Y:S02]  /*2f00*/  STL [R1+0xf4], RZ ;  /* 0x0000f4ff01007387 */ /* 0x0003e40000100800 */
[----:B------:R-:W-:Y:S02]  /*2f10*/  UIADD3 UR12, UR11, -UR12, URZ ;  /* 0x8000000c0b0c7290 */ /* 0x000fe4000fffe03f */
[----:B------:R1:W-:Y:S02]  /*2f20*/  STL [R1+0xf8], RZ ;  /* 0x0000f8ff01007387 */ /* 0x0003e40000100800 */
[----:B------:R-:W-:-:S02]  /*2f30*/  ULEA UR12, UR12, UR13, 0xd ;  /* 0x0000000d0c0c7291 */ /* 0x000fc4000f8e683f */
[----:B------:R1:W-:Y:S02]  /*2f40*/  STL [R1+0xfc], RZ ;  /* 0x0000fcff01007387 */ /* 0x0003e40000100800 */
[----:B------:R-:W-:Y:S02]  /*2f50*/  UIADD3 UR12, UR12, 0x100, URZ ;  /* 0x000001000c0c7890 */ /* 0x000fe4000fffe03f */
[----:B------:R1:W-:Y:S02]  /*2f60*/  STL [R1+0x100], RZ ;  /* 0x000100ff01007387 */ /* 0x0003e40000100800 */
[----:B------:R-:W-:Y:S02]  /*2f70*/  USHF.R.U32.HI UR12, URZ, 0x4, UR12 ;  /* 0x000000043f0c7899 */ /* 0x000fe4000801160c */
[----:B------:R1:W-:Y:S02]  /*2f80*/  STL [R1+0x104], RZ ;  /* 0x000104ff01007387 */ /* 0x0003e40000100800 */
[----:B------:R-:W-:-:S02]  /*2f90*/  ULOP3.LUT UR14, UR12, 0x3fff, URZ, 0xc0, !UPT ;  /* 0x00003fff0c0e7892 */ /* 0x000fc4000f8ec03f */
[----:B------:R1:W-:Y:S04]  /*2fa0*/  STL [R1+0x108], RZ ;  /* 0x000108ff01007387 */ /* 0x0003e80000100800 */
        /* <DEDUP_REMOVED lines=28> */
[----:B------:R1:W-:Y:S01]  /*3170*/  STL [R1+0x17c], RZ ;  /* 0x00017cff01007387 */ /* 0x0003e20000100800 */
[----:B------:R-:W-:Y:S05]  /*3180*/  @!P0 BRA `(.L_x_17) ;  /* 0x0000006c00048947 */ /* 0x000fea0003800000 */
[----:B------:R-:W-:-:S06]  /*3190*/  UISETP.NE.AND UP0, UPT, UR9, 0x3, UPT ;  /* 0x000000030900788c */ /* 0x000fcc000bf05270 */
[----:B------:R-:W-:-:S13]  /*31a0*/  PLOP3.LUT P1, PT, PT, PT, UP0, 0x80, 0x0 ;  /* 0x000000000000781c */ /* 0x000fda0003f2f008 */
[----:B------:R-:W-:Y:S05]  /*31b0*/  @!P1 BRA `(.L_x_18) ;  /* 0x0000000000049947 */ /* 0x000fea0003800000 */
[----:B------:R-:W-:Y:S01]  /*31c0*/  BPT.TRAP 0x1 ;  /* 0x000000040000795c */ /* 0x000fe20000300000 */
.L_x_18:
[----:B------:R-:W-:Y:S01]  /*31d0*/  ULEA UR6, UR5, UR13, 0x3 ;  /* 0x0000000d05067291 */ /* 0x000fe2000f8e183f */
[----:B------:R-:W-:-:S05]  /*31e0*/  IMAD.U32 R6, RZ, RZ, UR4 ;  /* 0x00000004ff067e24 */ /* 0x000fca000f8e00ff */
[----:B------:R-:W-:-:S04]  /*31f0*/  SHF.L.U32 R6, R6, 0x1f, RZ ;  /* 0x0000001f06067819 */ /* 0x000fc800000006ff */
[----:B------:R0:W2:Y:S01]  /*3200*/  SYNCS.PHASECHK.TRANS64.TRYWAIT P0, [UR6], R6 ;  /* 0x00000006ff0075a7 */ /* 0x0000a20008000146 */
[----:B------:R-:W-:Y:S05]  /*3210*/  @!P1 BRA `(.L_x_19) ;  /* 0x0000000000049947 */ /* 0x000fea0003800000 */
[----:B------:R-:W-:Y:S01]  /*3220*/  BPT.TRAP 0x1 ;  /* 0x000000040000795c */ /* 0x000fe20000300000 */
.L_x_19:
[----:B--2---:R-:W-:Y:S05]  /*3230*/  @P0 BRA `(.L_x_20) ;  /* 0x0000000000080947 */ /* 0x004fea0003800000 */
[----:B------:R-:W2:Y:S02]  /*3240*/  SYNCS.PHASECHK.TRANS64.TRYWAIT P0, [UR6], R6 ;  /* 0x00000006ff0075a7 */ /* 0x000ea40008000146 */
[----:B--2---:R-:W-:Y:S05]  /*3250*/  @!P0 BRA `(.L_x_21) ;  /* 0x0000030c001c8947 */ /* 0x004fea0003800000 */
.L_x_20:
[----:B------:R-:W-:Y:S01]  /*3260*/  UIADD3 UR6, UR13, 0x24100, URZ ;  /* 0x000241000d067890 */ /* 0x000fe2000fffe03f */
[----:B------:R-:W-:Y:S01]  /*3270*/  WARPGROUP.ARRIVE ;  /* 0x00000000000079c5 */ /* 0x000fe20000000000 */
[----:B------:R-:W-:Y:S01]  /*3280*/  ULOP3.LUT UR12, UR14, 0x10000, URZ, 0xfc, !UPT ;  /* 0x000100000e0c7892 */ /* 0x000fe2000f8efc3f */
[----:B------:R-:W-:Y:S01]  /*3290*/  STL [R1+0x7f8], R5 ;  /* 0x0007f80501007387 */ /* 0x000fe20000100800 */
[----:B------:R-:W-:Y:S02]  /*32a0*/  USHF.R.U32.HI UR6, URZ, 0x4, UR6 ;  /* 0x000000043f067899 */ /* 0x000fe40008011606 */
[----:B------:R-:W-:Y:S01]  /*32b0*/  UIMAD UR12, UR5, 0xc00, UR12 ;  /* 0x00000c00050c78a4 */ /* 0x000fe2000f8e020c */
[----:B------:R-:W-:Y:S01]  /*32c0*/  STL [R1+0x7f4], R4 ;  /* 0x0007f40401007387 */ /* 0x000fe20000100800 */
[----:B------:R-:W-:Y:S01]  /*32d0*/  ULOP3.LUT UR6, UR6, 0x3fff, URZ, 0xc0, !UPT ;  /* 0x00003fff06067892 */ /* 0x000fe2000f8ec03f */
[----:B------:R-:W-:Y:S01]  /*32e0*/  UMOV UR21, 0x40000040 ;  /* 0x4000004000157882 */ /* 0x000fe20000000000 */
[----:B------:R-:W-:-:S02]  /*32f0*/  UMOV UR23, 0x40000040 ;  /* 0x4000004000177882 */ /* 0x000fc40000000000 */
[----:B------:R-:W-:Y:S01]  /*3300*/  ULOP3.LUT UR6, UR6, 0x10000, URZ, 0xfc, !UPT ;  /* 0x0001000006067892 */ /* 0x000fe2000f8efc3f */
[----:B------:R-:W-:Y:S01]  /*3310*/  STL [R1+0x7f0], R3 ;  /* 0x0007f00301007387 */ /* 0x000fe20000100800 */
[----:B------:R-:W-:Y:S02]  /*3320*/  UMOV UR20, UR12 ;  /* 0x0000000c00147c82 */ /* 0x000fe40008000000 */
[----:B------:R-:W-:Y:S01]  /*3330*/  UIMAD UR11, UR5, 0x600, UR6 ;  /* 0x00000600050b78a4 */ /* 0x000fe2000f8e0206 */
[----:B------:R-:W-:Y:S04]  /*3340*/  STL [R1+0x7ec], R2 ;  /* 0x0007ec0201007387 */ /* 0x000fe80000100800 */
[----:B------:R-:W-:Y:S02]  /*3350*/  STL [R1+0x7e8], R0 ;  /* 0x0007e80001007387 */ /* 0x000fe40000100800 */
[----:B------:R-:W-:-:S02]  /*3360*/  UMOV UR22, UR11 ;  /* 0x0000000b00167c82 */ /* 0x000fc40008000000 */
[----:B------:R-:W-:Y:S01]  /*3370*/  QGMMA.64x192x32.F32.E4M3.E4M3 R24, gdesc[UR20], RZ, !UPT, gsb0 ;  /* 0x02e00000141879f3 */ /* 0x000fe2000c0008ff */
[----:B------:R-:W-:Y:S01]  /*3380*/  UIADD3 UR20, UR12, 0x400, URZ ;  /* 0x000004000c147890 */ /* 0x000fe2000fffe03f */
[----:B------:R-:W-:Y:S01]  /*3390*/  UMOV UR21, 0x40000040 ;  /* 0x4000004000157882 */ /* 0x000fe20000000000 */
[----:B------:R-:W-:Y:S02]  /*33a0*/  WARPGROUP.DEPBAR.LE gsb0, 0x0 ;  /* 0x00008000000079c5 */ /* 0x000fe40000010000 */
[----:B------:R-:W-:Y:S01]  /*33b0*/  WARPGROUP.ARRIVE ;  /* 0x00000000000079c5 */ /* 0x000fe20000000000 */
[----:B------:R-:W-:Y:S04]  /*33c0*/  STL.64 [R1], R24 ;  /* 0x0000001801007387 */ /* 0x000fe80000100a00 */
[----:B------:R-:W-:Y:S10]  /*33d0*/  STL.64 [R1+0x8], R26 ;  /* 0x0000081a01007387 */ /* 0x000ff40000100a00 */
[----:B------:R-:W-:Y:S01]  /*33e0*/  QGMMA.64x192x32.F32.E4M3.E4M3 R120, gdesc[UR20], RZ, !UPT, gsb0 ;  /* 0x02e00000147879f3 */ /* 0x000fe2000c0008ff */
[----:B------:R-:W-:Y:S04]  /*33f0*/  STL.64 [R1+0x10], R28 ;  /* 0x0000101c01007387 */ /* 0x000fe80000100a00 */
        /* <DEDUP_REMOVED lines=44> */
[----:B------:R-:W-:Y:S01]  /*36c0*/  STL.64 [R1+0x178], R118 ;  /* 0x0001787601007387 */ /* 0x000fe20000100a00 */
[----:B------:R-:W-:-:S03]  /*36d0*/  WARPGROUP.DEPBAR.LE gsb0, 0x0 ;  /* 0x00008000000079c5 */ /* 0x000fc60000010000 */
        /* <DEDUP_REMOVED lines=47> */
[----:B------:R3:W-:Y:S04]  /*39d0*/  STL.64 [R1+0x800], R120 ;  /* 0x0008007801007387 */ /* 0x0007e80000100a00 */
[----:B---3--:R-:W3:Y:S04]  /*39e0*/  LDL.LU.64 R120, [R1] ;  /* 0x0000000001787983 */ /* 0x008ee80000300a00 */
[----:B------:R-:W3:Y:S04]  /*39f0*/  LDL.LU.64 R122, [R1+0x8] ;  /* 0x00000800017a7983 */ /* 0x000ee80000300a00 */
        /* <DEDUP_REMOVED lines=45> */
[----:B------:R-:W3:Y:S01]  /*3cd0*/  LDL.LU.64 R214, [R1+0x178] ;  /* 0x0001780001d67983 */ /* 0x000ee20000300a00 */
[----:B------:R-:W-:Y:S01]  /*3ce0*/  UIADD3 UR20, UR12, 0x800, URZ ;  /* 0x000008000c147890 */ /* 0x000fe2000fffe03f */
[----:B------:R-:W-:Y:S01]  /*3cf0*/  WARPGROUP.ARRIVE ;  /* 0x00000000000079c5 */ /* 0x000fe20000000000 */
[----:B------:R-:W-:-:S07]  /*3d00*/  UMOV UR21, 0x40000040 ;  /* 0x4000004000157882 */ /* 0x000fce0000000000 */
[----:B------:R-:W-:Y:S01]  /*3d10*/  QGMMA.64x192x32.F32.E4M3.E4M3 R24, gdesc[UR20], RZ, !UPT, gsb0 ;  /* 0x02e00000141879f3 */ /* 0x000fe2000c0008ff */
[----:B------:R-:W-:Y:S02]  /*3d20*/  UIADD3 UR20, UR12, 0x2, URZ ;  /* 0x000000020c147890 */ /* 0x000fe4000fffe03f */
[----:B------:R-:W-:Y:S01]  /*3d30*/  UIADD3 UR22, UR11, 0x2, URZ ;  /* 0x000000020b167890 */ /* 0x000fe2000fffe03f */
[----:B------:R-:W-:Y:S01]  /*3d40*/  UMOV UR21, 0x40000040 ;  /* 0x4000004000157882 */ /* 0x000fe20000000000 */
[----:B------:R-:W-:Y:S01]  /*3d50*/  UMOV UR23, 0x40000040 ;  /* 0x4000004000177882 */ /* 0x000fe20000000000 */
[----:B------:R-:W-:Y:S02]  /*3d60*/  WARPGROUP.DEPBAR.LE gsb0, 0x0 ;  /* 0x00008000000079c5 */ /* 0x000fe40000010000 */
[----:B---3--:R-:W-:-:S12]  /*3d70*/  WARPGROUP.ARRIVE ;  /* 0x00000000000079c5 */ /* 0x008fd80000000000 */
[----:B------:R-:W-:Y:S03]  /*3d80*/  QGMMA.64x192x32.F32.E4M3.E4M3 R120, gdesc[UR20], R120, gsb0 ;  /* 0x02e00000147879f3 */ /* 0x000fe60008000878 */
[----:B------:R-:W-:Y:S02]  /*3d90*/  WARPGROUP.DEPBAR.LE gsb0, 0x0 ;  /* 0x00008000000079c5 */ /* 0x000fe40000010000 */
[----:B------:R-:W-:Y:S01]  /*3da0*/  STL.64 [R1], R120 ;  /* 0x0000007801007387 */ /* 0x000fe20000100a00 */
[----:B--2---:R-:W-:Y:S02]  /*3db0*/  IMAD.MOV.U32 R7, RZ, RZ, R214 ;  /* 0x000000ffff077224 */ /* 0x004fe400078e00d6 */
[----:B0-----:R-:W-:Y:S01]  /*3dc0*/  IMAD.MOV.U32 R6, RZ, RZ, R215 ;  /* 0x000000ffff067224 */ /* 0x001fe200078e00d7 */
[----:B------:R-:W-:Y:S01]  /*3dd0*/  STL.64 [R1+0x8], R122 ;  /* 0x0000087a01007387 */ /* 0x000fe20000100a00 */
[----:B------:R-:W-:-:S02]  /*3de0*/  IMAD.MOV.U32 R9, RZ, RZ, R212 ;  /* 0x000000ffff097224 */ /* 0x000fc400078e00d4 */
[----:B------:R-:W-:Y:S01]  /*3df0*/  IMAD.MOV.U32 R8, RZ, RZ, R213 ;  /* 0x000000ffff087224 */ /* 0x000fe200078e00d5 */
[----:B------:R-:W-:Y:S01]  /*3e00*/  STL.64 [R1+0x10], R124 ;  /* 0x0000107c01007387 */ /* 0x000fe20000100a00 */
[----:B------:R-:W-:Y:S02]  /*3e10*/  IMAD.MOV.U32 R11, RZ, RZ, R210 ;  /* 0x000000ffff0b7224 */ /* 0x000fe400078e00d2 */
[----:B------:R-:W-:Y:S01]  /*3e20*/  IMAD.MOV.U32 R10, RZ, RZ, R211 ;  /* 0x000000ffff0a7224 */ /* 0x000fe200078e00d3 */
[----:B------:R-:W-:Y:S01]  /*3e30*/  STL.64 [R1+0x18], R126 ;  /* 0x0000187e01007387 */ /* 0x000fe20000100a00 */
[----:B------:R-:W-:Y:S02]  /*3e40*/  IMAD.MOV.U32 R13, RZ, RZ, R208 ;  /* 0x000000ffff0d7224 */ /* 0x000fe400078e00d0 */
[----:B------:R-:W-:Y:S01]  /*3e50*/  IMAD.MOV.U32 R12, RZ, RZ, R209 ;  /* 0x000000ffff0c7224 */ /* 0x000fe200078e00d1 */
        /* <DEDUP_REMOVED lines=52> */
[----:B------:R-:W-:-:S03]  /*41a0*/  IMAD.MOV.U32 R5, RZ, RZ, R173 ;  /* 0x000000ffff057224 */ /* 0x000fc600078e00ad */
[----:B------:R-:W-:Y:S04]  /*41b0*/  STL.64 [R1+0xb0], R164 ;  /* 0x0000b0a401007387 */ /* 0x000fe80000100a00 */
[----:B------:R-:W-:Y:S04]  /*41c0*/  STL.64 [R1+0xb8], R166 ;  /* 0x0000b8a601007387 */ /* 0x000fe80000100a00 */
[----:B------:R-:W-:Y:S04]  /*41d0*/  STL.64 [R1+0xc0], R168 ;  /* 0x0000c0a801007387 */ /* 0x000fe80000100a00 */
[----:B------:R-:W-:Y:S04]  /*41e0*/  STL.64 [R1+0xc8], R170 ;  /* 0x0000c8aa01007387 */ /* 0x000fe80000100a00 */
[----:B------:R0:W-:Y:S04]  /*41f0*/  STL [R1+0xd0], R172 ;  /* 0x0000d0ac01007387 */ /* 0x0001e80000100800 */
[----:B------:R-:W2:Y:S04]  /*4200*/  LDL.LU.64 R214, [R1+0x978] ;  /* 0x0009780001d67983 */ /* 0x000ea80000300a00 */
        /* <DEDUP_REMOVED lines=20> */
[----:B0-----:R-:W2:Y:S04]  /*4350*/  LDL.LU.64 R172, [R1+0x8d0] ;  /* 0x0008d00001ac7983 */ /* 0x001ea80000300a00 */
        /* <DEDUP_REMOVED lines=25> */
[----:B------:R-:W2:Y:S01]  /*44f0*/  LDL.LU.64 R120, [R1+0x800] ;  /* 0x0008000001787983 */ /* 0x000ea20000300a00 */
[----:B------:R-:W-:Y:S01]  /*4500*/  UIADD3 UR20, UR12, 0x402, URZ ;  /* 0x000004020c147890 */ /* 0x000fe2000fffe03f */
[----:B------:R-:W-:Y:S01]  /*4510*/  UMOV UR21, 0x40000040 ;  /* 0x4000004000157882 */ /* 0x000fe20000000000 */
[----:B--2---:R-:W-:-:S07]  /*4520*/  WARPGROUP.ARRIVE ;  /* 0x00000000000079c5 */ /* 0x004fce0000000000 */
[----:B------:R-:W-:Y:S03]  /*4530*/  QGMMA.64x192x32.F32.E4M3.E4M3 R120, gdesc[UR20], R120, gsb0 ;  /* 0x02e00000147879f3 */ /* 0x000fe60008000878 */
[----:B------:R-:W-:Y:S02]  /*4540*/  WARPGROUP.DEPBAR.LE gsb0, 0x0 ;  /* 0x00008000000079c5 */ /* 0x000fe40000010000 */
        /* <DEDUP_REMOVED lines=38> */
[----:B0-----:R-:W2:Y:S04]  /*47b0*/  LDL.LU R140, [R1] ;  /* 0x00000000018c7983 */ /* 0x001ea80000300800 */
[----:B------:R-:W2:Y:S04]  /*47c0*/  LDL.LU R141, [R1+0x4] ;  /* 0x00000400018d7983 */ /* 0x000ea80000300800 */
        /* <DEDUP_REMOVED lines=50> */
[----:B------:R-:W2:Y:S01]  /*4af0*/  LDL.LU R192, [R1+0xd0] ;  /* 0x0000d00001c07983 */ /* 0x000ea20000300800 */
[----:B------:R-:W-:Y:S01]  /*4b00*/  UIADD3 UR20, UR12, 0x802, URZ ;  /* 0x000008020c147890 */ /* 0x000fe2000fffe03f */
[----:B------:R-:W-:Y:S01]  /*4b10*/  WARPGROUP.ARRIVE ;  /* 0x00000000000079c5 */ /* 0x000fe20000000000 */
[----:B------:R-:W-:Y:S01]  /*4b20*/  UMOV UR21, 0x40000040 ;  /* 0x4000004000157882 */ /* 0x000fe20000000000 */
[----:B------:R-:W-:-:S02]  /*4b30*/  IMAD.MOV.U32 R198, RZ, RZ, R235 ;  /* 0x000000ffffc67224 */ /* 0x000fc400078e00eb */
[----:B------:R-:W-:Y:S02]  /*4b40*/  IMAD.MOV.U32 R199, RZ, RZ, R234 ;  /* 0x000000ffffc77224 */ /* 0x000fe400078e00ea */
[----:B------:R-:W-:Y:S02]  /*4b50*/  IMAD.MOV.U32 R200, RZ, RZ, R233 ;  /* 0x000000ffffc87224 */ /* 0x000fe400078e00e9 */
[----:B------:R-:W-:Y:S01]  /*4b60*/  QGMMA.64x192x32.F32.E4M3.E4M3 R24, gdesc[UR20], R24, gsb0 ;  /* 0x02e00000141879f3 */ /* 0x000fe20008000818 */
[----:B------:R-:W-:Y:S02]  /*4b70*/  IMAD.MOV.U32 R201, RZ, RZ, R232 ;  /* 0x000000ffffc97224 */ /* 0x000fe400078e00e8 */
[----:B------:R-:W-:Y:S02]  /*4b80*/  IMAD.MOV.U32 R202, RZ, RZ, R231 ;  /* 0x000000ffffca7224 */ /* 0x000fe400078e00e7 */
[----:B------:R-:W-:Y:S02]  /*4b90*/  IMAD.MOV.U32 R203, RZ, RZ, R230 ;  /* 0x000000ffffcb7224 */ /* 0x000fe400078e00e6 */
[----:B------:R-:W-:-:S02]  /*4ba0*/  IMAD.MOV.U32 R204, RZ, RZ, R229 ;  /* 0x000000ffffcc7224 */ /* 0x000fc400078e00e5 */
[----:B------:R-:W-:Y:S02]  /*4bb0*/  IMAD.MOV.U32 R205, RZ, RZ, R228 ;  /* 0x000000ffffcd7224 */ /* 0x000fe400078e00e4 */
[----:B------:R-:W-:Y:S02]  /*4bc0*/  IMAD.MOV.U32 R206, RZ, RZ, R227 ;  /* 0x000000ffffce7224 */ /* 0x000fe400078e00e3 */
        /* <DEDUP_REMOVED lines=16> */
[----:B------:R-:W-:Y:S01]  /*4cd0*/  IMAD.MOV.U32 R235, RZ, RZ, R6 ;  /* 0x000000ffffeb7224 */ /* 0x000fe200078e0006 */
[----:B------:R-:W-:Y:S01]  /*4ce0*/  UIADD3 UR20, UR12, 0x4, URZ ;  /* 0x000000040c147890 */ /* 0x000fe2000fffe03f */
[----:B------:R-:W-:Y:S01]  /*4cf0*/  IMAD.MOV.U32 R218, RZ, RZ, R23 ;  /* 0x000000ffffda7224 */ /* 0x000fe200078e0017 */
[----:B------:R-:W-:Y:S01]  /*4d00*/  UIADD3 UR22, UR11, 0x4, URZ ;  /* 0x000000040b167890 */ /* 0x000fe2000fffe03f */
[----:B------:R-:W-:Y:S01]  /*4d10*/  IMAD.MOV.U32 R219, RZ, RZ, R22 ;  /* 0x000000ffffdb7224 */ /* 0x000fe200078e0016 */
[----:B------:R-:W-:Y:S01]  /*4d20*/  UMOV UR21, 0x40000040 ;  /* 0x4000004000157882 */ /* 0x000fe20000000000 */
[----:B------:R-:W-:Y:S01]  /*4d30*/  IMAD.MOV.U32 R220, RZ, RZ, R21 ;  /* 0x000000ffffdc7224 */ /* 0x000fe200078e0015 */
[----:B------:R-:W-:Y:S01]  /*4d40*/  UMOV UR23, 0x40000040 ;  /* 0x4000004000177882 */ /* 0x000fe20000000000 */
[----:B------:R-:W-:Y:S01]  /*4d50*/  IMAD.MOV.U32 R221, RZ, RZ, R20 ;  /* 0x000000ffffdd7224 */ /* 0x000fe200078e0014 */
[----:B------:R0:W5:Y:S01]  /*4d60*/  LDL.LU R5, [R1+0x7f8] ;  /* 0x0007f80001057983 */ /* 0x0001620000300800 */
[----:B------:R-:W-:-:S02]  /*4d70*/  IMAD.MOV.U32 R222, RZ, RZ, R19 ;  /* 0x000000ffffde7224 */ /* 0x000fc400078e0013 */
[----:B------:R-:W-:Y:S01]  /*4d80*/  IMAD.MOV.U32 R223, RZ, RZ, R18 ;  /* 0x000000ffffdf7224 */ /* 0x000fe200078e0012 */
[----:B------:R0:W5:Y:S01]  /*4d90*/  LDL.LU R4, [R1+0x7f4] ;  /* 0x0007f40001047983 */ /* 0x0001620000300800 */
[----:B------:R-:W-:Y:S02]  /*4da0*/  IMAD.MOV.U32 R224, RZ, RZ, R17 ;  /* 0x000000ffffe07224 */ /* 0x000fe400078e0011 */
[----:B------:R-:W-:Y:S01]  /*4db0*/  IMAD.MOV.U32 R225, RZ, RZ, R16 ;  /* 0x000000ffffe17224 */ /* 0x000fe200078e0010 */
[----:B------:R0:W5:Y:S01]  /*4dc0*/  LDL.LU R3, [R1+0x7f0] ;  /* 0x0007f00001037983 */ /* 0x0001620000300800 */
[----:B------:R-:W-:Y:S02]  /*4dd0*/  IMAD.MOV.U32 R226, RZ, RZ, R15 ;  /* 0x000000ffffe27224 */ /* 0x000fe400078e000f */
[----:B------:R-:W-:Y:S01]  /*4de0*/  IMAD.MOV.U32 R227, RZ, RZ, R14 ;  /* 0x000000ffffe37224 */ /* 0x000fe200078e000e */
[----:B------:R0:W5:Y:S01]  /*4df0*/  LDL.LU R2, [R1+0x7ec] ;  /* 0x0007ec0001027983 */ /* 0x0001620000300800 */
[----:B------:R-:W-:-:S02]  /*4e00*/  IMAD.MOV.U32 R228, RZ, RZ, R13 ;  /* 0x000000ffffe47224 */ /* 0x000fc400078e000d */
[----:B------:R-:W-:Y:S01]  /*4e10*/  IMAD.MOV.U32 R229, RZ, RZ, R12 ;  /* 0x000000ffffe57224 */ /* 0x000fe200078e000c */
[----:B------:R0:W5:Y:S01]  /*4e20*/  LDL.LU R0, [R1+0x7e8] ;  /* 0x0007e80001007983 */ /* 0x0001620000300800 */
[----:B------:R-:W-:Y:S01]  /*4e30*/  IMAD.MOV.U32 R230, RZ, RZ, R11 ;  /* 0x000000ffffe67224 */ /* 0x000fe200078e000b */
[----:B------:R-:W-:Y:S01]  /*4e40*/  UMOV UR6, 0x4 ;  /* 0x0000000400067882 */ /* 0x000fe20000000000 */
[----:B------:R-:W-:Y:S01]  /*4e50*/  IMAD.MOV.U32 R231, RZ, RZ, R10 ;  /* 0x000000ffffe77224 */ /* 0x000fe200078e000a */
[----:B------:R-:W-:Y:S01]  /*4e60*/  STL [R1+0x564], RZ ;  /* 0x000564ff01007387 */ /* 0x000fe20000100800 */
[----:B------:R-:W-:-:S03]  /*4e70*/  IMAD.MOV.U32 R232, RZ, RZ, R9 ;  /* 0x000000ffffe87224 */ /* 0x000fc600078e0009 */
        /* <DEDUP_REMOVED lines=24> */
[----:B------:R-:W-:-:S02]  /*5000*/  WARPGROUP.DEPBAR.LE gsb0, 0x0 ;  /* 0x00008000000079c5 */ /* 0x000fc40000010000 */
[----:B--2---:R-:W-:-:S06]  /*5010*/  WARPGROUP.ARRIVE ;  /* 0x00000000000079c5 */ /* 0x004fcc0000000000 */
[----:B------:R-:W-:Y:S03]  /*5020*/  QGMMA.64x192x32.F32.E4M3.E4M3 R140, gdesc[UR20], R140, gsb0 ;  /* 0x02e00000148c79f3 */ /* 0x000fe6000800088c */
[----:B------:R-:W-:Y:S02]  /*5030*/  WARPGROUP.DEPBAR.LE gsb0, 0x0 ;  /* 0x00008000000079c5 */ /* 0x000fe40000010000 */
[----:B------:R-:W-:Y:S04]  /*5040*/  STL.64 [R1], R140 ;  /* 0x0000008c01007387 */ /* 0x000fe80000100a00 */
        /* <DEDUP_REMOVED lines=47> */
[----:B--2---:R-:W2:Y:S04]  /*5340*/  LDL.LU.64 R214, [R1+0x7e0] ;  /* 0x0007e00001d67983 */ /* 0x004ea80000300a00 */
        /* <DEDUP_REMOVED lines=38> */
[----:B------:R-:W-:-:S02]  /*55b0*/  UMOV UR21, 0x40000040 ;  /* 0x4000004000157882 */ /* 0x000fc40000000000 */
        /* <DEDUP_REMOVED lines=16> */
[----:B--2---:R-:W-:-:S06]  /*56c0*/  WARPGROUP.ARRIVE ;  /* 0x00000000000079c5 */ /* 0x004fcc0000000000 */
[----:B------:R-:W-:Y:S01]  /*56d0*/  QGMMA.64x192x32.F32.E4M3.E4M3 R120, gdesc[UR20], R120, gsb0 ;  /* 0x02e00000147879f3 */ /* 0x000fe20008000878 */
[----:B------:R-:W-:Y:S01]  /*56e0*/  UIADD3 UR20, UR12, 0x804, URZ ;  /* 0x000008040c147890 */ /* 0x000fe2000fffe03f */
[----:B------:R-:W-:Y:S01]  /*56f0*/  UMOV UR21, 0x40000040 ;  /* 0x4000004000157882 */ /* 0x000fe20000000000 */
[----:B------:R-:W-:Y:S02]  /*5700*/  WARPGROUP.DEPBAR.LE gsb0, 0x0 ;  /* 0x00008000000079c5 */ /* 0x000fe40000010000 */
[----:B------:R-:W-:Y:S01]  /*5710*/  STL.64 [R1+0x6b0], R214 ;  /* 0x0006b0d601007387 */ /* 0x000fe20000100a00 */
[----:B------:R-:W-:-:S03]  /*5720*/  WARPGROUP.ARRIVE ;  /* 0x00000000000079c5 */ /* 0x000fc60000000000 */
[----:B------:R-:W-:Y:S11]  /*5730*/  STL.64 [R1+0x6a8], R212 ;  /* 0x0006a8d401007387 */ /* 0x000ff60000100a00 */
[----:B------:R-:W-:Y:S01]  /*5740*/  QGMMA.64x192x32.F32.E4M3.E4M3 R24, gdesc[UR20], R24, gsb0 ;  /* 0x02e00000141879f3 */ /* 0x000fe20008000818 */
        /* <DEDUP_REMOVED lines=50> */
[----:B------:R-:W-:Y:S01]  /*5a70*/  UIADD3 UR20, UR12, 0x6, URZ ;  /* 0x000000060c147890 */ /* 0x000fe2000fffe03f */
[----:B------:R-:W-:-:S02]  /*5a80*/  WARPGROUP.DEPBAR.LE gsb0, 0x0 ;  /* 0x00008000000079c5 */ /* 0x000fc40000010000 */
        /* <DEDUP_REMOVED lines=71> */
[----:B--2---:R-:W2:Y:S04]  /*5f00*/  LDL.LU.64 R140, [R1] ;  /* 0x00000000018c7983 */ /* 0x004ea80000300a00 */
        /* <DEDUP_REMOVED lines=49> */
[----:B------:R-:W-:Y:S01]  /*6220*/  UMOV UR23, 0x40000040 ;  /* 0x4000004000177882 */ /* 0x000fe20000000000 */
[----:B------:R-:W-:Y:S01]  /*6230*/  STL [R1+0x36c], RZ ;  /* 0x00036cff01007387 */ /* 0x000fe20000100800 */
[----:B------:R-:W-:-:S03]  /*6240*/  ULDC UR11, c[0x0][0x50c] ;  /* 0x00014300000b7ab9 */ /* 0x000fc60000000800 */
        /* <DEDUP_REMOVED lines=26> */
[----:B------:R-:W-:Y:S03]  /*63f0*/  QGMMA.64x192x32.F32.E4M3.E4M3 R140, gdesc[UR20], R140, gsb0 ;  /* 0x02e00000148c79f3 */ /* 0x000fe6000800088c */
[----:B------:R-:W-:Y:S02]  /*6400*/  WARPGROUP.DEPBAR.LE gsb0, 0x0 ;  /* 0x00008000000079c5 */ /* 0x000fe40000010000 */
[----:B------:R-:W-:Y:S01]  /*6410*/  STL.64 [R1], R140 ;  /* 0x0000008c01007387 */ /* 0x000fe20000100a00 */
[----:B------:R-:W-:Y:S01]  /*6420*/  UIADD3 UR20, UR12, 0x406, URZ ;  /* 0x000004060c147890 */ /* 0x000fe2000fffe03f */
[----:B------:R-:W-:Y:S02]  /*6430*/  IMAD.MOV.U32 R7, RZ, RZ, R234 ;  /* 0x000000ffff077224 */ /* 0x000fe400078e00ea */
[----:B------:R-:W-:Y:S01]  /*6440*/  STL.64 [R1+0x8], R142 ;  /* 0x0000088e01007387 */ /* 0x000fe20000100a00 */
[----:B------:R-:W-:Y:S01]  /*6450*/  UMOV UR21, 0x40000040 ;  /* 0x4000004000157882 */ /* 0x000fe20000000000 */
[----:B------:R-:W-:Y:S01]  /*6460*/  UISETP.NE.AND UP0, UPT, UR11, 0x4, UPT ;  /* 0x000000040b00788c */ /* 0x000fe2000bf05270 */
[----:B------:R-:W-:Y:S01]  /*6470*/  IMAD.MOV.U32 R6, RZ, RZ, R235 ;  /* 0x000000ffff067224 */ /* 0x000fe200078e00eb */
        /* <DEDUP_REMOVED lines=84> */
[----:B------:R-:W-:Y:S01]  /*69c0*/  USEL UR19, URZ, 0x1, UP0 ;  /* 0x000000013f137887 */ /* 0x000fe20008000000 */
[----:B------:R-:W-:-:S02]  /*69d0*/  CS2R R236, SRZ ;  /* 0x0000000000ec7805 */ /* 0x000fc4000001ff00 */
[----:B---3--:R-:W-:Y:S01]  /*69e0*/  CS2R R234, SRZ ;  /* 0x0000000000ea7805 */ /* 0x008fe2000001ff00 */
[----:B------:R0:W-:Y:S01]  /*69f0*/  STL [R1+0x304], RZ ;  /* 0x000304ff01007387 */ /* 0x0001e20000100800 */
[----:B------:R-:W-:Y:S02]  /*6a00*/  CS2R R232, SRZ ;  /* 0x0000000000e87805 */ /* 0x000fe4000001ff00 */
[----:B------:R-:W-:Y:S02]  /*6a10*/  CS2R R230, SRZ ;  /* 0x0000000000e67805 */ /* 0x000fe4000001ff00 */
[----:B------:R-:W-:Y:S01]  /*6a20*/  ISETP.NE.AND P0, PT, RZ, UR19, PT ;  /* 0x00000013ff007c0c */ /* 0x000fe2000bf05270 */
[----:B------:R0:W-:Y:S01]  /*6a30*/  STL [R1+0x300], RZ ;  /* 0x000300ff01007387 */ /* 0x0001e20000100800 */
[----:B------:R-:W-:Y:S02]  /*6a40*/  CS2R R228, SRZ ;  /* 0x0000000000e47805 */ /* 0x000fe4000001ff00 */
[----:B------:R-:W-:-:S02]  /*6a50*/  CS2R R226, SRZ ;  /* 0x0000000000e27805 */ /* 0x000fc4000001ff00 */
[----:B------:R-:W-:Y:S01]  /*6a60*/  CS2R R224, SRZ ;  /* 0x0000000000e07805 */ /* 0x000fe2000001ff00 */
[----:B------:R0:W-:Y:S01]  /*6a70*/  STL [R1+0x2fc], RZ ;  /* 0x0002fcff01007387 */ /* 0x0001e20000100800 */
[----:B------:R-:W-:Y:S02]  /*6a80*/  CS2R R222, SRZ ;  /* 0x0000000000de7805 */ /* 0x000fe4000001ff00 */
[----:B------:R-:W-:Y:S02]  /*6a90*/  CS2R R220, SRZ ;  /* 0x0000000000dc7805 */ /* 0x000fe4000001ff00 */
[----:B------:R-:W-:Y:S01]  /*6aa0*/  CS2R R218, SRZ ;  /* 0x0000000000da7805 */ /* 0x000fe2000001ff00 */
        /* <DEDUP_REMOVED lines=80> */
[----:B--2---:R-:W-:-:S03]  /*6fb0*/  WARPGROUP.ARRIVE ;  /* 0x00000000000079c5 */ /* 0x004fc60000000000 */
[----:B------:R0:W-:Y:S04]  /*6fc0*/  STL [R1+0x1dc], RZ ;  /* 0x0001dcff01007387 */ /* 0x0001e80000100800 */
[----:B------:R0:W-:Y:S01]  /*6fd0*/  STL [R1+0x1d8], RZ ;  /* 0x0001d8ff01007387 */ /* 0x0001e20000100800 */
[----:B------:R-:W-:Y:S01]  /*6fe0*/  QGMMA.64x192x32.F32.E4M3.E4M3 R120, gdesc[UR20], R120, gsb0 ;  /* 0x02e00000147879f3 */ /* 0x000fe20008000878 */
[----:B------:R-:W-:Y:S01]  /*6ff0*/  UIADD3 UR20, UR12, 0x806, URZ ;  /* 0x000008060c147890 */ /* 0x000fe2000fffe03f */
[----:B------:R-:W-:Y:S01]  /*7000*/  UMOV UR21, 0x40000040 ;  /* 0x4000004000157882 */ /* 0x000fe20000000000 */
        /* <DEDUP_REMOVED lines=22> */
[----:B------:R-:W-:-:S02]  /*7170*/  WARPGROUP.DEPBAR.LE gsb0, 0x0 ;  /* 0x00008000000079c5 */ /* 0x000fc40000010000 */
[----:B------:R-:W-:-:S06]  /*7180*/  WARPGROUP.ARRIVE ;  /* 0x00000000000079c5 */ /* 0x000fcc0000000000 */
[----:B------:R-:W-:Y:S03]  /*7190*/  QGMMA.64x192x32.F32.E4M3.E4M3 R24, gdesc[UR20], R24, gsb0 ;  /* 0x02e00000141879f3 */ /* 0x000fe60008000818 */
[----:B------:R-:W-:Y:S02]  /*71a0*/  WARPGROUP.DEPBAR.LE gsb0, 0x0 ;  /* 0x00008000000079c5 */ /* 0x000fe40000010000 */
[----:B------:R-:W-:Y:S05]  /*71b0*/  @!P0 BRA `(.L_x_22) ;  /* 0x0000002800dc8947 */ /* 0x000fea0003800000 */
[----:B------:R-:W2:Y:S04]  /*71c0*/  LDL R8, [R1] ;  /* 0x0000000001087983 */ /* 0x000ea80000100800 */
[----:B------:R-:W3:Y:S04]  /*71d0*/  LDL R9, [R1+0x4] ;  /* 0x0000040001097983 */ /* 0x000ee80000100800 */
[----:B------:R-:W4:Y:S04]  /*71e0*/  LDL R10, [R1+0x8] ;  /* 0x00000800010a7983 */ /* 0x000f280000100800 */
        /* <DEDUP_REMOVED lines=33> */
[----:B------:R0:W-:Y:S04]  /*7400*/  STL [R1+0x600], R94 ;  /* 0x0006005e01007387 */ /* 0x0001e80000100800 */
[----:B0-----:R-:W4:Y:S04]  /*7410*/  LDL R94, [R1+0xfc] ;  /* 0x0000fc00015e7983 */ /* 0x001f280000100800 */
        /* <DEDUP_REMOVED lines=50> */
[----:B-----5:R0:W-:Y:S04]  /*7740*/  STL [R1+0x598], R5 ;  /* 0x0005980501007387 */ /* 0x0201e80000100800 */
[----:B0-----:R-:W4:Y:S04]  /*7750*/  LDL R5, [R1+0x94] ;  /* 0x0000940001057983 */ /* 0x001f280000100800 */
[----:B------:R0:W-:Y:S04]  /*7760*/  STL [R1+0x594], R4 ;  /* 0x0005940401007387 */ /* 0x0001e80000100800 */
[----:B0-----:R-:W4:Y:S01]  /*7770*/  LDL R4, [R1+0x90] ;  /* 0x0000900001047983 */ /* 0x001f220000100800 */
[----:B------:R-:W-:-:S01]  /*7780*/  FADD R7, RZ, R7 ;  /* 0x00000007ff077221 */ /* 0x000fc20000000000 */
[----:B------:R-:W-:Y:S01]  /*7790*/  FADD R6, RZ, R6 ;  /* 0x00000006ff067221 */ /* 0x000fe20000000000 */
[----:B--2---:R-:W-:-:S01]  /*77a0*/  FADD R8, RZ, R8 ;  /* 0x00000008ff087221 */ /* 0x004fc20000000000 */
[----:B------:R-:W-:Y:S01]  /*77b0*/  STL [R1+0x590], R3 ;  /* 0x0005900301007387 */ /* 0x000fe20000100800 */
[----:B---3--:R-:W-:-:S01]  /*77c0*/  FADD R9, RZ, R9 ;  /* 0x00000009ff097221 */ /* 0x008fc20000000000 */
[----:B----4-:R-:W-:Y:S01]  /*77d0*/  FADD R10, RZ, R10 ;  /* 0x0000000aff0a7221 */ /* 0x010fe20000000000 */
[----:B------:R-:W-:-:S01]  /*77e0*/  FADD R11, RZ, R11 ;  /* 0x0000000bff0b7221 */ /* 0x000fc20000000000 */
[----:B------:R0:W-:Y:S01]  /*77f0*/  STL [R1+0x58c], R2 ;  /* 0x00058c0201007387 */ /* 0x0001e20000100800 */
[----:B------:R-:W-:-:S01]  /*7800*/  FADD R12, RZ, R12 ;  /* 0x0000000cff0c7221 */ /* 0x000fc20000000000 */
[----:B------:R-:W-:Y:S01]  /*7810*/  FADD R13, RZ, R13 ;  /* 0x0000000dff0d7221 */ /* 0x000fe20000000000 */
[----:B------:R-:W-:-:S01]  /*7820*/  FADD R14, RZ, R14 ;  /* 0x0000000eff0e7221 */ /* 0x000fc20000000000 */
[----:B------:R2:W-:Y:S01]  /*7830*/  STL [R1+0x588], R0 ;  /* 0x0005880001007387 */ /* 0x0005e20000100800 */
[----:B------:R-:W-:-:S01]  /*7840*/  FADD R15, RZ, R15 ;  /* 0x0000000fff0f7221 */ /* 0x000fc20000000000 */
[----:B------:R-:W-:Y:S01]  /*7850*/  FADD R16, RZ, R16 ;  /* 0x00000010ff107221 */ /* 0x000fe20000000000 */
        /* <DEDUP_REMOVED lines=27> */
[----:B0-----:R-:W-:Y:S01]  /*7a10*/  FADD R2, RZ, R117 ;  /* 0x00000075ff027221 */ /* 0x001fe20000000000 */
[----:B------:R-:W-:-:S01]  /*7a20*/  FADD R3, RZ, R118 ;  /* 0x00000076ff037221 */ /* 0x000fc20000000000 */
[----:B--2---:R-:W-:-:S05]  /*7a30*/  FADD R0, RZ, R119 ;  /* 0x00000077ff007221 */ /* 0x004fca0000000000 */
[----:B------:R0:W-:Y:S04]  /*7a40*/  STL [R1+0x180], R0 ;  /* 0x0001800001007387 */ /* 0x0001e80000100800 */
[----:B------:R2:W-:Y:S04]  /*7a50*/  STL [R1+0x184], R3 ;  /* 0x0001840301007387 */ /* 0x0005e80000100800 */
[----:B------:R3:W-:Y:S01]  /*7a60*/  STL [R1+0x188], R2 ;  /* 0x0001880201007387 */ /* 0x0007e20000100800 */
[----:B------:R-:W-:-:S01]  /*7a70*/  FADD R237, RZ, R5 ;  /* 0x00000005ffed7221 */ /* 0x000fc20000000000 */
[----:B0-----:R-:W-:Y:S01]  /*7a80*/  FADD R0, RZ, R116 ;  /* 0x00000074ff007221 */ /* 0x001fe20000000000 */
[----:B--2---:R-:W-:-:S04]  /*7a90*/  FADD R3, RZ, R115 ;  /* 0x00000073ff037221 */ /* 0x004fc80000000000 */
[----:B------:R0:W-:Y:S01]  /*7aa0*/  STL [R1+0x18c], R0 ;  /* 0x00018c0001007387 */ /* 0x0001e20000100800 */
[----:B---3--:R-:W-:-:S03]  /*7ab0*/  FADD R2, RZ, R114 ;  /* 0x00000072ff027221 */ /* 0x008fc60000000000 */
        /* <DEDUP_REMOVED lines=9> */
[----:B0-----:R-:W-:-:S01]  /*7b50*/  FADD R0, RZ, R110 ;  /* 0x0000006eff007221 */ /* 0x001fc20000000000 */
        /* <DEDUP_REMOVED lines=29> */
[----:B0-----:R-:W-:-:S03]  /*7d30*/  FADD R0, RZ, R95 ;  /* 0x0000005fff007221 */ /* 0x001fc60000000000 */
[----:B------:R-:W4:Y:S04]  /*7d40*/  LDL R95, [R1+0x100] ;  /* 0x00010000015f7983 */ /* 0x000f280000100800 */
[----:B------:R0:W-:Y:S04]  /*7d50*/  STL [R1+0x1e0], R0 ;  /* 0x0001e00001007387 */ /* 0x0001e80000100800 */
        /* <DEDUP_REMOVED lines=26> */
[----:B--2---:R-:W2:Y:S04]  /*7f00*/  LDL R3, [R1+0x16c] ;  /* 0x00016c0001037983 */ /* 0x004ea80000100800 */
[----:B---3--:R-:W3:Y:S04]  /*7f10*/  LDL R2, [R1+0x170] ;  /* 0x0001700001027983 */ /* 0x008ee80000100800 */
[----:B0-----:R-:W3:Y:S01]  /*7f20*/  LDL R0, [R1+0x174] ;  /* 0x0001740001007983 */ /* 0x001ee20000100800 */
[----:B------:R-:W-:-:S05]  /*7f30*/  FADD R94, RZ, R94 ;  /* 0x0000005eff5e7221 */ /* 0x000fca0000000000 */
[----:B------:R0:W-:Y:S04]  /*7f40*/  STL [R1+0x1e4], R94 ;  /* 0x0001e45e01007387 */ /* 0x0001e80000100800 */
[----:B0-----:R-:W3:Y:S01]  /*7f50*/  LDL.LU R94, [R1+0x600] ;  /* 0x00060000015e7983 */ /* 0x001ee20000300800 */
[----:B----4-:R-:W-:-:S05]  /*7f60*/  FADD R95, RZ, R95 ;  /* 0x0000005fff5f7221 */ /* 0x010fca0000000000 */
[----:B------:R0:W-:Y:S01]  /*7f70*/  STL [R1+0x1e8], R95 ;  /* 0x0001e85f01007387 */ /* 0x0001e20000100800 */
[----:B------:R-:W-:-:S01]  /*7f80*/  FADD R96, RZ, R96 ;  /* 0x00000060ff607221 */ /* 0x000fc20000000000 */
[----:B------:R-:W-:Y:S02]  /*7f90*/  FADD R97, RZ, R97 ;  /* 0x00000061ff617221 */ /* 0x000fe40000000000 */
[----:B0-----:R-:W4:Y:S01]  /*7fa0*/  LDL.LU R95, [R1+0x5fc] ;  /* 0x0005fc00015f7983 */ /* 0x001f220000300800 */
[----:B------:R-:W-:-:S03]  /*7fb0*/  FADD R98, RZ, R98 ;  /* 0x00000062ff627221 */ /* 0x000fc60000000000 */
        /* <DEDUP_REMOVED lines=8> */
[----:B0-----:R-:W4:Y:S04]  /*8040*/  LDL.LU R97, [R1+0x5f4] ;  /* 0x0005f40001617983 */ /* 0x001f280000300800 */
[----:B------:R0:W-:Y:S01]  /*8050*/  STL [R1+0x1f4], R98 ;  /* 0x0001f46201007387 */ /* 0x0001e20000100800 */
[----:B------:R-:W-:-:S01]  /*8060*/  FADD R104, RZ, R104 ;  /* 0x00000068ff687221 */ /* 0x000fc20000000000 */
[----:B------:R-:W-:-:S02]  /*8070*/  FADD R105, RZ, R105 ;  /* 0x00000069ff697221 */ /* 0x000fc40000000000 */
[----:B0-----:R-:W4:Y:S04]  /*8080*/  LDL.LU R98, [R1+0x5f0] ;  /* 0x0005f00001627983 */ /* 0x001f280000300800 */
[----:B------:R0:W-:Y:S01]  /*8090*/  STL [R1+0x1f8], R99 ;  /* 0x0001f86301007387 */ /* 0x0001e20000100800 */
[----:B------:R-:W-:-:S03]  /*80a0*/  FADD R106, RZ, R106 ;  /* 0x0000006aff6a7221 */ /* 0x000fc60000000000 */
        /* <DEDUP_REMOVED lines=47> */
[----:B--2---:R-:W-:-:S03]  /*83a0*/  FADD R3, RZ, R3 ;  /* 0x00000003ff037221 */ /* 0x004fc60000000000 */
[----:B0-----:R-:W2:Y:S04]  /*83b0*/  LDL.LU R115, [R1+0x5ac] ;  /* 0x0005ac0001737983 */ /* 0x001ea80000300800 */
[----:B------:R0:W-:Y:S01]  /*83c0*/  STL [R1+0x23c], R116 ;  /* 0x00023c7401007387 */ /* 0x0001e20000100800 */
[----:B---3--:R-:W-:-:S03]  /*83d0*/  FADD R2, RZ, R2 ;  /* 0x00000002ff027221 */ /* 0x008fc60000000000 */
[----:B0-----:R-:W3:Y:S04]  /*83e0*/  LDL.LU R116, [R1+0x5a8] ;  /* 0x0005a80001747983 */ /* 0x001ee80000300800 */
[----:B------:R0:W-:Y:S01]  /*83f0*/  STL [R1+0x240], R117 ;  /* 0x0002407501007387 */ /* 0x0001e20000100800 */
[----:B------:R-:W-:-:S03]  /*8400*/  FADD R0, RZ, R0 ;  /* 0x00000000ff007221 */ /* 0x000fc60000000000 */
[----:B0-----:R-:W3:Y:S04]  /*8410*/  LDL.LU R117, [R1+0x5a4] ;  /* 0x0005a40001757983 */ /* 0x001ee80000300800 */
[----:B------:R0:W-:Y:S04]  /*8420*/  STL [R1+0x244], R118 ;  /* 0x0002447601007387 */ /* 0x0001e80000100800 */
[----:B0-----:R-:W3:Y:S04]  /*8430*/  LDL.LU R118, [R1+0x5a0] ;  /* 0x0005a00001767983 */ /* 0x001ee80000300800 */
[----:B------:R0:W-:Y:S04]  /*8440*/  STL [R1+0x248], R119 ;  /* 0x0002487701007387 */ /* 0x0001e80000100800 */
[----:B0-----:R-:W3:Y:S04]  /*8450*/  LDL.LU R119, [R1+0x59c] ;  /* 0x00059c0001777983 */ /* 0x001ee80000300800 */
[----:B------:R0:W-:Y:S04]  /*8460*/  STL [R1+0x24c], R5 ;  /* 0x00024c0501007387 */ /* 0x0001e80000100800 */
[----:B0-----:R0:W5:Y:S04]  /*8470*/  LDL.LU R5, [R1+0x598] ;  /* 0x0005980001057983 */ /* 0x0011680000300800 */
[----:B------:R1:W-:Y:S04]  /*8480*/  STL [R1+0x250], R4 ;  /* 0x0002500401007387 */ /* 0x0003e80000100800 */
[----:B-1----:R0:W5:Y:S04]  /*8490*/  LDL.LU R4, [R1+0x594] ;  /* 0x0005940001047983 */ /* 0x0021680000300800 */
[----:B------:R1:W-:Y:S04]  /*84a0*/  STL [R1+0x254], R3 ;  /* 0x0002540301007387 */ /* 0x0003e80000100800 */
[----:B-1----:R0:W5:Y:S04]  /*84b0*/  LDL.LU R3, [R1+0x590] ;  /* 0x0005900001037983 */ /* 0x0021680000300800 */
[----:B------:R1:W-:Y:S04]  /*84c0*/  STL [R1+0x258], R2 ;  /* 0x0002580201007387 */ /* 0x0003e80000100800 */
[----:B-1----:R0:W5:Y:S04]  /*84d0*/  LDL.LU R2, [R1+0x58c] ;  /* 0x00058c0001027983 */ /* 0x0021680000300800 */
[----:B------:R1:W-:Y:S04]  /*84e0*/  STL [R1+0x25c], R0 ;  /* 0x00025c0001007387 */ /* 0x0003e80000100800 */
[----:B-1----:R0:W5:Y:S01]  /*84f0*/  LDL.LU R0, [R1+0x588] ;  /* 0x0005880001007983 */ /* 0x0021620000300800 */
[----:B------:R-:W-:-:S03]  /*8500*/  UMOV UR6, URZ ;  /* 0x0000003f00067c82 */ /* 0x000fc60008000000 */
[----:B------:R1:W-:Y:S04]  /*8510*/  STL [R1+0x260], R7 ;  /* 0x0002600701007387 */ /* 0x0003e80000100800 */
[----:B------:R0:W-:Y:S01]  /*8520*/  STL [R1+0x264], R6 ;  /* 0x0002640601007387 */ /* 0x0001e20000100800 */
[----:B-1----:R-:W-:-:S01]  /*8530*/  FADD R7, RZ, R120 ;  /* 0x00000078ff077221 */ /* 0x002fc20000000000 */
[----:B0-----:R-:W-:-:S04]  /*8540*/  FADD R6, RZ, R121 ;  /* 0x00000079ff067221 */ /* 0x001fc80000000000 */
[----:B------:R0:W-:Y:S04]  /*8550*/  STL [R1+0x268], R7 ;  /* 0x0002680701007387 */ /* 0x0001e80000100800 */
[----:B------:R1:W-:Y:S01]  /*8560*/  STL [R1+0x26c], R6 ;  /* 0x00026c0601007387 */ /* 0x0003e20000100800 */
[----:B0-----:R-:W-:-:S01]  /*8570*/  FADD R7, RZ, R122 ;  /* 0x0000007aff077221 */ /* 0x001fc20000000000 */
[----:B-1----:R-:W-:-:S04]  /*8580*/  FADD R6, RZ, R123 ;  /* 0x0000007bff067221 */ /* 0x002fc80000000000 */
        /* <DEDUP_REMOVED lines=327> */
[----:B----4-:R-:W-:-:S04]  /*9a00*/  FADD R6, RZ, R95 ;  /* 0x0000005fff067221 */ /* 0x010fc80000000000 */
        /* <DEDUP_REMOVED lines=39> */
[----:B--2---:R-:W-:-:S04]  /*9c80*/  FADD R6, RZ, R115 ;  /* 0x00000073ff067221 */ /* 0x004fc80000000000 */
[----:B------:R3:W-:Y:S04]  /*9c90*/  STL [R1+0x550], R7 ;  /* 0x0005500701007387 */ /* 0x0007e80000100800 */
[----:B------:R0:W-:Y:S01]  /*9ca0*/  STL [R1+0x554], R6 ;  /* 0x0005540601007387 */ /* 0x0001e20000100800 */
[----:B---3--:R-:W-:-:S01]  /*9cb0*/  FADD R7, RZ, R116 ;  /* 0x00000074ff077221 */ /* 0x008fc20000000000 */
[----:B0-----:R-:W-:-:S04]  /*9cc0*/  FADD R6, RZ, R117 ;  /* 0x00000075ff067221 */ /* 0x001fc80000000000 */
[----:B------:R0:W-:Y:S04]  /*9cd0*/  STL [R1+0x558], R7 ;  /* 0x0005580701007387 */ /* 0x0001e80000100800 */
[----:B------:R1:W-:Y:S01]  /*9ce0*/  STL [R1+0x55c], R6 ;  /* 0x00055c0601007387 */ /* 0x0003e20000100800 */
[----:B0-----:R-:W-:-:S01]  /*9cf0*/  FADD R7, RZ, R118 ;  /* 0x00000076ff077221 */ /* 0x001fc20000000000 */
[----:B-1----:R-:W-:-:S04]  /*9d00*/  FADD R6, RZ, R119 ;  /* 0x00000077ff067221 */ /* 0x002fc80000000000 */
[----:B------:R2:W-:Y:S04]  /*9d10*/  STL [R1+0x560], R7 ;  /* 0x0005600701007387 */ /* 0x0005e80000100800 */
[----:B------:R2:W-:Y:S02]  /*9d20*/  STL [R1+0x564], R6 ;  /* 0x0005640601007387 */ /* 0x0005e40000100800 */
.L_x_22:
[----:B------:R-:W-:Y:S01]  /*9d30*/  UIADD3 UR15, UR5, 0x1, URZ ;  /* 0x00000001050f7890 */ /* 0x000fe2000fffe03f */
[----:B------:R-:W-:-:S03]  /*9d40*/  UMOV UR20, 0x1 ;  /* 0x0000000100147882 */ /* 0x000fc60000000000 */
[----:B------:R-:W-:-:S04]  /*9d50*/  UISETP.NE.AND UP0, UPT, UR15, 0x3, UPT ;  /* 0x000000030f00788c */ /* 0x000fc8000bf05270 */
[----:B------:R-:W-:Y:S02]  /*9d60*/  USEL UR11, URZ, 0x1, UP0 ;  /* 0x000000013f0b7887 */ /* 0x000fe40008000000 */
[----:B------:R-:W-:Y:S02]  /*9d70*/  USEL UR15, UR15, URZ, UP0 ;  /* 0x0000003f0f0f7287 */ /* 0x000fe40008000000 */
[----:B------:R-:W-:-:S06]  /*9d80*/  ULOP3.LUT UR11, UR4, UR11, URZ, 0x3c, !UPT ;  /* 0x0000000b040b7292 */ /* 0x000fcc000f8e3c3f */
[----:B--2---:R-:W-:-:S07]  /*9d90*/  IMAD.U32 R6, RZ, RZ, UR11 ;  /* 0x0000000bff067e24 */ /* 0x004fce000f8e00ff */
.L_x_17:
[----:B------:R-:W-:-:S04]  /*9da0*/  UISETP.LT.AND UP0, UPT, UR10, 0x1, UPT ;  /* 0x000000010a00788c */ /* 0x000fc8000bf01270 */
[----:B------:R-:W-:-:S04]  /*9db0*/  USEL UR11, UR10, 0x1, UP0 ;  /* 0x000000010a0b7887 */ /* 0x000fc80008000000 */
[----:B------:R-:W-:-:S04]  /*9dc0*/  UIADD3 UR16, UR10, -UR11, URZ ;  /* 0x8000000b0a107290 */ /* 0x000fc8000fffe03f */
[----:B------:R-:W-:-:S06]  /*9dd0*/  UISETP.GE.AND UP0, UPT, UR16, 0x1, UPT ;  /* 0x000000011000788c */ /* 0x000fcc000bf06270 */
[----:B------:R-:W-:-:S13]  /*9de0*/  PLOP3.LUT P0, PT, PT, PT, UP0, 0x80, 0x0 ;  /* 0x000000000000781c */ /* 0x000fda0003f0f008 */
[----:B------:R-:W-:Y:S05]  /*9df0*/  @!P0 BRA `(.L_x_23) ;  /* 0x0000007c00288947 */ /* 0x000fea0003800000 */
[----:B------:R-:W-:Y:S01]  /*9e00*/  UMOV UR11, UR5 ;  /* 0x00000005000b7c82 */ /* 0x000fe20008000000 */
[----:B------:R-:W-:-:S05]  /*9e10*/  ULDC UR12, c[0x0][0x50c] ;  /* 0x00014300000c7ab9 */ /* 0x000fca0000000800 */
.L_x_31:
[----:B------:R-:W-:-:S06]  /*9e20*/  UISETP.NE.AND UP0, UPT, UR9, 0x3, UPT ;  /* 0x000000030900788c */ /* 0x000fcc000bf05270 */
[----:B------:R-:W-:-:S13]  /*9e30*/  PLOP3.LUT P1, PT, PT, PT, UP0, 0x80, 0x0 ;  /* 0x000000000000781c */ /* 0x000fda0003f2f008 */
[----:B------:R-:W-:Y:S05]  /*9e40*/  @!P1 BRA `(.L_x_24) ;  /* 0x0000000000049947 */ /* 0x000fea0003800000 */
[----:B------:R-:W-:Y:S01]  /*9e50*/  BPT.TRAP 0x1 ;  /* 0x000000040000795c */ /* 0x000fe20000300000 */
.L_x_24:
[----:B------:R-:W2:Y:S01]  /*9e60*/  S2UR UR21, SR_CgaCtaId ;  /* 0x00000000001579c3 */ /* 0x000ea20000008800 */
[----:B------:R-:W-:Y:S01]  /*9e70*/  UMOV UR13, 0x400 ;  /* 0x00000400000d7882 */ /* 0x000fe20000000000 */
[----:B------:R-:W-:Y:S01]  /*9e80*/  SHF.L.U32 R7, R6, 0x1f, RZ ;  /* 0x0000001f06077819 */ /* 0x000fe200000006ff */
[----:B--2---:R-:W-:-:S04]  /*9e90*/  ULEA UR13, UR21, UR13, 0x18 ;  /* 0x0000000d150d7291 */ /* 0x004fc8000f8ec03f */
[----:B------:R-:W-:-:S09]  /*9ea0*/  ULEA UR21, UR15, UR13, 0x3 ;  /* 0x0000000d0f157291 */ /* 0x000fd2000f8e183f */
[----:B------:R2:W3:Y:S01]  /*9eb0*/  SYNCS.PHASECHK.TRANS64.TRYWAIT P0, [UR21], R7 ;  /* 0x00000007ff0075a7 */ /* 0x0004e20008000155 */
[----:B------:R-:W-:Y:S05]  /*9ec0*/  @!P1 BRA `(.L_x_25) ;  /* 0x0000000000049947 */ /* 0x000fea0003800000 */
[----:B------:R-:W-:Y:S01]  /*9ed0*/  BPT.TRAP 0x1 ;  /* 0x000000040000795c */ /* 0x000fe20000300000 */
.L_x_25:
[----:B---3--:R-:W-:Y:S05]  /*9ee0*/  @P0 BRA `(.L_x_26) ;  /* 0x0000000000080947 */ /* 0x008fea0003800000 */
[----:B------:R-:W3:Y:S02]  /*9ef0*/  SYNCS.PHASECHK.TRANS64.TRYWAIT P0, [UR21], R7 ;  /* 0x00000007ff0075a7 */ /* 0x000ee40008000155 */
[----:B---3--:R-:W-:Y:S05]  /*9f00*/  @!P0 BRA `(.L_x_27) ;  /* 0x000002a000088947 */ /* 0x008fea0003800000 */
.L_x_26:
        /* <DEDUP_REMOVED lines=96> */
[----:B------:R-:W-:-:S02]  /*a510*/  UIADD3 UR21, UR13, 0x24100, URZ ;  /* 0x000241000d157890 */ /* 0x000fc4000fffe03f */
[----:B------:R-:W-:Y:S01]  /*a520*/  UISETP.NE.AND UP0, UPT, UR19, URZ, UPT ;  /* 0x0000003f1300728c */ /* 0x000fe2000bf05270 */
[----:B------:R-:W-:Y:S01]  /*a530*/  STL [R1+0x8dc], R23 ;  /* 0x0008dc1701007387 */ /* 0x000fe20000100800 */
[----:B------:R-:W-:Y:S02]  /*a540*/  USHF.R.U32.HI UR21, URZ, 0x4, UR21 ;  /* 0x000000043f157899 */ /* 0x000fe40008011615 */
[----:B------:R-:W-:Y:S01]  /*a550*/  USEL UR20, UR20, URZ, !UP0 ;  /* 0x0000003f14147287 */ /* 0x000fe2000c000000 */
[----:B------:R-:W-:Y:S01]  /*a560*/  STL [R1+0x8d8], R22 ;  /* 0x0008d81601007387 */ /* 0x000fe20000100800 */
[----:B------:R-:W-:Y:S02]  /*a570*/  ULOP3.LUT UR21, UR21, 0x3fff, URZ, 0xc0, !UPT ;  /* 0x00003fff15157892 */ /* 0x000fe4000f8ec03f */
[----:B------:R-:W-:Y:S01]  /*a580*/  ULOP3.LUT UR19, UR14, 0x10000, URZ, 0xfc, !UPT ;  /* 0x000100000e137892 */ /* 0x000fe2000f8efc3f */
[----:B------:R-:W-:Y:S01]  /*a590*/  STL [R1+0x8d4], R21 ;  /* 0x0008d41501007387 */ /* 0x000fe20000100800 */
[----:B------:R-:W-:-:S02]  /*a5a0*/  ULOP3.LUT UR21, UR21, 0x10000, URZ, 0xfc, !UPT ;  /* 0x0001000015157892 */ /* 0x000fc4000f8efc3f */
[----:B------:R-:W-:Y:S01]  /*a5b0*/  UISETP.NE.U32.AND UP0, UPT, UR20, URZ, UPT ;  /* 0x0000003f1400728c */ /* 0x000fe2000bf05070 */
[----:B------:R-:W-:Y:S01]  /*a5c0*/  STL [R1+0x8d0], R20 ;  /* 0x0008d01401007387 */ /* 0x000fe20000100800 */
[----:B------:R-:W-:Y:S02]  /*a5d0*/  UIMAD UR19, UR15, 0xc00, UR19 ;  /* 0x00000c000f1378a4 */ /* 0x000fe4000f8e0213 */
[----:B------:R-:W-:Y:S01]  /*a5e0*/  UIMAD UR26, UR15, 0x600, UR21 ;  /* 0x000006000f1a78a4 */ /* 0x000fe2000f8e0215 */
[----:B------:R-:W-:Y:S01]  /*a5f0*/  STL [R1+0x8cc], R19 ;  /* 0x0008cc1301007387 */ /* 0x000fe20000100800 */
[----:B------:R-:W-:Y:S01]  /*a600*/  UMOV UR23, 0x40000040 ;  /* 0x4000004000177882 */ /* 0x000fe20000000000 */
[----:B------:R-:W-:Y:S02]  /*a610*/  UMOV UR21, 0x40000040 ;  /* 0x4000004000157882 */ /* 0x000fe40000000000 */
[----:B------:R-:W-:Y:S01]  /*a620*/  UMOV UR20, UR19 ;  /* 0x0000001300147c82 */ /* 0x000fe20008000000 */
[----:B------:R-:W-:Y:S01]  /*a630*/  STL [R1+0x8c8], R18 ;  /* 0x0008c81201007387 */ /* 0x000fe20000100800 */
[----:B------:R-:W-:-:S03]  /*a640*/  UMOV UR22, UR26 ;  /* 0x0000001a00167c82 */ /* 0x000fc60008000000 */
[----:B------:R-:W-:Y:S04]  /*a650*/  STL [R1+0x8c4], R17 ;  /* 0x0008c41101007387 */ /* 0x000fe80000100800 */
        /* <DEDUP_REMOVED lines=10> */
[----:B-----5:R-:W-:Y:S04]  /*a700*/  STL [R1+0x898], R5 ;  /* 0x0008980501007387 */ /* 0x020fe80000100800 */
[----:B------:R-:W-:Y:S04]  /*a710*/  STL [R1+0x894], R4 ;  /* 0x0008940401007387 */ /* 0x000fe80000100800 */
[----:B------:R-:W-:Y:S04]  /*a720*/  STL [R1+0x890], R3 ;  /* 0x0008900301007387 */ /* 0x000fe80000100800 */
[----:B------:R-:W-:Y:S04]  /*a730*/  STL [R1+0x88c], R2 ;  /* 0x00088c0201007387 */ /* 0x000fe80000100800 */
[----:B------:R-:W-:Y:S01]  /*a740*/  STL [R1+0x888], R0 ;  /* 0x0008880001007387 */ /* 0x000fe20000100800 */
[----:B---3--:R-:W-:-:S06]  /*a750*/  WARPGROUP.ARRIVE ;  /* 0x00000000000079c5 */ /* 0x008fcc0000000000 */
[----:B------:R-:W-:Y:S01]  /*a760*/  QGMMA.64x192x32.F32.E4M3.E4M3 R24, gdesc[UR20], R24, UP0, gsb0 ;  /* 0x02e00000141879f3 */ /* 0x000fe2000b800818 */
[----:B------:R-:W-:Y:S01]  /*a770*/  UIADD3 UR20, UR19, 0x400, URZ ;  /* 0x0000040013147890 */ /* 0x000fe2000fffe03f */
[----:B------:R-:W-:Y:S01]  /*a780*/  UMOV UR21, 0x40000040 ;  /* 0x4000004000157882 */ /* 0x000fe20000000000 */
        /* <DEDUP_REMOVED lines=8> */
[----:B------:R-:W-:Y:S01]  /*a810*/  STL.64 [R1+0x38], R38 ;  /* 0x0000382601007387 */ /* 0x000fe20000100a00 */
[----:B------:R-:W-:-:S03]  /*a820*/  WARPGROUP.ARRIVE ;  /* 0x00000000000079c5 */ /* 0x000fc60000000000 */
[----:B------:R-:W-:Y:S03]  /*a830*/  STL.64 [R1+0x40], R40 ;  /* 0x0000402801007387 */ /* 0x000fe60000100a00 */
[----:B------:R-:W-:Y:S01]  /*a840*/  QGMMA.64x192x32.F32.E4M3.E4M3 R120, gdesc[UR20], R120, UP0, gsb0 ;  /* 0x02e00000147879f3 */ /* 0x000fe2000b800878 */
        /* <DEDUP_REMOVED lines=39> */
[----:B---3--:R-:W3:Y:S04]  /*aac0*/  LDL.LU.64 R118, [R1+0xbd8] ;  /* 0x000bd80001767983 */ /* 0x008ee80000300a00 */
        /* <DEDUP_REMOVED lines=96> */
[----:B----4-:R-:W4:Y:S04]  /*b0d0*/  LDL.LU.64 R140, [R1] ;  /* 0x00000000018c7983 */ /* 0x010f280000300a00 */
[----:B------:R-:W4:Y:S04]  /*b0e0*/  LDL.LU.64 R142, [R1+0x8] ;  /* 0x00000800018e7983 */ /* 0x000f280000300a00 */
        /* <DEDUP_REMOVED lines=45> */
[----:B------:R-:W4:Y:S01]  /*b3c0*/  LDL.LU.64 R234, [R1+0x178] ;  /* 0x0001780001ea7983 */ /* 0x000f220000300a00 */
[----:B------:R-:W-:Y:S01]  /*b3d0*/  UIADD3 UR20, UR19, 0x800, URZ ;  /* 0x0000080013147890 */ /* 0x000fe2000fffe03f */
[----:B---3--:R-:W-:Y:S01]  /*b3e0*/  WARPGROUP.ARRIVE ;  /* 0x00000000000079c5 */ /* 0x008fe20000000000 */
[----:B------:R-:W-:-:S07]  /*b3f0*/  UMOV UR21, 0x40000040 ;  /* 0x4000004000157882 */ /* 0x000fce0000000000 */
[----:B------:R-:W-:Y:S01]  /*b400*/  QGMMA.64x192x32.F32.E4M3.E4M3 R24, gdesc[UR20], R24, UP0, gsb0 ;  /* 0x02e00000141879f3 */ /* 0x000fe2000b800818 */
[----:B------:R-:W-:Y:S02]  /*b410*/  UIADD3 UR20, UR19, 0x2, URZ ;  /* 0x0000000213147890 */ /* 0x000fe4000fffe03f */
[----:B------:R-:W-:Y:S01]  /*b420*/  UIADD3 UR22, UR26, 0x2, URZ ;  /* 0x000000021a167890 */ /* 0x000fe2000fffe03f */
[----:B------:R-:W-:Y:S01]  /*b430*/  UMOV UR21, 0x40000040 ;  /* 0x4000004000157882 */ /* 0x000fe20000000000 */
[----:B------:R-:W-:Y:S01]  /*b440*/  UMOV UR23, 0x40000040 ;  /* 0x4000004000177882 */ /* 0x000fe20000000000 */
[----:B------:R-:W-:Y:S02]  /*b450*/  WARPGROUP.DEPBAR.LE gsb0, 0x0 ;  /* 0x00008000000079c5 */ /* 0x000fe40000010000 */
[----:B----4-:R-:W-:-:S12]  /*b460*/  WARPGROUP.ARRIVE ;  /* 0x00000000000079c5 */ /* 0x010fd80000000000 */
[----:B------:R-:W-:Y:S03]  /*b470*/  QGMMA.64x192x32.F32.E4M3.E4M3 R140, gdesc[UR20], R140, gsb0 ;  /* 0x02e00000148c79f3 */ /* 0x000fe6000800088c */
[----:B------:R-:W-:Y:S02]  /*b480*/  WARPGROUP.DEPBAR.LE gsb0, 0x0 ;  /* 0x00008000000079c5 */ /* 0x000fe40000010000 */
[----:B------:R-:W-:Y:S01]  /*b490*/  STL.64 [R1], R140 ;  /* 0x0000008c01007387 */ /* 0x000fe20000100a00 */
[----:B------:R-:W-:Y:S02]  /*b4a0*/  IMAD.MOV.U32 R0, RZ, RZ, R234 ;  /* 0x000000ffff007224 */ /* 0x000fe400078e00ea */
[----:B--2---:R-:W-:Y:S01]  /*b4b0*/  IMAD.MOV.U32 R7, RZ, RZ, R235 ;  /* 0x000000ffff077224 */ /* 0x004fe200078e00eb */
        /* <DEDUP_REMOVED lines=31> */
[----:B------:R-:W-:-:S03]  /*b6b0*/  IMAD.MOV.U32 R23, RZ, RZ, R213 ;  /* 0x000000ffff177224 */ /* 0x000fc600078e00d5 */
        /* <DEDUP_REMOVED lines=24> */
[----:B------:R2:W-:Y:S04]  /*b840*/  STL [R1+0x120], R212 ;  /* 0x000120d401007387 */ /* 0x0005e80000100800 */
[----:B------:R-:W3:Y:S04]  /*b850*/  LDL.LU.64 R234, [R1+0xa58] ;  /* 0x000a580001ea7983 */ /* 0x000ee80000300a00 */
        /* <DEDUP_REMOVED lines=49> */
[----:B---3--:R-:W-:Y:S04]  /*bb70*/  STL.64 [R1+0x880], R234 ;  /* 0x000880ea01007387 */ /* 0x008fe80000100a00 */
[----:B----4-:R-:W-:Y:S04]  /*bb80*/  STL.64 [R1+0x878], R232 ;  /* 0x000878e801007387 */ /* 0x010fe80000100a00 */
        /* <DEDUP_REMOVED lines=8> */
[----:B--2---:R-:W-:-:S06]  /*bc10*/  WARPGROUP.ARRIVE ;  /* 0x00000000000079c5 */ /* 0x004fcc0000000000 */
        /* <DEDUP_REMOVED lines=40> */
[----:B--2---:R-:W2:Y:S04]  /*bea0*/  LDL.LU R140, [R1] ;  /* 0x00000000018c7983 */ /* 0x004ea80000300800 */
        /* <DEDUP_REMOVED lines=76> */
[----:B------:R-:W-:Y:S01]  /*c370*/  IMAD.MOV.U32 R214, RZ, RZ, R22 ;  /* 0x000000ffffd67224 */ /* 0x000fe200078e0016 */
[----:B------:R3:W5:Y:S03]  /*c380*/  LDL.LU R23, [R1+0x8dc] ;  /* 0x0008dc0001177983 */ /* 0x0007660000300800 */
        /* <DEDUP_REMOVED lines=21> */
[----:B------:R-:W-:Y:S01]  /*c4e0*/  IMAD.MOV.U32 R235, RZ, RZ, R7 ;  /* 0x000000ffffeb7224 */ /* 0x000fe200078e0007 */
[----:B------:R-:W-:Y:S01]  /*c4f0*/  UIADD3 UR20, UR19, 0x4, URZ ;  /* 0x0000000413147890 */ /* 0x000fe2000fffe03f */
[----:B------:R3:W5:Y:S01]  /*c500*/  LDL.LU R22, [R1+0x8d8] ;  /* 0x0008d80001167983 */ /* 0x0007620000300800 */
[----:B------:R-:W-:Y:S01]  /*c510*/  UIADD3 UR22, UR26, 0x4, URZ ;  /* 0x000000041a167890 */ /* 0x000fe2000fffe03f */
[----:B------:R-:W-:Y:S01]  /*c520*/  UMOV UR21, 0x40000040 ;  /* 0x4000004000157882 */ /* 0x000fe20000000000 */
[----:B------:R-:W-:Y:S01]  /*c530*/  UMOV UR23, 0x40000040 ;  /* 0x4000004000177882 */ /* 0x000fe20000000000 */
[----:B------:R3:W5:Y:S04]  /*c540*/  LDL.LU R21, [R1+0x8d4] ;  /* 0x0008d40001157983 */ /* 0x0007680000300800 */
        /* <DEDUP_REMOVED lines=18> */
[----:B------:R3:W5:Y:S01]  /*c670*/  LDL.LU R0, [R1+0x888] ;  /* 0x0008880001007983 */ /* 0x0007620000300800 */
        /* <DEDUP_REMOVED lines=53> */
[----:B------:R-:W4:Y:S04]  /*c9d0*/  LDL.LU.64 R232, [R1+0x878] ;  /* 0x0008780001e87983 */ /* 0x000f280000300a00 */
        /* <DEDUP_REMOVED lines=47> */
[----:B------:R-:W-:-:S02]  /*ccd0*/  UMOV UR21, 0x40000040 ;  /* 0x4000004000157882 */ /* 0x000fc40000000000 */
[----:B--2---:R-:W-:Y:S04]  /*cce0*/  STL.64 [R1+0x700], R234 ;  /* 0x000700ea01007387 */ /* 0x004fe80000100a00 */
[----:B----4-:R-:W-:Y:S04]  /*ccf0*/  STL.64 [R1+0x6f8], R232 ;  /* 0x0006f8e801007387 */ /* 0x010fe80000100a00 */
[----:B---3--:R-:W-:Y:S04]  /*cd00*/  STL.64 [R1+0x6f0], R230 ;  /* 0x0006f0e601007387 */ /* 0x008fe80000100a00 */
[----:B------:R-:W-:Y:S04]  /*cd10*/  STL.64 [R1+0x6e8], R228 ;  /* 0x0006e8e401007387 */ /* 0x000fe80000100a00 */
[----:B------:R-:W-:Y:S04]  /*cd20*/  STL.64 [R1+0x6e0], R226 ;  /* 0x0006e0e201007387 */ /* 0x000fe80000100a00 */
[----:B------:R-:W-:Y:S04]  /*cd30*/  STL.64 [R1+0x6d8], R224 ;  /* 0x0006d8e001007387 */ /* 0x000fe80000100a00 */
[----:B------:R-:W-:Y:S04]  /*cd40*/  STL.64 [R1+0x6d0], R222 ;  /* 0x0006d0de01007387 */ /* 0x000fe80000100a00 */
[----:B------:R-:W-:Y:S04]  /*cd50*/  STL.64 [R1+0x6c8], R220 ;  /* 0x0006c8dc01007387 */ /* 0x000fe80000100a00 */
[----:B------:R-:W-:Y:S04]  /*cd60*/  STL.64 [R1+0x6c0], R218 ;  /* 0x0006c0da01007387 */ /* 0x000fe80000100a00 */
[----:B------:R-:W-:Y:S01]  /*cd70*/  STL.64 [R1+0x6b8], R216 ;  /* 0x0006b8d801007387 */ /* 0x000fe20000100a00 */
[----:B------:R-:W-:-:S06]  /*cd80*/  WARPGROUP.ARRIVE ;  /* 0x00000000000079c5 */ /* 0x000fcc0000000000 */
        /* <DEDUP_REMOVED lines=89> */
[----:B------:R-:W-:Y:S01]  /*d320*/  WARPGROUP.ARRIVE ;  /* 0x00000000000079c5 */ /* 0x000fe20000000000 */
[----:B------:R-:W-:-:S07]  /*d330*/  UMOV UR21, 0x40000040 ;  /* 0x4000004000157882 */ /* 0x000fce0000000000 */
[----:B------:R-:W-:Y:S01]  /*d340*/  QGMMA.64x192x32.F32.E4M3.E4M3 R24, gdesc[UR20], R24, gsb0 ;  /* 0x02e00000141879f3 */ /* 0x000fe20008000818 */
[----:B------:R-:W-:Y:S02]  /*d350*/  UIADD3 UR20, UR19, 0x6, URZ ;  /* 0x0000000613147890 */ /* 0x000fe4000fffe03f */
[----:B------:R-:W-:Y:S01]  /*d360*/  UIADD3 UR22, UR26, 0x6, URZ ;  /* 0x000000061a167890 */ /* 0x000fe2000fffe03f */
[----:B------:R-:W-:Y:S01]  /*d370*/  UMOV UR21, 0x40000040 ;  /* 0x4000004000157882 */ /* 0x000fe20000000000 */
[----:B------:R-:W-:Y:S01]  /*d380*/  UMOV UR23, 0x40000040 ;  /* 0x4000004000177882 */ /* 0x000fe20000000000 */
[----:B------:R-:W-:Y:S02]  /*d390*/  WARPGROUP.DEPBAR.LE gsb0, 0x0 ;  /* 0x00008000000079c5 */ /* 0x000fe40000010000 */
[----:B--2---:R-:W-:-:S12]  /*d3a0*/  WARPGROUP.ARRIVE ;  /* 0x00000000000079c5 */ /* 0x004fd80000000000 */
[----:B------:R-:W-:Y:S03]  /*d3b0*/  QGMMA.64x192x32.F32.E4M3.E4M3 R140, gdesc[UR20], R140, gsb0 ;  /* 0x02e00000148c79f3 */ /* 0x000fe6000800088c */
[----:B------:R-:W-:Y:S02]  /*d3c0*/  WARPGROUP.DEPBAR.LE gsb0, 0x0 ;  /* 0x00008000000079c5 */ /* 0x000fe40000010000 */
[----:B------:R-:W-:Y:S01]  /*d3d0*/  STL.64 [R1], R140 ;  /* 0x0000008c01007387 */ /* 0x000fe20000100a00 */
        /* <DEDUP_REMOVED lines=48> */
[----:B--2---:R2:W5:Y:S04]  /*d6e0*/  LDL.LU.64 R234, [R1+0x700] ;  /* 0x0007000001ea7983 */ /* 0x0045680000300a00 */
[----:B------:R2:W5:Y:S04]  /*d6f0*/  LDL.LU.64 R232, [R1+0x6f8] ;  /* 0x0006f80001e87983 */ /* 0x0005680000300a00 */
        /* <DEDUP_REMOVED lines=47> */
[----:B------:R-:W-:Y:S01]  /*d9f0*/  UMOV UR21, 0x40000040 ;  /* 0x4000004000157882 */ /* 0x000fe20000000000 */
[----:B------:R-:W-:-:S04]  /*da00*/  UIADD3 UR6, UR6, 0x4, URZ ;  /* 0x0000000406067890 */ /* 0x000fc8000fffe03f */
[----:B------:R-:W-:Y:S01]  /*da10*/  UISETP.NE.AND UP0, UPT, UR6, UR12, UPT ;  /* 0x0000000c0600728c */ /* 0x000fe2000bf05270 */
[----:B---3--:R-:W-:-:S06]  /*da20*/  WARPGROUP.ARRIVE ;  /* 0x00000000000079c5 */ /* 0x008fcc0000000000 */
[----:B------:R-:W-:Y:S01]  /*da30*/  QGMMA.64x192x32.F32.E4M3.E4M3 R120, gdesc[UR20], R120, gsb0 ;  /* 0x02e00000147879f3 */ /* 0x000fe20008000878 */
[----:B------:R-:W-:Y:S01]  /*da40*/  UIADD3 UR20, UR19, 0x806, URZ ;  /* 0x0000080613147890 */ /* 0x000fe2000fffe03f */
[----:B------:R-:W-:Y:S01]  /*da50*/  UMOV UR21, 0x40000040 ;  /* 0x4000004000157882 */ /* 0x000fe20000000000 */
[----:B------:R-:W-:-:S06]  /*da60*/  USEL UR19, URZ, 0x1, UP0 ;  /* 0x000000013f137887 */ /* 0x000fcc0008000000 */
[----:B------:R-:W-:Y:S01]  /*da70*/  ISETP.NE.AND P0, PT, RZ, UR19, PT ;  /* 0x00000013ff007c0c */ /* 0x000fe2000bf05270 */
[----:B------:R-:W-:Y:S02]  /*da80*/  WARPGROUP.DEPBAR.LE gsb0, 0x0 ;  /* 0x00008000000079c5 */ /* 0x000fe40000010000 */
[----:B------:R-:W-:-:S08]  /*da90*/  WARPGROUP.ARRIVE ;  /* 0x00000000000079c5 */ /* 0x000fd00000000000 */
[----:B------:R-:W-:Y:S03]  /*daa0*/  QGMMA.64x192x32.F32.E4M3.E4M3 R24, gdesc[UR20], R24, gsb0 ;  /* 0x02e00000141879f3 */ /* 0x000fe60008000818 */
[----:B------:R-:W-:Y:S02]  /*dab0*/  WARPGROUP.DEPBAR.LE gsb0, 0x0 ;  /* 0x00008000000079c5 */ /* 0x000fe40000010000 */
[----:B--2---:R-:W-:Y:S05]  /*dac0*/  @!P0 BRA `(.L_x_28) ;  /* 0x0000003c00808947 */ /* 0x004fea0003800000 */
[----:B------:R2:W-:Y:S04]  /*dad0*/  STL [R1+0x65c], R72 ;  /* 0x00065c4801007387 */ /* 0x0005e80000100800 */
[----:B--2---:R-:W2:Y:S04]  /*dae0*/  LDL R72, [R1] ;  /* 0x0000000001487983 */ /* 0x004ea80000100800 */
[----:B------:R3:W-:Y:S04]  /*daf0*/  STL [R1+0x658], R73 ;  /* 0x0006584901007387 */ /* 0x0007e80000100800 */
[----:B---3--:R-:W3:Y:S04]  /*db00*/  LDL R73, [R1+0x4] ;  /* 0x0000040001497983 */ /* 0x008ee80000100800 */
[----:B------:R4:W-:Y:S04]  /*db10*/  STL [R1+0x654], R74 ;  /* 0x0006544a01007387 */ /* 0x0009e80000100800 */
[----:B----4-:R-:W4:Y:S04]  /*db20*/  LDL R74, [R1+0x8] ;  /* 0x00000800014a7983 */ /* 0x010f280000100800 */
        /* <DEDUP_REMOVED lines=29> */
[----:B0-----:R-:W4:Y:S04]  /*dd00*/  LDL.LU R89, [R1+0x19c] ;  /* 0x00019c0001597983 */ /* 0x001f280000300800 */
[----:B------:R0:W-:Y:S04]  /*dd10*/  STL [R1+0x614], R90 ;  /* 0x0006145a01007387 */ /* 0x0001e80000100800 */
[----:B0-----:R-:W4:Y:S04]  /*dd20*/  LDL.LU R90, [R1+0x190] ;  /* 0x00019000015a7983 */ /* 0x001f280000300800 */
        /* <DEDUP_REMOVED lines=23> */
[----:B0-----:R-:W4:Y:S04]  /*dea0*/  LDL R102, [R1+0x9c] ;  /* 0x00009c0001667983 */ /* 0x001f280000100800 */
[----:B------:R0:W-:Y:S04]  /*deb0*/  STL [R1+0x5e0], R103 ;  /* 0x0005e06701007387 */ /* 0x0001e80000100800 */
[----:B0-----:R-:W4:Y:S04]  /*dec0*/  LDL.LU R103, [R1+0x180] ;  /* 0x0001800001677983 */ /* 0x001f280000300800 */
        /* <DEDUP_REMOVED lines=43> */
[----:B0-----:R-:W4:Y:S01]  /*e180*/  LDL R0, [R1+0x44] ;  /* 0x0000440001007983 */ /* 0x001f220000100800 */
[----:B--2---:R-:W-:-:S01]  /*e190*/  FADD R8, R72, R8 ;  /* 0x0000000848087221 */ /* 0x004fc20000000000 */
[----:B---3--:R-:W-:Y:S01]  /*e1a0*/  FADD R9, R73, R9 ;  /* 0x0000000949097221 */ /* 0x008fe20000000000 */
[----:B----4-:R-:W-:-:S01]  /*e1b0*/  FADD R10, R74, R10 ;  /* 0x0000000a4a0a7221 */ /* 0x010fc20000000000 */
[----:B------:R-:W2:Y:S01]  /*e1c0*/  LDL.LU R72, [R1+0x65c] ;  /* 0x00065c0001487983 */ /* 0x000ea20000300800 */
[----:B------:R-:W-:-:S01]  /*e1d0*/  FADD R11, R75, R11 ;  /* 0x0000000b4b0b7221 */ /* 0x000fc20000000000 */
[----:B------:R-:W-:-:S02]  /*e1e0*/  FADD R12, R76, R12 ;  /* 0x0000000c4c0c7221 */ /* 0x000fc40000000000 */
[----:B------:R-:W3:Y:S01]  /*e1f0*/  LDL.LU R73, [R1+0x658] ;  /* 0x0006580001497983 */ /* 0x000ee20000300800 */
[----:B------:R-:W-:-:S03]  /*e200*/  FADD R13, R77, R13 ;  /* 0x0000000d4d0d7221 */ /* 0x000fc60000000000 */
[----:B------:R-:W4:Y:S01]  /*e210*/  LDL.LU R74, [R1+0x654] ;  /* 0x00065400014a7983 */ /* 0x000f220000300800 */
        /* <DEDUP_REMOVED lines=14> */
[----:B------:R-:W-:-:S01]  /*e300*/  FADD R21, R85, R21 ;  /* 0x0000001555157221 */ /* 0x000fc20000000000 */
[----:B------:R-:W-:Y:S02]  /*e310*/  FADD R103, R104, R103 ;  /* 0x0000006768677221 */ /* 0x000fe40000000000 */
[----:B------:R-:W4:Y:S01]  /*e320*/  LDL.LU R82, [R1+0x634] ;  /* 0x0006340001527983 */ /* 0x000f220000300800 */
[----:B------:R-:W-:-:S01]  /*e330*/  FADD R22, R86, R22 ;  /* 0x0000001656167221 */ /* 0x000fc20000000000 */
[----:B------:R-:W-:Y:S02]  /*e340*/  FADD R101, R102, R101 ;  /* 0x0000006566657221 */ /* 0x000fe40000000000 */
[----:B------:R-:W4:Y:S01]  /*e350*/  LDL.LU R83, [R1+0x630] ;  /* 0x0006300001537983 */ /* 0x000f220000300800 */
[----:B------:R-:W-:-:S03]  /*e360*/  FADD R23, R87, R23 ;  /* 0x0000001757177221 */ /* 0x000fc60000000000 */
[----:B------:R-:W4:Y:S01]  /*e370*/  LDL.LU R84, [R1+0x62c] ;  /* 0x00062c0001547983 */ /* 0x000f220000300800 */
[----:B------:R-:W-:-:S01]  /*e380*/  FADD R216, R88, R216 ;  /* 0x000000d858d87221 */ /* 0x000fc20000000000 */
[----:B------:R-:W-:Y:S02]  /*e390*/  FADD R98, R100, R98 ;  /* 0x0000006264627221 */ /* 0x000fe40000000000 */
[----:B------:R-:W4:Y:S01]  /*e3a0*/  LDL.LU R85, [R1+0x628] ;  /* 0x0006280001557983 */ /* 0x000f220000300800 */
[----:B------:R-:W-:-:S03]  /*e3b0*/  FADD R94, R96, R94 ;  /* 0x0000005e605e7221 */ /* 0x000fc60000000000 */
[----:B------:R-:W4:Y:S04]  /*e3c0*/  LDL.LU R86, [R1+0x624] ;  /* 0x0006240001567983 */ /* 0x000f280000300800 */
[----:B------:R-:W4:Y:S01]  /*e3d0*/  LDL.LU R87, [R1+0x620] ;  /* 0x0006200001577983 */ /* 0x000f220000300800 */
[----:B------:R-:W-:-:S03]  /*e3e0*/  FADD R90, R92, R90 ;  /* 0x0000005a5c5a7221 */ /* 0x000fc60000000000 */
[----:B------:R-:W4:Y:S01]  /*e3f0*/  LDL.LU R88, [R1+0x61c] ;  /* 0x00061c0001587983 */ /* 0x000f220000300800 */
[----:B------:R-:W-:-:S01]  /*e400*/  FADD R235, R107, R235 ;  /* 0x000000eb6beb7221 */ /* 0x000fc20000000000 */
[----:B------:R-:W-:Y:S01]  /*e410*/  FADD R97, R99, R97 ;  /* 0x0000006163617221 */ /* 0x000fe20000000000 */
[----:B------:R-:W-:-:S01]  /*e420*/  FADD R93, R95, R93 ;  /* 0x0000005d5f5d7221 */ /* 0x000fc20000000000 */
[----:B------:R-:W-:Y:S01]  /*e430*/  STL [R1+0x180], R103 ;  /* 0x0001806701007387 */ /* 0x000fe20000100800 */
[----:B------:R-:W-:-:S01]  /*e440*/  FADD R89, R91, R89 ;  /* 0x000000595b597221 */ /* 0x000fc20000000000 */
[----:B------:R-:W-:Y:S01]  /*e450*/  FADD R234, R108, R234 ;  /* 0x000000ea6cea7221 */ /* 0x000fe20000000000 */
[----:B------:R-:W-:-:S01]  /*e460*/  FADD R236, R106, R236 ;  /* 0x000000ec6aec7221 */ /* 0x000fc20000000000 */
[----:B------:R-:W-:Y:S01]  /*e470*/  STL [R1+0x184], R101 ;  /* 0x0001846501007387 */ /* 0x000fe20000100800 */
[----:B------:R-:W-:-:S01]  /*e480*/  FADD R233, R109, R233 ;  /* 0x000000e96de97221 */ /* 0x000fc20000000000 */
[----:B------:R-:W-:Y:S01]  /*e490*/  FADD R237, R105, R237 ;  /* 0x000000ed69ed7221 */ /* 0x000fe20000000000 */
[----:B------:R-:W-:-:S01]  /*e4a0*/  FADD R232, R110, R232 ;  /* 0x000000e86ee87221 */ /* 0x000fc20000000000 */
[----:B------:R-:W-:Y:S01]  /*e4b0*/  FADD R231, R111, R231 ;  /* 0x000000e76fe77221 */ /* 0x000fe20000000000 */
[----:B------:R-:W-:-:S01]  /*e4c0*/  FADD R230, R112, R230 ;  /* 0x000000e670e67221 */ /* 0x000fc20000000000 */
[----:B------:R-:W-:Y:S01]  /*e4d0*/  FADD R229, R113, R229 ;  /* 0x000000e571e57221 */ /* 0x000fe20000000000 */
[----:B------:R-:W-:-:S01]  /*e4e0*/  FADD R228, R114, R228 ;  /* 0x000000e472e47221 */ /* 0x000fc20000000000 */
[----:B------:R-:W-:Y:S01]  /*e4f0*/  FADD R227, R115, R227 ;  /* 0x000000e373e37221 */ /* 0x000fe20000000000 */
[----:B------:R-:W-:-:S01]  /*e500*/  FADD R226, R116, R226 ;  /* 0x000000e274e27221 */ /* 0x000fc20000000000 */
[----:B------:R-:W-:-:S02]  /*e510*/  FADD R225, R117, R225 ;  /* 0x000000e175e17221 */ /* 0x000fc40000000000 */
[----:B------:R-:W2:Y:S04]  /*e520*/  LDL R117, [R1+0xb8] ;  /* 0x0000b80001757983 */ /* 0x000ea80000100800 */
[----:B------:R0:W-:Y:S04]  /*e530*/  STL [R1+0x188], R98 ;  /* 0x0001886201007387 */ /* 0x0001e80000100800 */
[----:B------:R-:W3:Y:S04]  /*e540*/  LDL R116, [R1+0xbc] ;  /* 0x0000bc0001747983 */ /* 0x000ee80000100800 */
[----:B------:R1:W-:Y:S01]  /*e550*/  STL [R1+0x18c], R94 ;  /* 0x00018c5e01007387 */ /* 0x0003e20000100800 */
[----:B------:R-:W-:-:S03]  /*e560*/  FADD R224, R118, R224 ;  /* 0x000000e076e07221 */ /* 0x000fc60000000000 */
[----:B------:R-:W4:Y:S04]  /*e570*/  LDL R115, [R1+0xc0] ;  /* 0x0000c00001737983 */ /* 0x000f280000100800 */
[----:B------:R1:W-:Y:S04]  /*e580*/  STL [R1+0x190], R90 ;  /* 0x0001905a01007387 */ /* 0x0003e80000100800 */
[----:B------:R-:W4:Y:S01]  /*e590*/  LDL R114, [R1+0xc4] ;  /* 0x0000c40001727983 */ /* 0x000f220000100800 */
[----:B------:R-:W-:-:S03]  /*e5a0*/  FADD R223, R119, R223 ;  /* 0x000000df77df7221 */ /* 0x000fc60000000000 */
[----:B------:R-:W2:Y:S01]  /*e5b0*/  LDL R100, [R1+0xc8] ;  /* 0x0000c80001647983 */ /* 0x000ea20000100800 */
[----:B------:R-:W-:-:S03]  /*e5c0*/  FADD R222, R6, R222 ;  /* 0x000000de06de7221 */ /* 0x000fc60000000000 */
[----:B------:R-:W2:Y:S04]  /*e5d0*/  LDL.LU R6, [R1+0x1b0] ;  /* 0x0001b00001067983 */ /* 0x000ea80000300800 */
[----:B0-----:R-:W3:Y:S01]  /*e5e0*/  LDL R98, [R1+0xcc] ;  /* 0x0000cc0001627983 */ /* 0x001ee20000100800 */
[----:B------:R-:W-:-:S03]  /*e5f0*/  FADD R221, R5, R221 ;  /* 0x000000dd05dd7221 */ /* 0x000fc60000000000 */
[----:B------:R-:W3:Y:S04]  /*e600*/  LDL.LU R5, [R1+0x1b4] ;  /* 0x0001b40001057983 */ /* 0x000ee80000300800 */
[----:B------:R-:W4:Y:S01]  /*e610*/  LDL R96, [R1+0xd0] ;  /* 0x0000d00001607983 */ /* 0x000f220000100800 */
[----:B------:R-:W-:-:S03]  /*e620*/  FADD R220, R4, R220 ;  /* 0x000000dc04dc7221 */ /* 0x000fc60000000000 */
[----:B------:R-:W4:Y:S04]  /*e630*/  LDL.LU R4, [R1+0x1b8] ;  /* 0x0001b80001047983 */ /* 0x000f280000300800 */
[----:B-1----:R-:W4:Y:S01]  /*e640*/  LDL R94, [R1+0xd4] ;  /* 0x0000d400015e7983 */ /* 0x002f220000100800 */
[----:B------:R-:W-:-:S03]  /*e650*/  FADD R219, R3, R219 ;  /* 0x000000db03db7221 */ /* 0x000fc60000000000 */
[----:B------:R-:W4:Y:S04]  /*e660*/  LDL.LU R3, [R1+0x1bc] ;  /* 0x0001bc0001037983 */ /* 0x000f280000300800 */
[----:B------:R-:W4:Y:S01]  /*e670*/  LDL R92, [R1+0xd8] ;  /* 0x0000d800015c7983 */ /* 0x000f220000100800 */
[----:B------:R-:W-:-:S03]  /*e680*/  FADD R218, R2, R218 ;  /* 0x000000da02da7221 */ /* 0x000fc60000000000 */
[----:B------:R-:W4:Y:S04]  /*e690*/  LDL.LU R2, [R1+0x1c0] ;  /* 0x0001c00001027983 */ /* 0x000f280000300800 */
[----:B------:R-:W4:Y:S01]  /*e6a0*/  LDL R90, [R1+0xdc] ;  /* 0x0000dc00015a7983 */ /* 0x000f220000100800 */
[----:B------:R-:W-:-:S03]  /*e6b0*/  FADD R217, R0, R217 ;  /* 0x000000d900d97221 */ /* 0x000fc60000000000 */
[----:B------:R-:W4:Y:S04]  /*e6c0*/  LDL.LU R0, [R1+0x1c4] ;  /* 0x0001c40001007983 */ /* 0x000f280000300800 */
[----:B------:R-:W4:Y:S04]  /*e6d0*/  LDL.LU R107, [R1+0x1a0] ;  /* 0x0001a000016b7983 */ /* 0x000f280000300800 */
[----:B------:R-:W4:Y:S04]  /*e6e0*/  LDL.LU R109, [R1+0x1a4] ;  /* 0x0001a400016d7983 */ /* 0x000f280000300800 */
[----:B------:R-:W4:Y:S04]  /*e6f0*/  LDL.LU R111, [R1+0x1a8] ;  /* 0x0001a800016f7983 */ /* 0x000f280000300800 */
[----:B------:R0:W-:Y:S04]  /*e700*/  STL [R1+0x194], R97 ;  /* 0x0001946101007387 */ /* 0x0001e80000100800 */
[----:B------:R-:W4:Y:S04]  /*e710*/  LDL.LU R113, [R1+0x1ac] ;  /* 0x0001ac0001717983 */ /* 0x000f280000300800 */
[----:B------:R-:W4:Y:S04]  /*e720*/  LDL R112, [R1+0xe0] ;  /* 0x0000e00001707983 */ /* 0x000f280000100800 */
[----:B------:R-:W4:Y:S04]  /*e730*/  LDL R110, [R1+0xe4] ;  /* 0x0000e400016e7983 */ /* 0x000f280000100800 */
[----:B------:R1:W-:Y:S04]  /*e740*/  STL [R1+0x198], R93 ;  /* 0x0001985d01007387 */ /* 0x0003e80000100800 */
[----:B------:R-:W4:Y:S04]  /*e750*/  LDL R108, [R1+0xe8] ;  /* 0x0000e800016c7983 */ /* 0x000f280000100800 */
[----:B------:R1:W-:Y:S04]  /*e760*/  STL [R1+0x19c], R89 ;  /* 0x00019c5901007387 */ /* 0x0003e80000100800 */
[----:B------:R-:W4:Y:S04]  /*e770*/  LDL R106, [R1+0xec] ;  /* 0x0000ec00016a7983 */ /* 0x000f280000100800 */
[----:B------:R-:W4:Y:S04]  /*e780*/  LDL.LU R105, [R1+0x1d4] ;  /* 0x0001d40001697983 */ /* 0x000f280000300800 */
[----:B------:R-:W4:Y:S04]  /*e790*/  LDL R104, [R1+0xf0] ;  /* 0x0000f00001687983 */ /* 0x000f280000100800 */
[----:B------:R-:W4:Y:S04]  /*e7a0*/  LDL.LU R103, [R1+0x1d8] ;  /* 0x0001d80001677983 */ /* 0x000f280000300800 */
[----:B------:R-:W4:Y:S04]  /*e7b0*/  LDL R102, [R1+0xf4] ;  /* 0x0000f40001667983 */ /* 0x000f280000100800 */
[----:B------:R-:W4:Y:S04]  /*e7c0*/  LDL.LU R101, [R1+0x1dc] ;  /* 0x0001dc0001657983 */ /* 0x000f280000300800 */
[----:B------:R-:W4:Y:S04]  /*e7d0*/  LDL R99, [R1+0xf8] ;  /* 0x0000f80001637983 */ /* 0x000f280000100800 */
[----:B0-----:R-:W4:Y:S04]  /*e7e0*/  LDL.LU R97, [R1+0x1e0] ;  /* 0x0001e00001617983 */ /* 0x001f280000300800 */
[----:B------:R-:W4:Y:S04]  /*e7f0*/  LDL R95, [R1+0xfc] ;  /* 0x0000fc00015f7983 */ /* 0x000f280000100800 */
[----:B-1----:R-:W4:Y:S04]  /*e800*/  LDL.LU R93, [R1+0x1e4] ;  /* 0x0001e400015d7983 */ /* 0x002f280000300800 */
[----:B------:R-:W4:Y:S04]  /*e810*/  LDL R91, [R1+0x100] ;  /* 0x00010000015b7983 */ /* 0x000f280000100800 */
[----:B------:R-:W4:Y:S01]  /*e820*/  LDL.LU R89, [R1+0x1e8] ;  /* 0x0001e80001597983 */ /* 0x000f220000300800 */
[----:B--2---:R-:W-:-:S01]  /*e830*/  FADD R6, R100, R6 ;  /* 0x0000000664067221 */ /* 0x004fc20000000000 */
[----:B---3--:R-:W-:Y:S01]  /*e840*/  FADD R5, R98, R5 ;  /* 0x0000000562057221 */ /* 0x008fe20000000000 */
[----:B----4-:R-:W-:-:S01]  /*e850*/  FADD R4, R96, R4 ;  /* 0x0000000460047221 */ /* 0x010fc20000000000 */
[----:B------:R-:W-:Y:S01]  /*e860*/  FADD R3, R94, R3 ;  /* 0x000000035e037221 */ /* 0x000fe20000000000 */
[----:B------:R-:W-:-:S01]  /*e870*/  FADD R2, R92, R2 ;  /* 0x000000025c027221 */ /* 0x000fc20000000000 */
[----:B------:R-:W-:Y:S01]  /*e880*/  FADD R107, R117, R107 ;  /* 0x0000006b756b7221 */ /* 0x000fe20000000000 */
[----:B------:R-:W-:-:S04]  /*e890*/  FADD R109, R116, R109 ;  /* 0x0000006d746d7221 */ /* 0x000fc80000000000 */
[----:B------:R0:W-:Y:S01]  /*e8a0*/  STL [R1+0x1a0], R107 ;  /* 0x0001a06b01007387 */ /* 0x0001e20000100800 */
[----:B------:R-:W-:-:S03]  /*e8b0*/  FADD R111, R115, R111 ;  /* 0x0000006f736f7221 */ /* 0x000fc60000000000 */
[----:B0-----:R-:W2:Y:S01]  /*e8c0*/  LDL.LU R107, [R1+0x1d0] ;  /* 0x0001d000016b7983 */ /* 0x001ea20000300800 */
[----:B------:R-:W-:-:S03]  /*e8d0*/  FADD R113, R114, R113 ;  /* 0x0000007172717221 */ /* 0x000fc60000000000 */
[----:B------:R0:W-:Y:S01]  /*e8e0*/  STL [R1+0x1a4], R109 ;  /* 0x0001a46d01007387 */ /* 0x0001e20000100800 */
[----:B------:R-:W-:-:S03]  /*e8f0*/  FADD R0, R90, R0 ;  /* 0x000000005a007221 */ /* 0x000fc60000000000 */
[----:B0-----:R-:W3:Y:S04]  /*e900*/  LDL.LU R109, [R1+0x1cc] ;  /* 0x0001cc00016d7983 */ /* 0x001ee80000300800 */
[----:B------:R0:W-:Y:S04]  /*e910*/  STL [R1+0x1a8], R111 ;  /* 0x0001a86f01007387 */ /* 0x0001e80000100800 */
[----:B0-----:R-:W4:Y:S04]  /*e920*/  LDL.LU R111, [R1+0x1c8] ;  /* 0x0001c800016f7983 */ /* 0x001f280000300800 */
[----:B------:R-:W-:Y:S04]  /*e930*/  STL [R1+0x1ac], R113 ;  /* 0x0001ac7101007387 */ /* 0x000fe80000100800 */
[----:B------:R0:W-:Y:S04]  /*e940*/  STL [R1+0x1b0], R6 ;  /* 0x0001b00601007387 */ /* 0x0001e80000100800 */
[----:B------:R1:W-:Y:S04]  /*e950*/  STL [R1+0x1b4], R5 ;  /* 0x0001b40501007387 */ /* 0x0003e80000100800 */
[----:B------:R-:W-:Y:S04]  /*e960*/  STL [R1+0x1b8], R4 ;  /* 0x0001b80401007387 */ /* 0x000fe80000100800 */
[----:B------:R-:W4:Y:S04]  /*e970*/  LDL R100, [R1+0x104] ;  /* 0x0001040001647983 */ /* 0x000f280000100800 */
[----:B------:R-:W-:Y:S04]  /*e980*/  STL [R1+0x1bc], R3 ;  /* 0x0001bc0301007387 */ /* 0x000fe80000100800 */
[----:B0-----:R-:W4:Y:S04]  /*e990*/  LDL.LU R6, [R1+0x1ec] ;  /* 0x0001ec0001067983 */ /* 0x001f280000300800 */
[----:B------:R-:W-:Y:S04]  /*e9a0*/  STL [R1+0x1c0], R2 ;  /* 0x0001c00201007387 */ /* 0x000fe80000100800 */
[----:B------:R-:W4:Y:S04]  /*e9b0*/  LDL R98, [R1+0x108] ;  /* 0x0001080001627983 */ /* 0x000f280000100800 */
[----:B------:R0:W-:Y:S04]  /*e9c0*/  STL [R1+0x1c4], R0 ;  /* 0x0001c40001007387 */ /* 0x0001e80000100800 */
[----:B-1----:R-:W4:Y:S04]  /*e9d0*/  LDL.LU R5, [R1+0x1f0] ;  /* 0x0001f00001057983 */ /* 0x002f280000300800 */
[----:B------:R-:W4:Y:S04]  /*e9e0*/  LDL R96, [R1+0x10c] ;  /* 0x00010c0001607983 */ /* 0x000f280000100800 */
[----:B0-----:R-:W4:Y:S04]  /*e9f0*/  LDL.LU R0, [R1+0x1f4] ;  /* 0x0001f40001007983 */ /* 0x001f280000300800 */
[----:B------:R-:W4:Y:S04]  /*ea00*/  LDL R94, [R1+0x110] ;  /* 0x00011000015e7983 */ /* 0x000f280000100800 */
[----:B------:R-:W4:Y:S04]  /*ea10*/  LDL.LU R2, [R1+0x1f8] ;  /* 0x0001f80001027983 */ /* 0x000f280000300800 */
[----:B------:R-:W4:Y:S04]  /*ea20*/  LDL R92, [R1+0x114] ;  /* 0x00011400015c7983 */ /* 0x000f280000100800 */
[----:B------:R-:W4:Y:S04]  /*ea30*/  LDL.LU R3, [R1+0x1fc] ;  /* 0x0001fc0001037983 */ /* 0x000f280000300800 */
[----:B------:R-:W4:Y:S04]  /*ea40*/  LDL R90, [R1+0x118] ;  /* 0x00011800015a7983 */ /* 0x000f280000100800 */
[----:B------:R-:W4:Y:S01]  /*ea50*/  LDL.LU R4, [R1+0x200] ;  /* 0x0002000001047983 */ /* 0x000f220000300800 */
[----:B------:R-:W-:-:S01]  /*ea60*/  FADD R105, R106, R105 ;  /* 0x000000696a697221 */ /* 0x000fc20000000000 */
[----:B------:R-:W-:Y:S01]  /*ea70*/  FADD R103, R104, R103 ;  /* 0x0000006768677221 */ /* 0x000fe20000000000 */
[----:B------:R-:W-:-:S01]  /*ea80*/  FADD R101, R102, R101 ;  /* 0x0000006566657221 */ /* 0x000fc20000000000 */
[----:B------:R-:W-:Y:S01]  /*ea90*/  FADD R89, R91, R89 ;  /* 0x000000595b597221 */ /* 0x000fe20000000000 */
[----:B------:R-:W-:-:S01]  /*eaa0*/  FADD R97, R99, R97 ;  /* 0x0000006163617221 */ /* 0x000fc20000000000 */
[----:B------:R-:W-:Y:S01]  /*eab0*/  FADD R93, R95, R93 ;  /* 0x0000005d5f5d7221 */ /* 0x000fe20000000000 */
[----:B--2---:R-:W-:-:S01]  /*eac0*/  FADD R107, R108, R107 ;  /* 0x0000006b6c6b7221 */ /* 0x004fc20000000000 */
[----:B---3--:R-:W-:Y:S01]  /*ead0*/  FADD R109, R110, R109 ;  /* 0x0000006d6e6d7221 */ /* 0x008fe20000000000 */
[----:B----4-:R-:W-:-:S05]  /*eae0*/  FADD R111, R112, R111 ;  /* 0x0000006f706f7221 */ /* 0x010fca0000000000 */
[----:B------:R-:W-:Y:S04]  /*eaf0*/  STL [R1+0x1c8], R111 ;  /* 0x0001c86f01007387 */ /* 0x000fe80000100800 */
[----:B------:R-:W-:Y:S04]  /*eb00*/  STL [R1+0x1cc], R109 ;  /* 0x0001cc6d01007387 */ /* 0x000fe80000100800 */
[----:B------:R-:W-:Y:S04]  /*eb10*/  STL [R1+0x1d0], R107 ;  /* 0x0001d06b01007387 */ /* 0x000fe80000100800 */
[----:B------:R-:W-:Y:S04]  /*eb20*/  STL [R1+0x1d4], R105 ;  /* 0x0001d46901007387 */ /* 0x000fe80000100800 */
[----:B------:R-:W-:Y:S04]  /*eb30*/  STL [R1+0x1d8], R103 ;  /* 0x0001d86701007387 */ /* 0x000fe80000100800 */
[----:B------:R-:W-:Y:S01]  /*eb40*/  STL [R1+0x1dc], R101 ;  /* 0x0001dc6501007387 */ /* 0x000fe20000100800 */
[----:B------:R-:W-:-:S03]  /*eb50*/  FADD R6, R100, R6 ;  /* 0x0000000664067221 */ /* 0x000fc60000000000 */
[----:B------:R0:W-:Y:S04]  /*eb60*/  STL [R1+0x1e8], R89 ;  /* 0x0001e85901007387 */ /* 0x0001e80000100800 */
[----:B------:R-:W-:Y:S04]  /*eb70*/  STL [R1+0x1e0], R97 ;  /* 0x0001e06101007387 */ /* 0x000fe80000100800 */
[----:B0-----:R-:W2:Y:S04]  /*eb80*/  LDL R89, [R1+0x11c] ;  /* 0x00011c0001597983 */ /* 0x001ea80000100800 */
[----:B------:R0:W-:Y:S01]  /*eb90*/  STL [R1+0x1e4], R93 ;  /* 0x0001e45d01007387 */ /* 0x0001e20000100800 */
[----:B------:R-:W-:-:S03]  /*eba0*/  FADD R5, R98, R5 ;  /* 0x0000000562057221 */ /* 0x000fc60000000000 */
[----:B------:R-:W3:Y:S04]  /*ebb0*/  LDL R91, [R1+0x120] ;  /* 0x00012000015b7983 */ /* 0x000ee80000100800 */
[----:B------:R-:W4:Y:S01]  /*ebc0*/  LDL R95, [R1+0x128] ;  /* 0x00012800015f7983 */ /* 0x000f220000100800 */
[----:B------:R-:W-:-:S03]  /*ebd0*/  FADD R0, R96, R0 ;  /* 0x0000000060007221 */ /* 0x000fc60000000000 */
[----:B0-----:R-:W4:Y:S04]  /*ebe0*/  LDL R93, [R1+0x124] ;  /* 0x00012400015d7983 */ /* 0x001f280000100800 */
[----:B------:R-:W4:Y:S01]  /*ebf0*/  LDL R97, [R1+0x12c] ;  /* 0x00012c0001617983 */ /* 0x000f220000100800 */
[----:B------:R-:W-:-:S03]  /*ec00*/  FADD R2, R94, R2 ;  /* 0x000000025e027221 */ /* 0x000fc60000000000 */
[----:B------:R-:W4:Y:S04]  /*ec10*/  LDL R116, [R1+0x130] ;  /* 0x0001300001747983 */ /* 0x000f280000100800 */
[----:B------:R-:W4:Y:S01]  /*ec20*/  LDL R112, [R1+0x134] ;  /* 0x0001340001707983 */ /* 0x000f220000100800 */
[----:B------:R-:W-:-:S03]  /*ec30*/  FADD R3, R92, R3 ;  /* 0x000000035c037221 */ /* 0x000fc60000000000 */
[----:B------:R-:W4:Y:S04]  /*ec40*/  LDL R109, [R1+0x138] ;  /* 0x00013800016d7983 */ /* 0x000f280000100800 */
[----:B------:R-:W4:Y:S04]  /*ec50*/  LDL R107, [R1+0x13c] ;  /* 0x00013c00016b7983 */ /* 0x000f280000100800 */
[----:B------:R-:W4:Y:S04]  /*ec60*/  LDL R105, [R1+0x140] ;  /* 0x0001400001697983 */ /* 0x000f280000100800 */
[----:B------:R-:W4:Y:S04]  /*ec70*/  LDL R103, [R1+0x144] ;  /* 0x0001440001677983 */ /* 0x000f280000100800 */
[----:B------:R-:W4:Y:S04]  /*ec80*/  LDL R101, [R1+0x148] ;  /* 0x0001480001657983 */ /* 0x000f280000100800 */
[----:B------:R-:W2:Y:S04]  /*ec90*/  LDL R99, [R1+0x14c] ;  /* 0x00014c0001637983 */ /* 0x000ea80000100800 */
[----:B------:R0:W-:Y:S04]  /*eca0*/  STL [R1+0x1f4], R0 ;  /* 0x0001f40001007387 */ /* 0x0001e80000100800 */
[----:B------:R-:W-:Y:S01]  /*ecb0*/  STL [R1+0x1ec], R6 ;  /* 0x0001ec0601007387 */ /* 0x000fe20000100800 */
[----:B------:R-:W-:-:S03]  /*ecc0*/  FADD R4, R90, R4 ;  /* 0x000000045a047221 */ /* 0x000fc60000000000 */
[----:B0-----:R-:W2:Y:S04]  /*ecd0*/  LDL.LU R0, [R1+0x234] ;  /* 0x0002340001007983 */ /* 0x001ea80000300800 */
[----:B------:R-:W-:Y:S04]  /*ece0*/  STL [R1+0x1f0], R5 ;  /* 0x0001f00501007387 */ /* 0x000fe80000100800 */
[----:B------:R0:W-:Y:S04]  /*ecf0*/  STL [R1+0x1f8], R2 ;  /* 0x0001f80201007387 */ /* 0x0001e80000100800 */
[----:B0-----:R-:W4:Y:S04]  /*ed00*/  LDL.LU R2, [R1+0x230] ;  /* 0x0002300001027983 */ /* 0x001f280000300800 */
[----:B------:R0:W-:Y:S04]  /*ed10*/  STL [R1+0x1fc], R3 ;  /* 0x0001fc0301007387 */ /* 0x0001e80000100800 */
[----:B0-----:R-:W4:Y:S04]  /*ed20*/  LDL.LU R3, [R1+0x22c] ;  /* 0x00022c0001037983 */ /* 0x001f280000300800 */
[----:B------:R-:W3:Y:S04]  /*ed30*/  LDL.LU R90, [R1+0x204] ;  /* 0x00020400015a7983 */ /* 0x000ee80000300800 */
[----:B------:R-:W4:Y:S04]  /*ed40*/  LDL.LU R92, [R1+0x208] ;  /* 0x00020800015c7983 */ /* 0x000f280000300800 */
[----:B------:R-:W4:Y:S04]  /*ed50*/  LDL.LU R94, [R1+0x20c] ;  /* 0x00020c00015e7983 */ /* 0x000f280000300800 */
[----:B------:R0:W-:Y:S04]  /*ed60*/  STL [R1+0x200], R4 ;  /* 0x0002000401007387 */ /* 0x0001e80000100800 */
[----:B------:R-:W4:Y:S04]  /*ed70*/  LDL.LU R96, [R1+0x210] ;  /* 0x0002100001607983 */ /* 0x000f280000300800 */
[----:B------:R-:W4:Y:S04]  /*ed80*/  LDL.LU R118, [R1+0x214] ;  /* 0x0002140001767983 */ /* 0x000f280000300800 */
[----:B------:R-:W4:Y:S04]  /*ed90*/  LDL.LU R114, [R1+0x218] ;  /* 0x0002180001727983 */ /* 0x000f280000300800 */
[----:B------:R-:W4:Y:S04]  /*eda0*/  LDL.LU R110, [R1+0x21c] ;  /* 0x00021c00016e7983 */ /* 0x000f280000300800 */
[----:B------:R-:W4:Y:S04]  /*edb0*/  LDL.LU R6, [R1+0x220] ;  /* 0x0002200001067983 */ /* 0x000f280000300800 */
[----:B------:R-:W4:Y:S04]  /*edc0*/  LDL.LU R5, [R1+0x224] ;  /* 0x0002240001057983 */ /* 0x000f280000300800 */
[----:B0-----:R-:W4:Y:S04]  /*edd0*/  LDL.LU R4, [R1+0x228] ;  /* 0x0002280001047983 */ /* 0x001f280000300800 */
        /* <DEDUP_REMOVED lines=10> */
[----:B------:R-:W4:Y:S01]  /*ee80*/  LDL R111, [R1+0x178] ;  /* 0x00017800016f7983 */ /* 0x000f220000100800 */
[----:B--2---:R-:W-:-:S01]  /*ee90*/  FADD R0, R99, R0 ;  /* 0x0000000063007221 */ /* 0x004fc20000000000 */
[----:B---3--:R-:W-:-:S02]  /*eea0*/  FADD R90, R89, R90 ;  /* 0x0000005a595a7221 */ /* 0x008fc40000000000 */
[----:B------:R-:W2:Y:S01]  /*eeb0*/  LDL.LU R89, [R1+0x618] ;  /* 0x0006180001597983 */ /* 0x000ea20000300800 */
[----:B----4-:R-:W-:-:S03]  /*eec0*/  FADD R92, R91, R92 ;  /* 0x0000005c5b5c7221 */ /* 0x010fc60000000000 */
[----:B------:R0:W-:Y:S01]  /*eed0*/  STL [R1+0x204], R90 ;  /* 0x0002045a01007387 */ /* 0x0001e20000100800 */
[----:B------:R-:W-:-:S03]  /*eee0*/  FADD R94, R93, R94 ;  /* 0x0000005e5d5e7221 */ /* 0x000fc60000000000 */
[----:B0-----:R-:W3:Y:S01]  /*eef0*/  LDL.LU R90, [R1+0x614] ;  /* 0x00061400015a7983 */ /* 0x001ee20000300800 */
[----:B------:R-:W-:-:S03]  /*ef00*/  FADD R96, R95, R96 ;  /* 0x000000605f607221 */ /* 0x000fc60000000000 */
[----:B------:R-:W4:Y:S04]  /*ef10*/  LDL.LU R91, [R1+0x610] ;  /* 0x00061000015b7983 */ /* 0x000f280000300800 */
[----:B------:R0:W-:Y:S01]  /*ef20*/  STL [R1+0x208], R92 ;  /* 0x0002085c01007387 */ /* 0x0001e20000100800 */
[----:B------:R-:W-:-:S01]  /*ef30*/  FADD R118, R97, R118 ;  /* 0x0000007661767221 */ /* 0x000fc20000000000 */
[----:B------:R-:W-:Y:S01]  /*ef40*/  FADD R114, R116, R114 ;  /* 0x0000007274727221 */ /* 0x000fe20000000000 */
[----:B------:R-:W-:-:S01]  /*ef50*/  FADD R110, R112, R110 ;  /* 0x0000006e706e7221 */ /* 0x000fc20000000000 */
[----:B0-----:R-:W4:Y:S04]  /*ef60*/  LDL.LU R92, [R1+0x60c] ;  /* 0x00060c00015c7983 */ /* 0x001f280000300800 */
        /* <DEDUP_REMOVED lines=9> */
[----:B------:R-:W-:-:S02]  /*f000*/  FADD R2, R101, R2 ;  /* 0x0000000265027221 */ /* 0x000fc40000000000 */
[----:B0-----:R-:W4:Y:S04]  /*f010*/  LDL.LU R96, [R1+0x5fc] ;  /* 0x0005fc0001607983 */ /* 0x001f280000300800 */
[----:B------:R-:W4:Y:S04]  /*f020*/  LDL.LU R97, [R1+0x5f8] ;  /* 0x0005f80001617983 */ /* 0x000f280000300800 */
[----:B------:R0:W-:Y:S04]  /*f030*/  STL [R1+0x214], R118 ;  /* 0x0002147601007387 */ /* 0x0001e80000100800 */
[----:B------:R1:W-:Y:S04]  /*f040*/  STL [R1+0x218], R114 ;  /* 0x0002187201007387 */ /* 0x0003e80000100800 */
[----:B------:R1:W-:Y:S04]  /*f050*/  STL [R1+0x21c], R110 ;  /* 0x00021c6e01007387 */ /* 0x0003e80000100800 */
[----:B------:R1:W-:Y:S04]  /*f060*/  STL [R1+0x220], R6 ;  /* 0x0002200601007387 */ /* 0x0003e80000100800 */
[----:B------:R1:W-:Y:S04]  /*f070*/  STL [R1+0x224], R5 ;  /* 0x0002240501007387 */ /* 0x0003e80000100800 */
[----:B------:R1:W-:Y:S04]  /*f080*/  STL [R1+0x228], R4 ;  /* 0x0002280401007387 */ /* 0x0003e80000100800 */
[----:B------:R-:W2:Y:S04]  /*f090*/  LDL.LU R99, [R1+0x238] ;  /* 0x0002380001637983 */ /* 0x000ea80000300800 */
[----:B------:R1:W-:Y:S04]  /*f0a0*/  STL [R1+0x22c], R3 ;  /* 0x00022c0301007387 */ /* 0x0003e80000100800 */
[----:B------:R-:W3:Y:S04]  /*f0b0*/  LDL.LU R101, [R1+0x23c] ;  /* 0x00023c0001657983 */ /* 0x000ee80000300800 */
[----:B------:R1:W-:Y:S04]  /*f0c0*/  STL [R1+0x230], R2 ;  /* 0x0002300201007387 */ /* 0x0003e80000100800 */
[----:B------:R-:W4:Y:S04]  /*f0d0*/  LDL.LU R103, [R1+0x240] ;  /* 0x0002400001677983 */ /* 0x000f280000300800 */
[----:B------:R1:W-:Y:S04]  /*f0e0*/  STL [R1+0x234], R0 ;  /* 0x0002340001007387 */ /* 0x0003e80000100800 */
[----:B------:R-:W4:Y:S04]  /*f0f0*/  LDL.LU R105, [R1+0x244] ;  /* 0x0002440001697983 */ /* 0x000f280000300800 */
[----:B------:R-:W4:Y:S04]  /*f100*/  LDL.LU R107, [R1+0x248] ;  /* 0x00024800016b7983 */ /* 0x000f280000300800 */
[----:B------:R-:W4:Y:S04]  /*f110*/  LDL.LU R109, [R1+0x24c] ;  /* 0x00024c00016d7983 */ /* 0x000f280000300800 */
[----:B0-----:R-:W4:Y:S04]  /*f120*/  LDL.LU R118, [R1+0x250] ;  /* 0x0002500001767983 */ /* 0x001f280000300800 */
[----:B------:R-:W4:Y:S04]  /*f130*/  LDL.LU R116, [R1+0x254] ;  /* 0x0002540001747983 */ /* 0x000f280000300800 */
[----:B-1----:R-:W4:Y:S04]  /*f140*/  LDL.LU R114, [R1+0x258] ;  /* 0x0002580001727983 */ /* 0x002f280000300800 */
[----:B------:R-:W4:Y:S04]  /*f150*/  LDL.LU R112, [R1+0x25c] ;  /* 0x00025c0001707983 */ /* 0x000f280000300800 */
[----:B------:R-:W4:Y:S04]  /*f160*/  LDL.LU R110, [R1+0x260] ;  /* 0x00026000016e7983 */ /* 0x000f280000300800 */
[----:B------:R-:W4:Y:S04]  /*f170*/  LDL.LU R6, [R1+0x264] ;  /* 0x0002640001067983 */ /* 0x000f280000300800 */
[----:B------:R-:W4:Y:S04]  /*f180*/  LDL.LU R5, [R1+0x268] ;  /* 0x0002680001057983 */ /* 0x000f280000300800 */
[----:B------:R-:W4:Y:S04]  /*f190*/  LDL.LU R4, [R1+0x26c] ;  /* 0x00026c0001047983 */ /* 0x000f280000300800 */
[----:B------:R-:W4:Y:S04]  /*f1a0*/  LDL.LU R3, [R1+0x270] ;  /* 0x0002700001037983 */ /* 0x000f280000300800 */
[----:B------:R-:W4:Y:S04]  /*f1b0*/  LDL.LU R2, [R1+0x274] ;  /* 0x0002740001027983 */ /* 0x000f280000300800 */
[----:B------:R-:W4:Y:S01]  /*f1c0*/  LDL.LU R0, [R1+0x278] ;  /* 0x0002780001007983 */ /* 0x000f220000300800 */
[----:B--2---:R-:W-:-:S03]  /*f1d0*/  FADD R99, R98, R99 ;  /* 0x0000006362637221 */ /* 0x004fc60000000000 */
[----:B------:R-:W2:Y:S04]  /*f1e0*/  LDL.LU R98, [R1+0x5f4] ;  /* 0x0005f40001627983 */ /* 0x000ea80000300800 */
[----:B------:R0:W-:Y:S01]  /*f1f0*/  STL [R1+0x238], R99 ;  /* 0x0002386301007387 */ /* 0x0001e20000100800 */
[----:B---3--:R-:W-:-:S03]  /*f200*/  FADD R101, R100, R101 ;  /* 0x0000006564657221 */ /* 0x008fc60000000000 */
[----:B0-----:R-:W3:Y:S01]  /*f210*/  LDL.LU R99, [R1+0x5f0] ;  /* 0x0005f00001637983 */ /* 0x001ee20000300800 */
[----:B----4-:R-:W-:-:S03]  /*f220*/  FADD R103, R102, R103 ;  /* 0x0000006766677221 */ /* 0x010fc60000000000 */
[----:B------:R-:W4:Y:S04]  /*f230*/  LDL.LU R100, [R1+0x5ec] ;  /* 0x0005ec0001647983 */ /* 0x000f280000300800 */
[----:B------:R0:W-:Y:S01]  /*f240*/  STL [R1+0x23c], R101 ;  /* 0x00023c6501007387 */ /* 0x0001e20000100800 */
[----:B------:R-:W-:-:S01]  /*f250*/  FADD R105, R104, R105 ;  /* 0x0000006968697221 */ /* 0x000fc20000000000 */
[----:B------:R-:W-:Y:S02]  /*f260*/  FADD R107, R106, R107 ;  /* 0x0000006b6a6b7221 */ /* 0x000fe40000000000 */
        /* <DEDUP_REMOVED lines=24> */
[----:B------:R0:W-:Y:S04]  /*f3f0*/  STL [R1+0x250], R118 ;  /* 0x0002507601007387 */ /* 0x0001e80000100800 */
[----:B------:R1:W-:Y:S04]  /*f400*/  STL [R1+0x254], R116 ;  /* 0x0002547401007387 */ /* 0x0003e80000100800 */
[----:B------:R1:W-:Y:S04]  /*f410*/  STL [R1+0x258], R114 ;  /* 0x0002587201007387 */ /* 0x0003e80000100800 */
[----:B------:R1:W-:Y:S04]  /*f420*/  STL [R1+0x25c], R112 ;  /* 0x00025c7001007387 */ /* 0x0003e80000100800 */
[----:B------:R1:W-:Y:S01]  /*f430*/  STL [R1+0x260], R110 ;  /* 0x0002606e01007387 */ /* 0x0003e20000100800 */
[----:B------:R-:W-:-:S03]  /*f440*/  FADD R0, R124, R0 ;  /* 0x000000007c007221 */ /* 0x000fc60000000000 */
[----:B------:R1:W-:Y:S04]  /*f450*/  STL [R1+0x264], R6 ;  /* 0x0002640601007387 */ /* 0x0003e80000100800 */
[----:B------:R1:W-:Y:S04]  /*f460*/  STL [R1+0x268], R5 ;  /* 0x0002680501007387 */ /* 0x0003e80000100800 */
[----:B------:R1:W-:Y:S04]  /*f470*/  STL [R1+0x26c], R4 ;  /* 0x00026c0401007387 */ /* 0x0003e80000100800 */
[----:B------:R-:W2:Y:S04]  /*f480*/  LDL.LU R119, [R1+0x27c] ;  /* 0x00027c0001777983 */ /* 0x000ea80000300800 */
[----:B------:R1:W-:Y:S04]  /*f490*/  STL [R1+0x270], R3 ;  /* 0x0002700301007387 */ /* 0x0003e80000100800 */
[----:B0-----:R-:W3:Y:S04]  /*f4a0*/  LDL.LU R118, [R1+0x280] ;  /* 0x0002800001767983 */ /* 0x001ee80000300800 */
[----:B------:R0:W-:Y:S04]  /*f4b0*/  STL [R1+0x274], R2 ;  /* 0x0002740201007387 */ /* 0x0001e80000100800 */
[----:B------:R-:W4:Y:S04]  /*f4c0*/  LDL.LU R117, [R1+0x284] ;  /* 0x0002840001757983 */ /* 0x000f280000300800 */
[----:B------:R0:W-:Y:S04]  /*f4d0*/  STL [R1+0x278], R0 ;  /* 0x0002780001007387 */ /* 0x0001e80000100800 */
        /* <DEDUP_REMOVED lines=12> */
[----:B0-----:R-:W4:Y:S04]  /*f5a0*/  LDL.LU R2, [R1+0x2b8] ;  /* 0x0002b80001027983 */ /* 0x001f280000300800 */
[----:B------:R-:W4:Y:S01]  /*f5b0*/  LDL.LU R0, [R1+0x2bc] ;  /* 0x0002bc0001007983 */ /* 0x000f220000300800 */
[----:B--2---:R-:W-:-:S01]  /*f5c0*/  FADD R119, R125, R119 ;  /* 0x000000777d777221 */ /* 0x004fc20000000000 */
[----:B---3--:R-:W-:-:S04]  /*f5d0*/  FADD R118, R126, R118 ;  /* 0x000000767e767221 */ /* 0x008fc80000000000 */
[----:B------:R0:W-:Y:S01]  /*f5e0*/  STL [R1+0x27c], R119 ;  /* 0x00027c7701007387 */ /* 0x0001e20000100800 */
[----:B----4-:R-:W-:-:S03]  /*f5f0*/  FADD R117, R127, R117 ;  /* 0x000000757f757221 */ /* 0x010fc60000000000 */
[----:B------:R1:W-:Y:S01]  /*f600*/  STL [R1+0x280], R118 ;  /* 0x0002807601007387 */ /* 0x0003e20000100800 */
[----:B------:R-:W-:-:S03]  /*f610*/  FADD R116, R128, R116 ;  /* 0x0000007480747221 */ /* 0x000fc60000000000 */
        /* <DEDUP_REMOVED lines=24> */
[----:B0-----:R-:W4:Y:S01]  /*f7a0*/  LDL.LU R119, [R1+0x2c0] ;  /* 0x0002c00001777983 */ /* 0x001f220000300800 */
[----:B------:R-:W-:-:S03]  /*f7b0*/  FADD R0, R141, R0 ;  /* 0x000000008d007221 */ /* 0x000fc60000000000 */
[----:B------:R0:W-:Y:S04]  /*f7c0*/  STL [R1+0x2b4], R3 ;  /* 0x0002b40301007387 */ /* 0x0001e80000100800 */
[----:B-1----:R-:W4:Y:S04]  /*f7d0*/  LDL.LU R118, [R1+0x2c4] ;  /* 0x0002c40001767983 */ /* 0x002f280000300800 */
[----:B------:R1:W-:Y:S04]  /*f7e0*/  STL [R1+0x2b8], R2 ;  /* 0x0002b80201007387 */ /* 0x0003e80000100800 */
[----:B--2---:R-:W2:Y:S04]  /*f7f0*/  LDL.LU R117, [R1+0x2c8] ;  /* 0x0002c80001757983 */ /* 0x004ea80000300800 */
[----:B------:R1:W-:Y:S04]  /*f800*/  STL [R1+0x2bc], R0 ;  /* 0x0002bc0001007387 */ /* 0x0003e80000100800 */
[----:B---3--:R-:W3:Y:S04]  /*f810*/  LDL.LU R116, [R1+0x2cc] ;  /* 0x0002cc0001747983 */ /* 0x008ee80000300800 */
[----:B----4-:R-:W4:Y:S04]  /*f820*/  LDL.LU R115, [R1+0x2d0] ;  /* 0x0002d00001737983 */ /* 0x010f280000300800 */
        /* <DEDUP_REMOVED lines=10> */
[----:B-1----:R-:W4:Y:S04]  /*f8d0*/  LDL.LU R2, [R1+0x2fc] ;  /* 0x0002fc0001027983 */ /* 0x002f280000300800 */
[----:B------:R-:W4:Y:S01]  /*f8e0*/  LDL.LU R0, [R1+0x300] ;  /* 0x0003000001007983 */ /* 0x000f220000300800 */
[----:B------:R-:W-:-:S01]  /*f8f0*/  FADD R119, R142, R119 ;  /* 0x000000778e777221 */ /* 0x000fc20000000000 */
[----:B------:R-:W-:-:S04]  /*f900*/  FADD R118, R143, R118 ;  /* 0x000000768f767221 */ /* 0x000fc80000000000 */
[----:B------:R0:W-:Y:S01]  /*f910*/  STL [R1+0x2c0], R119 ;  /* 0x0002c07701007387 */ /* 0x0001e20000100800 */
[----:B--2---:R-:W-:-:S03]  /*f920*/  FADD R117, R144, R117 ;  /* 0x0000007590757221 */ /* 0x004fc60000000000 */
[----:B------:R1:W-:Y:S01]  /*f930*/  STL [R1+0x2c4], R118 ;  /* 0x0002c47601007387 */ /* 0x0003e20000100800 */
[----:B---3--:R-:W-:-:S03]  /*f940*/  FADD R116, R145, R116 ;  /* 0x0000007491747221 */ /* 0x008fc60000000000 */
        /* <DEDUP_REMOVED lines=404> */
[----:B------:R-:W-:Y:S01]  /*11290*/  STL [R1+0x4e0], R119 ;  /* 0x0004e07701007387 */ /* 0x000fe20000100800 */
[----:B--2---:R-:W-:-:S03]  /*112a0*/  FADD R117, R88, R117 ;  /* 0x0000007558757221 */ /* 0x004fc60000000000 */
[----:B------:R-:W-:Y:S01]  /*112b0*/  STL [R1+0x4e4], R118 ;  /* 0x0004e47601007387 */ /* 0x000fe20000100800 */
[----:B---3--:R-:W-:-:S03]  /*112c0*/  FADD R116, R89, R116 ;  /* 0x0000007459747221 */ /* 0x008fc60000000000 */
[----:B------:R-:W-:Y:S01]  /*112d0*/  STL [R1+0x4e8], R117 ;  /* 0x0004e87501007387 */ /* 0x000fe20000100800 */
[----:B----4-:R-:W-:-:S03]  /*112e0*/  FADD R115, R90, R115 ;  /* 0x000000735a737221 */ /* 0x010fc60000000000 */
[----:B------:R-:W-:Y:S01]  /*112f0*/  STL [R1+0x4ec], R116 ;  /* 0x0004ec7401007387 */ /* 0x000fe20000100800 */
[----:B------:R-:W-:-:S03]  /*11300*/  FADD R114, R91, R114 ;  /* 0x000000725b727221 */ /* 0x000fc60000000000 */
        /* <DEDUP_REMOVED lines=10> */
[----:B------:R0:W-:Y:S01]  /*113b0*/  STL [R1+0x504], R110 ;  /* 0x0005046e01007387 */ /* 0x0001e20000100800 */
[----:B------:R-:W-:-:S03]  /*113c0*/  FADD R6, R97, R6 ;  /* 0x0000000661067221 */ /* 0x000fc60000000000 */
[----:B------:R-:W-:Y:S01]  /*113d0*/  STL [R1+0x508], R7 ;  /* 0x0005080701007387 */ /* 0x000fe20000100800 */
[----:B------:R-:W-:-:S03]  /*113e0*/  FADD R5, R98, R5 ;  /* 0x0000000562057221 */ /* 0x000fc60000000000 */
[----:B------:R1:W-:Y:S01]  /*113f0*/  STL [R1+0x50c], R6 ;  /* 0x00050c0601007387 */ /* 0x0003e20000100800 */
[----:B------:R-:W-:-:S03]  /*11400*/  FADD R4, R99, R4 ;  /* 0x0000000463047221 */ /* 0x000fc60000000000 */
[----:B------:R2:W-:Y:S01]  /*11410*/  STL [R1+0x510], R5 ;  /* 0x0005100501007387 */ /* 0x0005e20000100800 */
[----:B------:R-:W-:-:S03]  /*11420*/  FADD R3, R100, R3 ;  /* 0x0000000364037221 */ /* 0x000fc60000000000 */
[----:B------:R3:W-:Y:S01]  /*11430*/  STL [R1+0x514], R4 ;  /* 0x0005140401007387 */ /* 0x0007e20000100800 */
[----:B------:R-:W-:-:S03]  /*11440*/  FADD R2, R101, R2 ;  /* 0x0000000265027221 */ /* 0x000fc60000000000 */
[----:B0-----:R-:W4:Y:S04]  /*11450*/  LDL.LU R110, [R1+0x524] ;  /* 0x00052400016e7983 */ /* 0x001f280000300800 */
[----:B------:R0:W-:Y:S04]  /*11460*/  STL [R1+0x518], R3 ;  /* 0x0005180301007387 */ /* 0x0001e80000100800 */
[----:B------:R-:W4:Y:S04]  /*11470*/  LDL.LU R111, [R1+0x528] ;  /* 0x00052800016f7983 */ /* 0x000f280000300800 */
[----:B------:R0:W-:Y:S04]  /*11480*/  STL [R1+0x51c], R2 ;  /* 0x00051c0201007387 */ /* 0x0001e80000100800 */
[----:B------:R-:W4:Y:S01]  /*11490*/  LDL.LU R112, [R1+0x52c] ;  /* 0x00052c0001707983 */ /* 0x000f220000300800 */
[----:B------:R-:W-:-:S05]  /*114a0*/  FADD R0, R102, R0 ;  /* 0x0000000066007221 */ /* 0x000fca0000000000 */
[----:B------:R0:W-:Y:S04]  /*114b0*/  STL [R1+0x520], R0 ;  /* 0x0005200001007387 */ /* 0x0001e80000100800 */
[----:B------:R-:W4:Y:S04]  /*114c0*/  LDL.LU R113, [R1+0x530] ;  /* 0x0005300001717983 */ /* 0x000f280000300800 */
[----:B------:R-:W4:Y:S04]  /*114d0*/  LDL.LU R114, [R1+0x534] ;  /* 0x0005340001727983 */ /* 0x000f280000300800 */
[----:B------:R-:W4:Y:S04]  /*114e0*/  LDL.LU R115, [R1+0x538] ;  /* 0x0005380001737983 */ /* 0x000f280000300800 */
[----:B------:R-:W4:Y:S04]  /*114f0*/  LDL.LU R116, [R1+0x53c] ;  /* 0x00053c0001747983 */ /* 0x000f280000300800 */
[----:B------:R-:W4:Y:S04]  /*11500*/  LDL.LU R117, [R1+0x540] ;  /* 0x0005400001757983 */ /* 0x000f280000300800 */
[----:B------:R-:W4:Y:S04]  /*11510*/  LDL.LU R118, [R1+0x544] ;  /* 0x0005440001767983 */ /* 0x000f280000300800 */
[----:B------:R-:W4:Y:S04]  /*11520*/  LDL.LU R119, [R1+0x548] ;  /* 0x0005480001777983 */ /* 0x000f280000300800 */
[----:B-1----:R-:W4:Y:S04]  /*11530*/  LDL.LU R6, [R1+0x54c] ;  /* 0x00054c0001067983 */ /* 0x002f280000300800 */
[----:B--2---:R-:W2:Y:S04]  /*11540*/  LDL.LU R5, [R1+0x550] ;  /* 0x0005500001057983 */ /* 0x004ea80000300800 */
[----:B---3--:R-:W3:Y:S04]  /*11550*/  LDL.LU R4, [R1+0x554] ;  /* 0x0005540001047983 */ /* 0x008ee80000300800 */
[----:B0-----:R-:W3:Y:S04]  /*11560*/  LDL.LU R3, [R1+0x558] ;  /* 0x0005580001037983 */ /* 0x001ee80000300800 */
[----:B------:R-:W3:Y:S04]  /*11570*/  LDL.LU R2, [R1+0x55c] ;  /* 0x00055c0001027983 */ /* 0x000ee80000300800 */
[----:B------:R-:W3:Y:S04]  /*11580*/  LDL.LU R0, [R1+0x560] ;  /* 0x0005600001007983 */ /* 0x000ee80000300800 */
[----:B------:R-:W3:Y:S01]  /*11590*/  LDL.LU R7, [R1+0x564] ;  /* 0x0005640001077983 */ /* 0x000ee20000300800 */
[----:B----4-:R-:W-:-:S05]  /*115a0*/  FADD R110, R103, R110 ;  /* 0x0000006e676e7221 */ /* 0x010fca0000000000 */
[----:B------:R0:W-:Y:S01]  /*115b0*/  STL [R1+0x524], R110 ;  /* 0x0005246e01007387 */ /* 0x0001e20000100800 */
[----:B------:R-:W-:-:S03]  /*115c0*/  FADD R111, R104, R111 ;  /* 0x0000006f686f7221 */ /* 0x000fc60000000000 */
[----:B0-----:R-:W4:Y:S01]  /*115d0*/  LDL.LU R110, [R1+0x5c4] ;  /* 0x0005c400016e7983 */ /* 0x001f220000300800 */
[----:B------:R-:W-:-:S03]  /*115e0*/  FADD R112, R105, R112 ;  /* 0x0000007069707221 */ /* 0x000fc60000000000 */
[----:B------:R0:W-:Y:S04]  /*115f0*/  STL [R1+0x528], R111 ;  /* 0x0005286f01007387 */ /* 0x0001e80000100800 */
[----:B0-----:R-:W2:Y:S04]  /*11600*/  LDL.LU R111, [R1+0x5c0] ;  /* 0x0005c000016f7983 */ /* 0x001ea80000300800 */
[----:B------:R0:W-:Y:S04]  /*11610*/  STL [R1+0x52c], R112 ;  /* 0x00052c7001007387 */ /* 0x0001e80000100800 */
[----:B0-----:R-:W3:Y:S01]  /*11620*/  LDL.LU R112, [R1+0x5bc] ;  /* 0x0005bc0001707983 */ /* 0x001ee20000300800 */
[----:B------:R-:W-:-:S01]  /*11630*/  FADD R113, R106, R113 ;  /* 0x000000716a717221 */ /* 0x000fc20000000000 */
[----:B------:R-:W-:Y:S01]  /*11640*/  FADD R114, R107, R114 ;  /* 0x000000726b727221 */ /* 0x000fe20000000000 */
[----:B------:R-:W-:-:S01]  /*11650*/  FADD R115, R108, R115 ;  /* 0x000000736c737221 */ /* 0x000fc20000000000 */
[----:B------:R-:W-:-:S02]  /*11660*/  FADD R116, R109, R116 ;  /* 0x000000746d747221 */ /* 0x000fc40000000000 */
[----:B------:R0:W-:Y:S04]  /*11670*/  STL [R1+0x530], R113 ;  /* 0x0005307101007387 */ /* 0x0001e80000100800 */
[----:B0-----:R-:W3:Y:S04]  /*11680*/  LDL.LU R113, [R1+0x5b8] ;  /* 0x0005b80001717983 */ /* 0x001ee80000300800 */
[----:B------:R0:W-:Y:S04]  /*11690*/  STL [R1+0x534], R114 ;  /* 0x0005347201007387 */ /* 0x0001e80000100800 */
[----:B0-----:R-:W3:Y:S04]  /*116a0*/  LDL.LU R114, [R1+0x5b4] ;  /* 0x0005b40001727983 */ /* 0x001ee80000300800 */
[----:B------:R0:W-:Y:S04]  /*116b0*/  STL [R1+0x538], R115 ;  /* 0x0005387301007387 */ /* 0x0001e80000100800 */
[----:B0-----:R-:W3:Y:S04]  /*116c0*/  LDL.LU R115, [R1+0x5b0] ;  /* 0x0005b00001737983 */ /* 0x001ee80000300800 */
[----:B------:R0:W-:Y:S04]  /*116d0*/  STL [R1+0x53c], R116 ;  /* 0x00053c7401007387 */ /* 0x0001e80000100800 */
[----:B0-----:R-:W3:Y:S01]  /*116e0*/  LDL.LU R116, [R1+0x5ac] ;  /* 0x0005ac0001747983 */ /* 0x001ee20000300800 */
[----:B----4-:R-:W-:-:S05]  /*116f0*/  FADD R117, R110, R117 ;  /* 0x000000756e757221 */ /* 0x010fca0000000000 */
[----:B------:R0:W-:Y:S01]  /*11700*/  STL [R1+0x540], R117 ;  /* 0x0005407501007387 */ /* 0x0001e20000100800 */
[----:B--2---:R-:W-:-:S03]  /*11710*/  FADD R118, R111, R118 ;  /* 0x000000766f767221 */ /* 0x004fc60000000000 */
[----:B0-----:R-:W2:Y:S04]  /*11720*/  LDL.LU R117, [R1+0x5a8] ;  /* 0x0005a80001757983 */ /* 0x001ea80000300800 */
[----:B------:R0:W-:Y:S01]  /*11730*/  STL [R1+0x544], R118 ;  /* 0x0005447601007387 */ /* 0x0001e20000100800 */
[----:B---3--:R-:W-:-:S03]  /*11740*/  FADD R119, R112, R119 ;  /* 0x0000007770777221 */ /* 0x008fc60000000000 */
[----:B0-----:R-:W3:Y:S04]  /*11750*/  LDL.LU R118, [R1+0x5a4] ;  /* 0x0005a40001767983 */ /* 0x001ee80000300800 */
[----:B------:R0:W-:Y:S04]  /*11760*/  STL [R1+0x548], R119 ;  /* 0x0005487701007387 */ /* 0x0001e80000100800 */
[----:B0-----:R-:W4:Y:S01]  /*11770*/  LDL.LU R119, [R1+0x5a0] ;  /* 0x0005a00001777983 */ /* 0x001f220000300800 */
[----:B------:R-:W-:-:S05]  /*11780*/  FADD R6, R113, R6 ;  /* 0x0000000671067221 */ /* 0x000fca0000000000 */
[----:B------:R0:W-:Y:S01]  /*11790*/  STL [R1+0x54c], R6 ;  /* 0x00054c0601007387 */ /* 0x0001e20000100800 */
[----:B------:R-:W-:-:S03]  /*117a0*/  FADD R5, R114, R5 ;  /* 0x0000000572057221 */ /* 0x000fc60000000000 */
[----:B0-----:R0:W5:Y:S04]  /*117b0*/  LDL.LU R6, [R1+0x59c] ;  /* 0x00059c0001067983 */ /* 0x0011680000300800 */
[----:B------:R1:W-:Y:S01]  /*117c0*/  STL [R1+0x550], R5 ;  /* 0x0005500501007387 */ /* 0x0003e20000100800 */
[----:B------:R-:W-:-:S03]  /*117d0*/  FADD R4, R115, R4 ;  /* 0x0000000473047221 */ /* 0x000fc60000000000 */
[----:B-1----:R0:W5:Y:S04]  /*117e0*/  LDL.LU R5, [R1+0x598] ;  /* 0x0005980001057983 */ /* 0x0021680000300800 */
[----:B------:R1:W-:Y:S01]  /*117f0*/  STL [R1+0x554], R4 ;  /* 0x0005540401007387 */ /* 0x0003e20000100800 */
[----:B------:R-:W-:-:S03]  /*11800*/  FADD R3, R116, R3 ;  /* 0x0000000374037221 */ /* 0x000fc60000000000 */
[----:B-1----:R0:W5:Y:S04]  /*11810*/  LDL.LU R4, [R1+0x594] ;  /* 0x0005940001047983 */ /* 0x0021680000300800 */
[----:B------:R1:W-:Y:S04]  /*11820*/  STL [R1+0x558], R3 ;  /* 0x0005580301007387 */ /* 0x0003e80000100800 */
[----:B-1----:R0:W5:Y:S01]  /*11830*/  LDL.LU R3, [R1+0x590] ;  /* 0x0005900001037983 */ /* 0x0021620000300800 */
[----:B------:R-:W-:Y:S01]  /*11840*/  UMOV UR6, URZ ;  /* 0x0000003f00067c82 */ /* 0x000fe20008000000 */
[----:B--2---:R-:W-:-:S05]  /*11850*/  FADD R2, R117, R2 ;  /* 0x0000000275027221 */ /* 0x004fca0000000000 */
[----:B------:R1:W-:Y:S01]  /*11860*/  STL [R1+0x55c], R2 ;  /* 0x00055c0201007387 */ /* 0x0003e20000100800 */
[----:B---3--:R-:W-:-:S03]  /*11870*/  FADD R0, R118, R0 ;  /* 0x0000000076007221 */ /* 0x008fc60000000000 */
[----:B-1----:R0:W5:Y:S04]  /*11880*/  LDL.LU R2, [R1+0x58c] ;  /* 0x00058c0001027983 */ /* 0x0021680000300800 */
[----:B------:R1:W-:Y:S01]  /*11890*/  STL [R1+0x560], R0 ;  /* 0x0005600001007387 */ /* 0x0003e20000100800 */
[----:B----4-:R-:W-:-:S03]  /*118a0*/  FADD R7, R7, R119 ;  /* 0x0000007707077221 */ /* 0x010fc60000000000 */
[----:B-1----:R0:W5:Y:S04]  /*118b0*/  LDL.LU R0, [R1+0x588] ;  /* 0x0005880001007983 */ /* 0x0021680000300800 */
[----:B------:R0:W-:Y:S02]  /*118c0*/  STL [R1+0x564], R7 ;  /* 0x0005640701007387 */ /* 0x0001e40000100800 */
.L_x_28:
[----:B------:R-:W-:Y:S05]  /*118d0*/  @!P1 BRA `(.L_x_29) ;  /* 0x0000000000049947 */ /* 0x000fea0003800000 */
[----:B------:R-:W-:Y:S01]  /*118e0*/  BPT.TRAP 0x1 ;  /* 0x000000040000795c */ /* 0x000fe20000300000 */
.L_x_29:
[----:B0-----:R-:W2:Y:S04]  /*118f0*/  LDL R7, [R1+0x568] ;  /* 0x0005680001077983 */ /* 0x001ea80000100800 */
[----:B-----5:R0:W-:Y:S04]  /*11900*/  STL [R1+0x588], R0 ;  /* 0x0005880001007387 */ /* 0x0201e80000100800 */
[----:B0-----:R-:W3:Y:S01]  /*11910*/  LDL R0, [R1+0x56c] ;  /* 0x00056c0001007983 */ /* 0x001ee20000100800 */
[----:B--2---:R-:W-:Y:S01]  /*11920*/  ISETP.NE.AND P0, PT, R7, RZ, PT ;  /* 0x000000ff0700720c */ /* 0x004fe20003f05270 */
[----:B------:R-:W-:-:S12]  /*11930*/  IMAD.U32 R7, RZ, RZ, UR11 ;  /* 0x0000000bff077e24 */ /* 0x000fd8000f8e00ff */
[----:B------:R-:W-:-:S05]  /*11940*/  @P0 LEA R7, R7, UR13, 0x3 ;  /* 0x0000000d07070c11 */ /* 0x000fca000f8e18ff */
[----:B------:R-:W-:-:S05]  /*11950*/  @P0 VIADD R7, R7, 0x18 ;  /* 0x0000001807070836 */ /* 0x000fca0000000000 */
[----:B---3--:R-:W-:Y:S02]  /*11960*/  @P0 PRMT R7, R0, 0x654, R7 ;  /* 0x0000065400070816 */ /* 0x008fe40000000007 */
[----:B------:R0:W5:Y:S01]  /*11970*/  LDL.LU R0, [R1+0x588] ;  /* 0x0005880001007983 */ /* 0x0001620000300800 */
[----:B------:R-:W-:Y:S01]  /*11980*/  UISETP.GT.U32.AND UP0, UPT, UR7, 0x1, UPT ;  /* 0x000000010700788c */ /* 0x000fe2000bf04070 */
[----:B------:R0:W-:Y:S05]  /*11990*/  @P0 SYNCS.ARRIVE.TRANS64.RED.A1T0 RZ, [R7+URZ], RZ ;  /* 0x000000ff07ff09a7 */ /* 0x0001ea000810043f */
[----:B------:R-:W-:-:S13]  /*119a0*/  PLOP3.LUT P0, PT, PT, PT, UP0, 0x80, 0x0 ;  /* 0x000000000000781c */ /* 0x000fda0003f0f008 */
[----:B0-----:R-:W-:Y:S05]  /*119b0*/  @P0 BRA `(.L_x_30) ;  /* 0x0000000000040947 */ /* 0x001fea0003800000 */
[----:B------:R-:W-:Y:S01]  /*119c0*/  BPT.TRAP 0x1 ;  /* 0x000000040000795c */ /* 0x000fe20000300000 */
.L_x_30:
[----:B------:R-:W-:Y:S02]  /*119d0*/  UISETP.GT.AND UP2, UPT, UR16, 0x1, UPT ;  /* 0x000000011000788c */ /* 0x000fe4000bf44270 */
[----:B------:R-:W-:Y:S02]  /*119e0*/  UIADD3 UR15, UR15, 0x1, URZ ;  /* 0x000000010f0f7890 */ /* 0x000fe4000fffe03f */
[----:B------:R-:W-:Y:S02]  /*119f0*/  UIADD3 UR11, UR11, 0x1, URZ ;  /* 0x000000010b0b7890 */ /* 0x000fe4000fffe03f */
[----:B------:R-:W-:Y:S01]  /*11a00*/  PLOP3.LUT P0, PT, PT, PT, UP2, 0x80, 0x0 ;  /* 0x000000000000781c */ /* 0x000fe20003f0f028 */
[----:B------:R-:W-:Y:S02]  /*11a10*/  UISETP.NE.AND UP0, UPT, UR15, 0x3, UPT ;  /* 0x000000030f00788c */ /* 0x000fe4000bf05270 */
[----:B------:R-:W-:Y:S02]  /*11a20*/  UISETP.NE.AND UP1, UPT, UR11, 0x3, UPT ;  /* 0x000000030b00788c */ /* 0x000fe4000bf25270 */
[----:B------:R-:W-:-:S02]  /*11a30*/  USEL UR20, URZ, 0x1, UP0 ;  /* 0x000000013f147887 */ /* 0x000fc40008000000 */
[----:B------:R-:W-:Y:S02]  /*11a40*/  UIADD3 UR16, UR16, -0x1, URZ ;  /* 0xffffffff10107890 */ /* 0x000fe4000fffe03f */
[----:B------:R-:W-:Y:S02]  /*11a50*/  USEL UR15, UR15, URZ, UP0 ;  /* 0x0000003f0f0f7287 */ /* 0x000fe40008000000 */
[----:B------:R-:W-:Y:S01]  /*11a60*/  LOP3.LUT R6, R6, UR20, RZ, 0x3c, !PT ;  /* 0x0000001406067c12 */ /* 0x000fe2000f8e3cff */
[----:B------:R-:W-:Y:S01]  /*11a70*/  USEL UR11, UR11, URZ, UP1 ;  /* 0x0000003f0b0b7287 */ /* 0x000fe20008800000 */
[----:B------:R-:W-:Y:S01]  /*11a80*/  UMOV UR20, 0x1 ;  /* 0x0000000100147882 */ /* 0x000fe20000000000 */
[----:B------:R-:W-:Y:S10]  /*11a90*/  @P0 BRA `(.L_x_31) ;  /* 0xffffff8000e00947 */ /* 0x000ff4000383ffff */
.L_x_23:
[----:B------:R-:W-:-:S04]  /*11aa0*/  UISETP.NE.AND UP0, UPT, UR6, URZ, UPT ;  /* 0x0000003f0600728c */ /* 0x000fc8000bf05270 */
[----:B------:R-:W-:-:S06]  /*11ab0*/  USEL UR6, URZ, 0x1, !UP0 ;  /* 0x000000013f067887 */ /* 0x000fcc000c000000 */
[----:B------:R-:W-:-:S13]  /*11ac0*/  ISETP.NE.AND P0, PT, RZ, UR6, PT ;  /* 0x00000006ff007c0c */ /* 0x000fda000bf05270 */
[----:B------:R-:W-:Y:S05]  /*11ad0*/  @!P0 BRA `(.L_x_32) ;  /* 0x0000003c00b08947 */ /* 0x000fea0003800000 */
[----:B------:R-:W2:Y:S04]  /*11ae0*/  LDL.LU R6, [R1+0xb0] ;  /* 0x0000b00001067983 */ /* 0x000ea80000300800 */
[----:B------:R-:W2:Y:S04]  /*11af0*/  LDL.LU R7, [R1+0x198] ;  /* 0x0001980001077983 */ /* 0x000ea80000300800 */
[----:B------:R3:W-:Y:S04]  /*11b00*/  STL [R1+0x674], R65 ;  /* 0x0006744101007387 */ /* 0x0007e80000100800 */
[----:B---3--:R-:W3:Y:S04]  /*11b10*/  LDL.LU R65, [R1+0x194] ;  /* 0x0001940001417983 */ /* 0x008ee80000300800 */
[----:B------:R4:W-:Y:S04]  /*11b20*/  STL [R1+0x670], R66 ;  /* 0x0006704201007387 */ /* 0x0009e80000100800 */
[----:B----4-:R-:W3:Y:S04]  /*11b30*/  LDL.LU R66, [R1+0xac] ;  /* 0x0000ac0001427983 */ /* 0x010ee80000300800 */
[----:B------:R4:W-:Y:S04]  /*11b40*/  STL [R1+0x66c], R67 ;  /* 0x00066c4301007387 */ /* 0x0009e80000100800 */
[----:B----4-:R-:W4:Y:S04]  /*11b50*/  LDL.LU R67, [R1+0x190] ;  /* 0x0001900001437983 */ /* 0x010f280000300800 */
[----:B------:R0:W-:Y:S04]  /*11b60*/  STL [R1+0x668], R68 ;  /* 0x0006684401007387 */ /* 0x0001e80000100800 */
[----:B0-----:R-:W4:Y:S04]  /*11b70*/  LDL.LU R68, [R1+0xa8] ;  /* 0x0000a80001447983 */ /* 0x001f280000300800 */
[----:B------:R0:W-:Y:S04]  /*11b80*/  STL [R1+0x664], R69 ;  /* 0x0006644501007387 */ /* 0x0001e80000100800 */
[----:B0-----:R-:W2:Y:S04]  /*11b90*/  LDL.LU R69, [R1+0x18c] ;  /* 0x00018c0001457983 */ /* 0x001ea80000300800 */
[----:B------:R0:W-:Y:S04]  /*11ba0*/  STL [R1+0x660], R70 ;  /* 0x0006604601007387 */ /* 0x0001e80000100800 */
[----:B0-----:R-:W2:Y:S04]  /*11bb0*/  LDL.LU R70, [R1+0xa4] ;  /* 0x0000a40001467983 */ /* 0x001ea80000300800 */
[----:B------:R0:W-:Y:S04]  /*11bc0*/  STL [R1+0x65c], R71 ;  /* 0x00065c4701007387 */ /* 0x0001e80000100800 */
[----:B0-----:R-:W3:Y:S04]  /*11bd0*/  LDL.LU R71, [R1+0x188] ;  /* 0x0001880001477983 */ /* 0x001ee80000300800 */
[----:B------:R0:W-:Y:S04]  /*11be0*/  STL [R1+0x658], R72 ;  /* 0x0006584801007387 */ /* 0x0001e80000100800 */
[----:B0-----:R-:W3:Y:S04]  /*11bf0*/  LDL.LU R72, [R1+0xa0] ;  /* 0x0000a00001487983 */ /* 0x001ee80000300800 */
[----:B------:R0:W-:Y:S04]  /*11c00*/  STL [R1+0x654], R73 ;  /* 0x0006544901007387 */ /* 0x0001e80000100800 */
[----:B0-----:R-:W4:Y:S04]  /*11c10*/  LDL.LU R73, [R1+0x184] ;  /* 0x0001840001497983 */ /* 0x001f280000300800 */
        /* <DEDUP_REMOVED lines=81> */
[----:B0-----:R-:W3:Y:S01]  /*12130*/  LDL.LU R114, [R1] ;  /* 0x0000000001727983 */ /* 0x001ee20000300800 */
[----:B--2---:R-:W-:Y:S01]  /*12140*/  FADD R75, R76, R75 ;  /* 0x0000004b4c4b7221 */ /* 0x004fe20000000000 */
[----:B----4-:R-:W-:Y:S01]  /*12150*/  FADD R73, R74, R73 ;  /* 0x000000494a497221 */ /* 0x010fe20000000000 */
[----:B---3--:R-:W-:Y:S01]  /*12160*/  FADD R71, R72, R71 ;  /* 0x0000004748477221 */ /* 0x008fe20000000000 */
[----:B------:R-:W-:Y:S01]  /*12170*/  STL [R1+0x5ac], R115 ;  /* 0x0005ac7301007387 */ /* 0x000fe20000100800 */
[----:B------:R-:W-:Y:S01]  /*12180*/  FADD R69, R70, R69 ;  /* 0x0000004546457221 */ /* 0x000fe20000000000 */
[----:B------:R-:W-:Y:S01]  /*12190*/  FADD R65, R66, R65 ;  /* 0x0000004142417221 */ /* 0x000fe20000000000 */
[----:B------:R-:W-:Y:S01]  /*121a0*/  FADD R67, R68, R67 ;  /* 0x0000004344437221 */ /* 0x000fe20000000000 */
        /* <DEDUP_REMOVED lines=16> */
[----:B-----5:R-:W-:Y:S01]  /*122b0*/  STL [R1+0x598], R5 ;  /* 0x0005980501007387 */ /* 0x020fe20000100800 */
        /* <DEDUP_REMOVED lines=9> */
[----:B------:R-:W-:-:S02]  /*12350*/  FADD R219, R95, R219 ;  /* 0x000000db5fdb7221 */ /* 0x000fc40000000000 */
[----:B------:R-:W-:Y:S04]  /*12360*/  STL [R1+0x58c], R2 ;  /* 0x00058c0201007387 */ /* 0x000fe80000100800 */
[----:B------:R-:W-:Y:S04]  /*12370*/  STL [R1+0x588], R0 ;  /* 0x0005880001007387 */ /* 0x000fe80000100800 */
[----:B------:R-:W-:Y:S04]  /*12380*/  STL [R1+0x180], R75 ;  /* 0x0001804b01007387 */ /* 0x000fe80000100800 */
[----:B------:R-:W-:Y:S01]  /*12390*/  STL [R1+0x184], R73 ;  /* 0x0001844901007387 */ /* 0x000fe20000100800 */
[----:B------:R-:W-:-:S03]  /*123a0*/  FADD R218, R96, R218 ;  /* 0x000000da60da7221 */ /* 0x000fc60000000000 */
[----:B------:R-:W-:Y:S04]  /*123b0*/  STL [R1+0x188], R71 ;  /* 0x0001884701007387 */ /* 0x000fe80000100800 */
[----:B------:R-:W-:Y:S04]  /*123c0*/  STL [R1+0x18c], R69 ;  /* 0x00018c4501007387 */ /* 0x000fe80000100800 */
[----:B------:R0:W-:Y:S01]  /*123d0*/  STL [R1+0x194], R65 ;  /* 0x0001944101007387 */ /* 0x0001e20000100800 */
[----:B------:R-:W-:-:S03]  /*123e0*/  FADD R217, R97, R217 ;  /* 0x000000d961d97221 */ /* 0x000fc60000000000 */
[----:B------:R2:W-:Y:S04]  /*123f0*/  STL [R1+0x190], R67 ;  /* 0x0001904301007387 */ /* 0x0005e80000100800 */
[----:B0-----:R-:W3:Y:S04]  /*12400*/  LDL.LU R65, [R1+0xb4] ;  /* 0x0000b40001417983 */ /* 0x001ee80000300800 */
[----:B------:R-:W3:Y:S01]  /*12410*/  LDL.LU R66, [R1+0x19c] ;  /* 0x00019c0001427983 */ /* 0x000ee20000300800 */
[----:B------:R-:W-:-:S03]  /*12420*/  FADD R216, R98, R216 ;  /* 0x000000d862d87221 */ /* 0x000fc60000000000 */
[----:B--2---:R-:W2:Y:S04]  /*12430*/  LDL.LU R67, [R1+0xb8] ;  /* 0x0000b80001437983 */ /* 0x004ea80000300800 */
[----:B------:R0:W-:Y:S04]  /*12440*/  STL [R1+0x198], R7 ;  /* 0x0001980701007387 */ /* 0x0001e80000100800 */
[----:B------:R-:W2:Y:S04]  /*12450*/  LDL.LU R68, [R1+0x1a0] ;  /* 0x0001a00001447983 */ /* 0x000ea80000300800 */
[----:B------:R-:W4:Y:S01]  /*12460*/  LDL.LU R69, [R1+0xbc] ;  /* 0x0000bc0001457983 */ /* 0x000f220000300800 */
[----:B------:R-:W-:-:S03]  /*12470*/  FADD R23, R99, R23 ;  /* 0x0000001763177221 */ /* 0x000fc60000000000 */
[----:B------:R-:W4:Y:S04]  /*12480*/  LDL.LU R70, [R1+0x1a4] ;  /* 0x0001a40001467983 */ /* 0x000f280000300800 */
[----:B------:R-:W4:Y:S04]  /*12490*/  LDL.LU R71, [R1+0xc0] ;  /* 0x0000c00001477983 */ /* 0x000f280000300800 */
[----:B------:R-:W4:Y:S01]  /*124a0*/  LDL.LU R72, [R1+0x1a8] ;  /* 0x0001a80001487983 */ /* 0x000f220000300800 */
[----:B------:R-:W-:-:S03]  /*124b0*/  FADD R22, R100, R22 ;  /* 0x0000001664167221 */ /* 0x000fc60000000000 */
[----:B------:R-:W4:Y:S04]  /*124c0*/  LDL.LU R73, [R1+0xc4] ;  /* 0x0000c40001497983 */ /* 0x000f280000300800 */
[----:B------:R-:W4:Y:S04]  /*124d0*/  LDL.LU R74, [R1+0x1ac] ;  /* 0x0001ac00014a7983 */ /* 0x000f280000300800 */
[----:B------:R-:W4:Y:S04]  /*124e0*/  LDL.LU R75, [R1+0xc8] ;  /* 0x0000c800014b7983 */ /* 0x000f280000300800 */
        /* <DEDUP_REMOVED lines=26> */
[----:B------:R-:W4:Y:S01]  /*12690*/  LDL.LU R115, [R1+0x1d8] ;  /* 0x0001d80001737983 */ /* 0x000f220000300800 */
[----:B------:R-:W-:Y:S01]  /*126a0*/  FADD R15, R107, R15 ;  /* 0x0000000f6b0f7221 */ /* 0x000fe20000000000 */
[----:B------:R-:W-:Y:S01]  /*126b0*/  FADD R14, R108, R14 ;  /* 0x0000000e6c0e7221 */ /* 0x000fe20000000000 */
[----:B------:R-:W-:Y:S01]  /*126c0*/  FADD R13, R109, R13 ;  /* 0x0000000d6d0d7221 */ /* 0x000fe20000000000 */
[----:B------:R-:W-:Y:S01]  /*126d0*/  FADD R12, R110, R12 ;  /* 0x0000000c6e0c7221 */ /* 0x000fe20000000000 */
[----:B------:R-:W-:Y:S01]  /*126e0*/  FADD R11, R111, R11 ;  /* 0x0000000b6f0b7221 */ /* 0x000fe20000000000 */
[----:B------:R-:W-:Y:S01]  /*126f0*/  FADD R10, R112, R10 ;  /* 0x0000000a700a7221 */ /* 0x000fe20000000000 */
[----:B------:R-:W-:Y:S01]  /*12700*/  FADD R9, R113, R9 ;  /* 0x0000000971097221 */ /* 0x000fe20000000000 */
[----:B------:R-:W-:-:S02]  /*12710*/  FADD R8, R114, R8 ;  /* 0x0000000872087221 */ /* 0x000fc40000000000 */
        /* <DEDUP_REMOVED lines=29> */
[----:B0-----:R-:W4:Y:S01]  /*128f0*/  LDL.LU R7, [R1+0x214] ;  /* 0x0002140001077983 */ /* 0x001f220000300800 */
[----:B---3--:R-:W-:Y:S01]  /*12900*/  FADD R66, R65, R66 ;  /* 0x0000004241427221 */ /* 0x008fe20000000000 */
[----:B--2---:R-:W-:-:S02]  /*12910*/  FADD R68, R67, R68 ;  /* 0x0000004443447221 */ /* 0x004fc40000000000 */
[----:B------:R-:W2:Y:S01]  /*12920*/  LDL.LU R65, [R1+0x674] ;  /* 0x0006740001417983 */ /* 0x000ea20000300800 */
[----:B----4-:R-:W-:-:S03]  /*12930*/  FADD R70, R69, R70 ;  /* 0x0000004645467221 */ /* 0x010fc60000000000 */
[----:B------:R0:W-:Y:S01]  /*12940*/  STL [R1+0x19c], R66 ;  /* 0x00019c4201007387 */ /* 0x0001e20000100800 */
[----:B------:R-:W-:Y:S01]  /*12950*/  FADD R72, R71, R72 ;  /* 0x0000004847487221 */ /* 0x000fe20000000000 */
[----:B------:R-:W-:Y:S02]  /*12960*/  FADD R74, R73, R74 ;  /* 0x0000004a494a7221 */ /* 0x000fe40000000000 */
[----:B0-----:R-:W3:Y:S04]  /*12970*/  LDL.LU R66, [R1+0x670] ;  /* 0x0006700001427983 */ /* 0x001ee80000300800 */
[----:B------:R-:W4:Y:S04]  /*12980*/  LDL.LU R67, [R1+0x66c] ;  /* 0x00066c0001437983 */ /* 0x000f280000300800 */
[----:B------:R0:W-:Y:S01]  /*12990*/  STL [R1+0x1a0], R68 ;  /* 0x0001a04401007387 */ /* 0x0001e20000100800 */
[----:B------:R-:W-:-:S03]  /*129a0*/  FADD R76, R75, R76 ;  /* 0x0000004c4b4c7221 */ /* 0x000fc60000000000 */
[----:B0-----:R-:W4:Y:S04]  /*129b0*/  LDL.LU R68, [R1+0x668] ;  /* 0x0006680001447983 */ /* 0x001f280000300800 */
        /* <DEDUP_REMOVED lines=18> */
[----:B------:R-:W-:Y:S01]  /*12ae0*/  FADD R86, R85, R86 ;  /* 0x0000005655567221 */ /* 0x000fe20000000000 */
[----:B------:R-:W-:-:S02]  /*12af0*/  FADD R2, R0, R2 ;  /* 0x0000000200027221 */ /* 0x000fc40000000000 */
        /* <DEDUP_REMOVED lines=12> */
[----:B------:R0:W-:Y:S04]  /*12bc0*/  STL [R1+0x1c0], R84 ;  /* 0x0001c05401007387 */ /* 0x0001e80000100800 */
[----:B0-----:R-:W4:Y:S04]  /*12bd0*/  LDL.LU R84, [R1+0x628] ;  /* 0x0006280001547983 */ /* 0x001f280000300800 */
[----:B------:R-:W4:Y:S04]  /*12be0*/  LDL.LU R85, [R1+0x624] ;  /* 0x0006240001557983 */ /* 0x000f280000300800 */
[----:B------:R0:W-:Y:S01]  /*12bf0*/  STL [R1+0x1c4], R86 ;  /* 0x0001c45601007387 */ /* 0x0001e20000100800 */
[----:B------:R-:W-:Y:S01]  /*12c00*/  FADD R113, R114, R113 ;  /* 0x0000007172717221 */ /* 0x000fe20000000000 */
[----:B------:R-:W-:-:S02]  /*12c10*/  FADD R111, R112, R111 ;  /* 0x0000006f706f7221 */ /* 0x000fc40000000000 */
[----:B0-----:R-:W4:Y:S04]  /*12c20*/  LDL.LU R86, [R1+0x620] ;  /* 0x0006200001567983 */ /* 0x001f280000300800 */
[----:B------:R-:W-:Y:S01]  /*12c30*/  STL [R1+0x1c8], R2 ;  /* 0x0001c80201007387 */ /* 0x000fe20000100800 */
[----:B------:R-:W-:-:S03]  /*12c40*/  FADD R109, R110, R109 ;  /* 0x0000006d6e6d7221 */ /* 0x000fc60000000000 */
[----:B------:R-:W-:Y:S04]  /*12c50*/  STL [R1+0x1cc], R4 ;  /* 0x0001cc0401007387 */ /* 0x000fe80000100800 */
        /* <DEDUP_REMOVED lines=11> */
[----:B------:R-:W-:Y:S01]  /*12d10*/  STL [R1+0x1ec], R105 ;  /* 0x0001ec6901007387 */ /* 0x000fe20000100800 */
[----:B------:R-:W-:-:S03]  /*12d20*/  FADD R99, R100, R99 ;  /* 0x0000006364637221 */ /* 0x000fc60000000000 */
[----:B------:R-:W-:Y:S04]  /*12d30*/  STL [R1+0x1f0], R103 ;  /* 0x0001f06701007387 */ /* 0x000fe80000100800 */
        /* <DEDUP_REMOVED lines=8> */
[----:B------:R-:W-:Y:S04]  /*12dc0*/  STL [R1+0x204], R93 ;  /* 0x0002045d01007387 */ /* 0x000fe80000100800 */
[----:B------:R-:W-:Y:S01]  /*12dd0*/  STL [R1+0x208], R91 ;  /* 0x0002085b01007387 */ /* 0x000fe20000100800 */
[----:B------:R-:W-:Y:S01]  /*12de0*/  FADD R89, R90, R89 ;  /* 0x000000595a597221 */ /* 0x000fe20000000000 */
[----:B------:R-:W-:-:S05]  /*12df0*/  FADD R87, R88, R87 ;  /* 0x0000005758577221 */ /* 0x000fca0000000000 */
[----:B------:R0:W-:Y:S01]  /*12e00*/  STL [R1+0x210], R87 ;  /* 0x0002105701007387 */ /* 0x0001e20000100800 */
[----:B------:R-:W-:-:S03]  /*12e10*/  FADD R7, R6, R7 ;  /* 0x0000000706077221 */ /* 0x000fc60000000000 */
[----:B------:R1:W-:Y:S04]  /*12e20*/  STL [R1+0x20c], R89 ;  /* 0x00020c5901007387 */ /* 0x0003e80000100800 */
[----:B0-----:R-:W2:Y:S04]  /*12e30*/  LDL.LU R87, [R1+0x130] ;  /* 0x0001300001577983 */ /* 0x001ea80000300800 */
[----:B------:R-:W2:Y:S04]  /*12e40*/  LDL.LU R119, [R1+0x218] ;  /* 0x0002180001777983 */ /* 0x000ea80000300800 */
[----:B------:R-:W3:Y:S04]  /*12e50*/  LDL.LU R88, [R1+0x134] ;  /* 0x0001340001587983 */ /* 0x000ee80000300800 */
[----:B------:R0:W-:Y:S04]  /*12e60*/  STL [R1+0x214], R7 ;  /* 0x0002140701007387 */ /* 0x0001e80000100800 */
[----:B------:R-:W3:Y:S04]  /*12e70*/  LDL.LU R5, [R1+0x21c] ;  /* 0x00021c0001057983 */ /* 0x000ee80000300800 */
[----:B-1----:R-:W4:Y:S04]  /*12e80*/  LDL.LU R89, [R1+0x138] ;  /* 0x0001380001597983 */ /* 0x002f280000300800 */
[----:B------:R-:W4:Y:S04]  /*12e90*/  LDL.LU R4, [R1+0x220] ;  /* 0x0002200001047983 */ /* 0x000f280000300800 */
[----:B------:R-:W4:Y:S04]  /*12ea0*/  LDL.LU R90, [R1+0x13c] ;  /* 0x00013c00015a7983 */ /* 0x000f280000300800 */
[----:B------:R-:W4:Y:S04]  /*12eb0*/  LDL.LU R3, [R1+0x224] ;  /* 0x0002240001037983 */ /* 0x000f280000300800 */
[----:B------:R-:W4:Y:S04]  /*12ec0*/  LDL.LU R91, [R1+0x140] ;  /* 0x00014000015b7983 */ /* 0x000f280000300800 */
[----:B------:R-:W4:Y:S04]  /*12ed0*/  LDL.LU R6, [R1+0x228] ;  /* 0x0002280001067983 */ /* 0x000f280000300800 */
[----:B------:R-:W4:Y:S04]  /*12ee0*/  LDL.LU R92, [R1+0x144] ;  /* 0x00014400015c7983 */ /* 0x000f280000300800 */
[----:B0-----:R-:W4:Y:S04]  /*12ef0*/  LDL.LU R7, [R1+0x22c] ;  /* 0x00022c0001077983 */ /* 0x001f280000300800 */
        /* <DEDUP_REMOVED lines=36> */
[----:B------:R-:W-:-:S03]  /*13140*/  FADD R3, R90, R3 ;  /* 0x000000035a037221 */ /* 0x000fc60000000000 */
[----:B0-----:R-:W2:Y:S04]  /*13150*/  LDL.LU R5, [R1+0x26c] ;  /* 0x00026c0001057983 */ /* 0x001ea80000300800 */
[----:B------:R-:W4:Y:S04]  /*13160*/  LDL.LU R89, [R1+0x614] ;  /* 0x0006140001597983 */ /* 0x000f280000300800 */
[----:B------:R0:W-:Y:S04]  /*13170*/  STL [R1+0x220], R4 ;  /* 0x0002200401007387 */ /* 0x0001e80000100800 */
[----:B0-----:R-:W4:Y:S04]  /*13180*/  LDL.LU R4, [R1+0x270] ;  /* 0x0002700001047983 */ /* 0x001f280000300800 */
[----:B------:R-:W4:Y:S04]  /*13190*/  LDL.LU R90, [R1+0x610] ;  /* 0x00061000015a7983 */ /* 0x000f280000300800 */
[----:B------:R0:W-:Y:S04]  /*131a0*/  STL [R1+0x224], R3 ;  /* 0x0002240301007387 */ /* 0x0001e80000100800 */
[----:B0-----:R-:W4:Y:S01]  /*131b0*/  LDL.LU R3, [R1+0x274] ;  /* 0x0002740001037983 */ /* 0x001f220000300800 */
[----:B------:R-:W-:Y:S01]  /*131c0*/  FADD R6, R91, R6 ;  /* 0x000000065b067221 */ /* 0x000fe20000000000 */
[----:B------:R-:W-:-:S02]  /*131d0*/  FADD R7, R92, R7 ;  /* 0x000000075c077221 */ /* 0x000fc40000000000 */
[----:B------:R-:W4:Y:S01]  /*131e0*/  LDL.LU R91, [R1+0x60c] ;  /* 0x00060c00015b7983 */ /* 0x000f220000300800 */
[----:B------:R-:W-:-:S03]  /*131f0*/  FADD R94, R93, R94 ;  /* 0x0000005e5d5e7221 */ /* 0x000fc60000000000 */
[----:B------:R0:W-:Y:S01]  /*13200*/  STL [R1+0x228], R6 ;  /* 0x0002280601007387 */ /* 0x0001e20000100800 */
[----:B------:R-:W-:Y:S01]  /*13210*/  FADD R96, R95, R96 ;  /* 0x000000605f607221 */ /* 0x000fe20000000000 */
[----:B------:R-:W-:Y:S02]  /*13220*/  FADD R98, R97, R98 ;  /* 0x0000006261627221 */ /* 0x000fe40000000000 */
        /* <DEDUP_REMOVED lines=46> */
[----:B------:R0:W-:Y:S04]  /*13510*/  STL [R1+0x258], R115 ;  /* 0x0002587301007387 */ /* 0x0001e80000100800 */
[----:B0-----:R-:W4:Y:S04]  /*13520*/  LDL.LU R115, [R1+0x288] ;  /* 0x0002880001737983 */ /* 0x001f280000300800 */
[----:B------:R-:W4:Y:S04]  /*13530*/  LDL.LU R112, [R1+0x5b8] ;  /* 0x0005b80001707983 */ /* 0x000f280000300800 */
[----:B------:R0:W-:Y:S01]  /*13540*/  STL [R1+0x25c], R116 ;  /* 0x00025c7401007387 */ /* 0x0001e20000100800 */
[----:B---3--:R-:W-:-:S03]  /*13550*/  FADD R119, R120, R119 ;  /* 0x0000007778777221 */ /* 0x008fc60000000000 */
[----:B0-----:R-:W3:Y:S04]  /*13560*/  LDL.LU R116, [R1+0x28c] ;  /* 0x00028c0001747983 */ /* 0x001ee80000300800 */
[----:B------:R0:W-:Y:S04]  /*13570*/  STL [R1+0x260], R117 ;  /* 0x0002607501007387 */ /* 0x0001e80000100800 */
[----:B0-----:R-:W3:Y:S01]  /*13580*/  LDL.LU R117, [R1+0x290] ;  /* 0x0002900001757983 */ /* 0x001ee20000300800 */
[----:B--2---:R-:W-:-:S03]  /*13590*/  FADD R5, R121, R5 ;  /* 0x0000000579057221 */ /* 0x004fc60000000000 */
[----:B------:R0:W-:Y:S04]  /*135a0*/  STL [R1+0x264], R118 ;  /* 0x0002647601007387 */ /* 0x0001e80000100800 */
[----:B0-----:R-:W2:Y:S01]  /*135b0*/  LDL.LU R118, [R1+0x294] ;  /* 0x0002940001767983 */ /* 0x001ea20000300800 */
[----:B----4-:R-:W-:-:S03]  /*135c0*/  FADD R4, R122, R4 ;  /* 0x000000047a047221 */ /* 0x010fc60000000000 */
[----:B------:R0:W-:Y:S04]  /*135d0*/  STL [R1+0x268], R119 ;  /* 0x0002687701007387 */ /* 0x0001e80000100800 */
[----:B0-----:R-:W4:Y:S04]  /*135e0*/  LDL.LU R119, [R1+0x298] ;  /* 0x0002980001777983 */ /* 0x001f280000300800 */
[----:B------:R0:W-:Y:S01]  /*135f0*/  STL [R1+0x26c], R5 ;  /* 0x00026c0501007387 */ /* 0x0001e20000100800 */
[----:B------:R-:W-:-:S03]  /*13600*/  FADD R3, R123, R3 ;  /* 0x000000037b037221 */ /* 0x000fc60000000000 */
[----:B0-----:R-:W4:Y:S04]  /*13610*/  LDL.LU R5, [R1+0x29c] ;  /* 0x00029c0001057983 */ /* 0x001f280000300800 */
[----:B------:R0:W-:Y:S04]  /*13620*/  STL [R1+0x270], R4 ;  /* 0x0002700401007387 */ /* 0x0001e80000100800 */
[----:B0-----:R-:W4:Y:S04]  /*13630*/  LDL.LU R4, [R1+0x2a0] ;  /* 0x0002a00001047983 */ /* 0x001f280000300800 */
[----:B------:R0:W-:Y:S04]  /*13640*/  STL [R1+0x274], R3 ;  /* 0x0002740301007387 */ /* 0x0001e80000100800 */
[----:B0-----:R-:W4:Y:S04]  /*13650*/  LDL.LU R3, [R1+0x2a4] ;  /* 0x0002a40001037983 */ /* 0x001f280000300800 */
[----:B------:R-:W4:Y:S01]  /*13660*/  LDL.LU R2, [R1+0x2a8] ;  /* 0x0002a80001027983 */ /* 0x000f220000300800 */
[----:B------:R-:W-:Y:S01]  /*13670*/  FADD R6, R124, R6 ;  /* 0x000000067c067221 */ /* 0x000fe20000000000 */
[----:B------:R-:W-:-:S02]  /*13680*/  FADD R7, R125, R7 ;  /* 0x000000077d077221 */ /* 0x000fc40000000000 */
[----:B------:R-:W4:Y:S04]  /*13690*/  LDL.LU R0, [R1+0x2ac] ;  /* 0x0002ac0001007983 */ /* 0x000f280000300800 */
[----:B------:R0:W-:Y:S04]  /*136a0*/  STL [R1+0x278], R6 ;  /* 0x0002780601007387 */ /* 0x0001e80000100800 */
[----:B------:R-:W4:Y:S04]  /*136b0*/  LDL.LU R125, [R1+0x2dc] ;  /* 0x0002dc00017d7983 */ /* 0x000f280000300800 */
[----:B------:R-:W4:Y:S04]  /*136c0*/  LDL.LU R124, [R1+0x2e0] ;  /* 0x0002e000017c7983 */ /* 0x000f280000300800 */
[----:B------:R1:W-:Y:S04]  /*136d0*/  STL [R1+0x27c], R7 ;  /* 0x00027c0701007387 */ /* 0x0003e80000100800 */
[----:B------:R-:W4:Y:S04]  /*136e0*/  LDL.LU R123, [R1+0x2e4] ;  /* 0x0002e400017b7983 */ /* 0x000f280000300800 */
[----:B------:R-:W4:Y:S04]  /*136f0*/  LDL.LU R122, [R1+0x2e8] ;  /* 0x0002e800017a7983 */ /* 0x000f280000300800 */
[----:B------:R-:W4:Y:S04]  /*13700*/  LDL.LU R121, [R1+0x2ec] ;  /* 0x0002ec0001797983 */ /* 0x000f280000300800 */
[----:B------:R-:W4:Y:S04]  /*13710*/  LDL.LU R120, [R1+0x2f0] ;  /* 0x0002f00001787983 */ /* 0x000f280000300800 */
[----:B0-----:R-:W4:Y:S04]  /*13720*/  LDL.LU R6, [R1+0x2f4] ;  /* 0x0002f40001067983 */ /* 0x001f280000300800 */
[----:B-1----:R-:W4:Y:S01]  /*13730*/  LDL.LU R7, [R1+0x2f8] ;  /* 0x0002f80001077983 */ /* 0x002f220000300800 */
[----:B------:R-:W-:-:S05]  /*13740*/  FADD R113, R126, R113 ;  /* 0x000000717e717221 */ /* 0x000fca0000000000 */
[----:B------:R0:W-:Y:S04]  /*13750*/  STL [R1+0x280], R113 ;  /* 0x0002807101007387 */ /* 0x0001e80000100800 */
[----:B0-----:R-:W4:Y:S01]  /*13760*/  LDL.LU R113, [R1+0x5b4] ;  /* 0x0005b40001717983 */ /* 0x001f220000300800 */
[----:B------:R-:W-:-:S03]  /*13770*/  FADD R114, R127, R114 ;  /* 0x000000727f727221 */ /* 0x000fc60000000000 */
[----:B------:R-:W4:Y:S04]  /*13780*/  LDL.LU R126, [R1+0x2d8] ;  /* 0x0002d800017e7983 */ /* 0x000f280000300800 */
[----:B------:R0:W-:Y:S04]  /*13790*/  STL [R1+0x284], R114 ;  /* 0x0002847201007387 */ /* 0x0001e80000100800 */
[----:B0-----:R-:W4:Y:S01]  /*137a0*/  LDL.LU R114, [R1+0x5b0] ;  /* 0x0005b00001727983 */ /* 0x001f220000300800 */
[----:B------:R-:W-:-:S03]  /*137b0*/  FADD R115, R128, R115 ;  /* 0x0000007380737221 */ /* 0x000fc60000000000 */
[----:B------:R-:W4:Y:S04]  /*137c0*/  LDL.LU R127, [R1+0x2d4] ;  /* 0x0002d400017f7983 */ /* 0x000f280000300800 */
[----:B------:R0:W-:Y:S04]  /*137d0*/  STL [R1+0x288], R115 ;  /* 0x0002887301007387 */ /* 0x0001e80000100800 */
[----:B0-----:R-:W4:Y:S01]  /*137e0*/  LDL.LU R115, [R1+0x5ac] ;  /* 0x0005ac0001737983 */ /* 0x001f220000300800 */
[----:B---3--:R-:W-:-:S03]  /*137f0*/  FADD R116, R129, R116 ;  /* 0x0000007481747221 */ /* 0x008fc60000000000 */
[----:B------:R-:W3:Y:S04]  /*13800*/  LDL.LU R128, [R1+0x2d0] ;  /* 0x0002d00001807983 */ /* 0x000ee80000300800 */
[----:B------:R0:W-:Y:S01]  /*13810*/  STL [R1+0x28c], R116 ;  /* 0x00028c7401007387 */ /* 0x0001e20000100800 */
[----:B------:R-:W-:-:S03]  /*13820*/  FADD R117, R130, R117 ;  /* 0x0000007582757221 */ /* 0x000fc60000000000 */
[----:B0-----:R-:W3:Y:S04]  /*13830*/  LDL.LU R116, [R1+0x5a8] ;  /* 0x0005a80001747983 */ /* 0x001ee80000300800 */
[----:B------:R-:W3:Y:S04]  /*13840*/  LDL.LU R129, [R1+0x2cc] ;  /* 0x0002cc0001817983 */ /* 0x000ee80000300800 */
[----:B------:R0:W-:Y:S01]  /*13850*/  STL [R1+0x290], R117 ;  /* 0x0002907501007387 */ /* 0x0001e20000100800 */
[----:B--2---:R-:W-:-:S03]  /*13860*/  FADD R118, R131, R118 ;  /* 0x0000007683767221 */ /* 0x004fc60000000000 */
[----:B0-----:R-:W2:Y:S04]  /*13870*/  LDL.LU R117, [R1+0x5a4] ;  /* 0x0005a40001757983 */ /* 0x001ea80000300800 */
[----:B------:R-:W2:Y:S01]  /*13880*/  LDL.LU R130, [R1+0x2c8] ;  /* 0x0002c80001827983 */ /* 0x000ea20000300800 */
[----:B----4-:R-:W-:-:S03]  /*13890*/  FADD R119, R132, R119 ;  /* 0x0000007784777221 */ /* 0x010fc60000000000 */
[----:B------:R0:W-:Y:S04]  /*138a0*/  STL [R1+0x294], R118 ;  /* 0x0002947601007387 */ /* 0x0001e80000100800 */
[----:B0-----:R-:W4:Y:S01]  /*138b0*/  LDL.LU R118, [R1+0x5a0] ;  /* 0x0005a00001767983 */ /* 0x001f220000300800 */
[----:B------:R-:W-:-:S03]  /*138c0*/  FADD R5, R133, R5 ;  /* 0x0000000585057221 */ /* 0x000fc60000000000 */
[----:B------:R-:W4:Y:S04]  /*138d0*/  LDL.LU R131, [R1+0x2c4] ;  /* 0x0002c40001837983 */ /* 0x000f280000300800 */
[----:B------:R0:W-:Y:S01]  /*138e0*/  STL [R1+0x298], R119 ;  /* 0x0002987701007387 */ /* 0x0001e20000100800 */
[----:B------:R-:W-:-:S03]  /*138f0*/  FADD R4, R134, R4 ;  /* 0x0000000486047221 */ /* 0x000fc60000000000 */
[----:B0-----:R-:W4:Y:S04]  /*13900*/  LDL.LU R119, [R1+0x59c] ;  /* 0x00059c0001777983 */ /* 0x001f280000300800 */
[----:B------:R-:W4:Y:S04]  /*13910*/  LDL.LU R132, [R1+0x2c0] ;  /* 0x0002c00001847983 */ /* 0x000f280000300800 */
[----:B------:R0:W-:Y:S01]  /*13920*/  STL [R1+0x29c], R5 ;  /* 0x00029c0501007387 */ /* 0x0001e20000100800 */
[----:B------:R-:W-:-:S03]  /*13930*/  FADD R3, R135, R3 ;  /* 0x0000000387037221 */ /* 0x000fc60000000000 */
[----:B0-----:R0:W5:Y:S01]  /*13940*/  LDL.LU R5, [R1+0x598] ;  /* 0x0005980001057983 */ /* 0x0011620000300800 */
[----:B------:R-:W-:-:S03]  /*13950*/  FADD R2, R136, R2 ;  /* 0x0000000288027221 */ /* 0x000fc60000000000 */
[----:B------:R-:W4:Y:S04]  /*13960*/  LDL.LU R133, [R1+0x2bc] ;  /* 0x0002bc0001857983 */ /* 0x000f280000300800 */
[----:B------:R1:W-:Y:S04]  /*13970*/  STL [R1+0x2a0], R4 ;  /* 0x0002a00401007387 */ /* 0x0003e80000100800 */
[----:B-1----:R0:W5:Y:S04]  /*13980*/  LDL.LU R4, [R1+0x594] ;  /* 0x0005940001047983 */ /* 0x0021680000300800 */
[----:B------:R-:W4:Y:S04]  /*13990*/  LDL.LU R134, [R1+0x2b8] ;  /* 0x0002b80001867983 */ /* 0x000f280000300800 */
[----:B------:R1:W-:Y:S04]  /*139a0*/  STL [R1+0x2a4], R3 ;  /* 0x0002a40301007387 */ /* 0x0003e80000100800 */
[----:B-1----:R0:W5:Y:S04]  /*139b0*/  LDL.LU R3, [R1+0x590] ;  /* 0x0005900001037983 */ /* 0x0021680000300800 */
[----:B------:R-:W4:Y:S04]  /*139c0*/  LDL.LU R135, [R1+0x2b4] ;  /* 0x0002b40001877983 */ /* 0x000f280000300800 */
[----:B------:R1:W-:Y:S04]  /*139d0*/  STL [R1+0x2a8], R2 ;  /* 0x0002a80201007387 */ /* 0x0003e80000100800 */
[----:B-1----:R0:W5:Y:S04]  /*139e0*/  LDL.LU R2, [R1+0x58c] ;  /* 0x00058c0001027983 */ /* 0x0021680000300800 */
[----:B------:R-:W4:Y:S01]  /*139f0*/  LDL.LU R136, [R1+0x2b0] ;  /* 0x0002b00001887983 */ /* 0x000f220000300800 */
[----:B------:R-:W-:-:S05]  /*13a00*/  FADD R0, R137, R0 ;  /* 0x0000000089007221 */ /* 0x000fca0000000000 */
[----:B------:R1:W-:Y:S01]  /*13a10*/  STL [R1+0x2ac], R0 ;  /* 0x0002ac0001007387 */ /* 0x0003e20000100800 */
[----:B------:R-:W-:Y:S01]  /*13a20*/  FADD R125, R149, R125 ;  /* 0x0000007d957d7221 */ /* 0x000fe20000000000 */
[----:B------:R-:W-:Y:S02]  /*13a30*/  FADD R124, R150, R124 ;  /* 0x0000007c967c7221 */ /* 0x000fe40000000000 */
[----:B-1----:R0:W5:Y:S01]  /*13a40*/  LDL.LU R0, [R1+0x588] ;  /* 0x0005880001007983 */ /* 0x0021620000300800 */
[----:B------:R-:W-:Y:S01]  /*13a50*/  FADD R123, R151, R123 ;  /* 0x0000007b977b7221 */ /* 0x000fe20000000000 */
[----:B------:R-:W-:Y:S01]  /*13a60*/  FADD R122, R152, R122 ;  /* 0x0000007a987a7221 */ /* 0x000fe20000000000 */
[----:B------:R-:W-:Y:S01]  /*13a70*/  FADD R121, R153, R121 ;  /* 0x0000007999797221 */ /* 0x000fe20000000000 */
[----:B------:R-:W-:Y:S01]  /*13a80*/  FADD R120, R154, R120 ;  /* 0x000000789a787221 */ /* 0x000fe20000000000 */
[----:B------:R-:W-:Y:S01]  /*13a90*/  FADD R6, R155, R6 ;  /* 0x000000069b067221 */ /* 0x000fe20000000000 */
[----:B------:R-:W-:Y:S01]  /*13aa0*/  FADD R7, R156, R7 ;  /* 0x000000079c077221 */ /* 0x000fe20000000000 */
[----:B------:R-:W-:Y:S01]  /*13ab0*/  FADD R126, R148, R126 ;  /* 0x0000007e947e7221 */ /* 0x000fe20000000000 */
[----:B------:R-:W-:Y:S01]  /*13ac0*/  FADD R127, R147, R127 ;  /* 0x0000007f937f7221 */ /* 0x000fe20000000000 */
[----:B---3--:R-:W-:Y:S01]  /*13ad0*/  FADD R128, R146, R128 ;  /* 0x0000008092807221 */ /* 0x008fe20000000000 */
[----:B------:R-:W-:Y:S01]  /*13ae0*/  FADD R129, R145, R129 ;  /* 0x0000008191817221 */ /* 0x000fe20000000000 */
[----:B--2---:R-:W-:Y:S01]  /*13af0*/  FADD R130, R144, R130 ;  /* 0x0000008290827221 */ /* 0x004fe20000000000 */
[----:B----4-:R-:W-:Y:S01]  /*13b00*/  FADD R131, R143, R131 ;  /* 0x000000838f837221 */ /* 0x010fe20000000000 */
[----:B------:R-:W-:Y:S01]  /*13b10*/  FADD R132, R142, R132 ;  /* 0x000000848e847221 */ /* 0x000fe20000000000 */
[----:B------:R-:W-:Y:S01]  /*13b20*/  FADD R133, R141, R133 ;  /* 0x000000858d857221 */ /* 0x000fe20000000000 */
[----:B------:R-:W-:Y:S01]  /*13b30*/  FADD R134, R140, R134 ;  /* 0x000000868c867221 */ /* 0x000fe20000000000 */
[----:B------:R-:W-:Y:S01]  /*13b40*/  FADD R135, R139, R135 ;  /* 0x000000878b877221 */ /* 0x000fe20000000000 */
[----:B------:R-:W-:-:S05]  /*13b50*/  FADD R136, R138, R136 ;  /* 0x000000888a887221 */ /* 0x000fca0000000000 */
[----:B------:R1:W-:Y:S04]  /*13b60*/  STL [R1+0x2b0], R136 ;  /* 0x0002b08801007387 */ /* 0x0003e80000100800 */
        /* <DEDUP_REMOVED lines=15> */
[----:B------:R-:W4:Y:S04]  /*13c60*/  LDL.LU R148, [R1+0x2fc] ;  /* 0x0002fc0001947983 */ /* 0x000f280000300800 */
[----:B------:R0:W-:Y:S04]  /*13c70*/  STL [R1+0x2f0], R120 ;  /* 0x0002f07801007387 */ /* 0x0001e80000100800 */
[----:B------:R-:W4:Y:S04]  /*13c80*/  LDL.LU R147, [R1+0x300] ;  /* 0x0003000001937983 */ /* 0x000f280000300800 */
[----:B------:R0:W-:Y:S04]  /*13c90*/  STL [R1+0x2f4], R6 ;  /* 0x0002f40601007387 */ /* 0x0001e80000100800 */
        /* <DEDUP_REMOVED lines=14> */
[----:B----4-:R-:W4:Y:S04]  /*13d80*/  LDL.LU R133, [R1+0x338] ;  /* 0x0003380001857983 */ /* 0x010f280000300800 */
        /* <DEDUP_REMOVED lines=15> */
[----:B------:R-:W-:Y:S01]  /*13e80*/  FADD R148, R157, R148 ;  /* 0x000000949d947221 */ /* 0x000fe20000000000 */
[----:B------:R-:W-:-:S04]  /*13e90*/  FADD R147, R158, R147 ;  /* 0x000000939e937221 */ /* 0x000fc80000000000 */
        /* <DEDUP_REMOVED lines=72> */
[----:B--2---:R-:W2:Y:S04]  /*14320*/  LDL.LU R136, [R1+0x3a8] ;  /* 0x0003a80001887983 */ /* 0x004ea80000300800 */
        /* <DEDUP_REMOVED lines=354> */
[----:B------:R-:W-:Y:S01]  /*15950*/  FADD R6, R118, R6 ;  /* 0x0000000676067221 */ /* 0x000fe20000000000 */
[----:B------:R-:W-:-:S05]  /*15960*/  FADD R7, R7, R119 ;  /* 0x0000007707077221 */ /* 0x000fca0000000000 */
[----:B------:R0:W-:Y:S04]  /*15970*/  STL [R1+0x564], R7 ;  /* 0x0005640701007387 */ /* 0x0001e80000100800 */
[----:B------:R0:W-:Y:S04]  /*15980*/  STL [R1+0x55c], R120 ;  /* 0x00055c7801007387 */ /* 0x0001e80000100800 */
[----:B------:R0:W-:Y:S02]  /*15990*/  STL [R1+0x560], R6 ;  /* 0x0005600601007387 */ /* 0x0001e40000100800 */
.L_x_32:
[----:B0-----:R-:W0:Y:S02]  /*159a0*/  LDC R6, c[0x0][0x28c] ;  /* 0x0000a300ff067b82 */ /* 0x001e240000000800 */
[----:B0-----:R-:W-:-:S13]  /*159b0*/  ISETP.GE.AND P0, PT, R6, 0x1, PT ;  /* 0x000000010600780c */ /* 0x001fda0003f06270 */
[----:B------:R-:W-:Y:S05]  /*159c0*/  @!P0 BRA `(.L_x_33) ;  /* 0x0000000000648947 */ /* 0x000fea0003800000 */
[----:B------:R-:W-:-:S06]  /*159d0*/  UISETP.NE.AND UP0, UPT, UR9, 0x3, UPT ;  /* 0x000000030900788c */ /* 0x000fcc000bf05270 */
[----:B------:R-:W-:-:S13]  /*159e0*/  PLOP3.LUT P0, PT, PT, PT, UP0, 0x80, 0x0 ;  /* 0x000000000000781c */ /* 0x000fda0003f0f008 */
[----:B------:R-:W-:Y:S05]  /*159f0*/  @!P0 BRA `(.L_x_34) ;  /* 0x0000000000048947 */ /* 0x000fea0003800000 */
[----:B------:R-:W-:Y:S01]  /*15a00*/  BPT.TRAP 0x1 ;  /* 0x000000040000795c */ /* 0x000fe20000300000 */
.L_x_34:
[----:B------:R-:W2:Y:S01]  /*15a10*/  LDL R6, [R1+0x568] ;  /* 0x0005680001067983 */ /* 0x000ea20000100800 */
[----:B------:R-:W-:Y:S01]  /*15a20*/  BSSY B0, `(.L_x_35) ;  /* 0x000000f000007945 */ /* 0x000fe20003800000 */
[----:B--2---:R-:W-:-:S13]  /*15a30*/  ISETP.NE.AND P0, PT, R6, RZ, PT ;  /* 0x000000ff0600720c */ /* 0x004fda0003f05270 */
[----:B------:R-:W-:Y:S05]  /*15a40*/  @!P0 BRA `(.L_x_36) ;  /* 0x0000000000308947 */ /* 0x000fea0003800000 */
[----:B------:R-:W2:Y:S01]  /*15a50*/  LDL R7, [R1+0x56c] ;  /* 0x00056c0001077983 */ /* 0x000ea20000100800 */
[----:B------:R-:W-:-:S04]  /*15a60*/  UISETP.LT.AND UP0, UPT, UR10, 0x1, UPT ;  /* 0x000000010a00788c */ /* 0x000fc8000bf01270 */
[----:B------:R-:W-:-:S04]  /*15a70*/  USEL UR6, UR10, 0x1, UP0 ;  /* 0x000000010a067887 */ /* 0x000fc80008000000 */
[----:B------:R-:W-:-:S04]  /*15a80*/  UIADD3 UR6, UR5, UR10, -UR6 ;  /* 0x0000000a05067290 */ /* 0x000fc8000fffe806 */
[----:B------:R-:W-:-:S04]  /*15a90*/  UIMAD.WIDE.U32 UR14, UR6, -0x55555555, URZ ;  /* 0xaaaaaaab060e78a5 */ /* 0x000fc8000f8e003f */
[----:B------:R-:W-:-:S04]  /*15aa0*/  USHF.R.U32.HI UR14, URZ, 0x1, UR15 ;  /* 0x000000013f0e7899 */ /* 0x000fc8000801160f */
[----:B------:R-:W-:-:S04]  /*15ab0*/  UIMAD UR6, UR14, -0x3, UR6 ;  /* 0xfffffffd0e0678a4 */ /* 0x000fc8000f8e0206 */
[----:B------:R-:W-:-:S04]  /*15ac0*/  ULEA UR6, UR6, UR13, 0x3 ;  /* 0x0000000d06067291 */ /* 0x000fc8000f8e183f */
[----:B------:R-:W-:-:S06]  /*15ad0*/  UIADD3 UR6, UR6, 0x18, URZ ;  /* 0x0000001806067890 */ /* 0x000fcc000fffe03f */
[----:B------:R-:W-:-:S05]  /*15ae0*/  IMAD.U32 R6, RZ, RZ, UR6 ;  /* 0x00000006ff067e24 */ /* 0x000fca000f8e00ff */
[----:B--2---:R-:W-:-:S04]  /*15af0*/  PRMT R6, R7, 0x654, R6 ;  /* 0x0000065407067816 */ /* 0x004fc80000000006 */
[----:B------:R0:W-:Y:S03]  /*15b00*/  SYNCS.ARRIVE.TRANS64.RED.A1T0 RZ, [R6+URZ], RZ ;  /* 0x000000ff06ff79a7 */ /* 0x0001e6000810043f */
.L_x_36:
[----:B------:R-:W-:Y:S05]  /*15b10*/  BSYNC B0 ;  /* 0x0000000000007941 */ /* 0x000fea0003800000 */
.L_x_35:
[----:B------:R-:W-:-:S06]  /*15b20*/  UISETP.GT.U32.AND UP0, UPT, UR7, 0x1, UPT ;  /* 0x000000010700788c */ /* 0x000fcc000bf04070 */
[----:B------:R-:W-:-:S13]  /*15b30*/  PLOP3.LUT P0, PT, PT, PT, UP0, 0x80, 0x0 ;  /* 0x000000000000781c */ /* 0x000fda0003f0f008 */
[----:B------:R-:W-:Y:S05]  /*15b40*/  @P0 BRA `(.L_x_33) ;  /* 0x0000000000040947 */ /* 0x000fea0003800000 */
[----:B------:R-:W-:Y:S01]  /*15b50*/  BPT.TRAP 0x1 ;  /* 0x000000040000795c */ /* 0x000fe20000300000 */
.L_x_33:
[----:B0-----:R-:W2:Y:S01]  /*15b60*/  LDL.LU R6, [R1+0x574] ;  /* 0x0005740001067983 */ /* 0x001ea20000300800 */
[----:B------:R-:W0:Y:S01]  /*15b70*/  LDC R29, c[0x0][0x288] ;  /* 0x0000a200ff1d7b82 */ /* 0x000e220000000800 */
[----:B------:R-:W3:Y:S01]  /*15b80*/  S2R R32, SR_TID.X ;  /* 0x0000000000207919 */ /* 0x000ee20000002100 */
[----:B------:R-:W-:Y:S02]  /*15b90*/  UISETP.GE.U32.AND UP1, UPT, UR10, 0x3, UPT ;  /* 0x000000030a00788c */ /* 0x000fe4000bf26070 */
[----:B------:R-:W-:Y:S01]  /*15ba0*/  UIADD3 UR5, UR10, UR5, URZ ;  /* 0x000000050a057290 */ /* 0x000fe2000fffe03f */
[----:B------:R-:W4:Y:S01]  /*15bb0*/  LDL.LU R31, [R1+0x570] ;  /* 0x00057000011f7983 */ /* 0x000f220000300800 */
[----:B------:R-:W-:Y:S01]  /*15bc0*/  ULDC UR6, c[0x0][0x284] ;  /* 0x0000a10000067ab9 */ /* 0x000fe20000000800 */
[----:B------:R-:W-:Y:S01]  /*15bd0*/  USHF.R.S32.HI UR11, URZ, 0x1f, UR18 ;  /* 0x0000001f3f0b7899 */ /* 0x000fe20008011412 */
[----:B------:R-:W-:Y:S01]  /*15be0*/  ULDC.64 UR14, c[0x0][0x5d0] ;  /* 0x00017400000e7ab9 */ /* 0x000fe20000000a00 */
[----:B------:R-:W-:-:S04]  /*15bf0*/  UISETP.GT.U32.AND UP0, UPT, UR5, 0x2, UPT ;  /* 0x000000020500788c */ /* 0x000fc8000bf04070 */
[----:B------:R-:W-:Y:S02]  /*15c00*/  @UP1 UIMAD.WIDE.U32 UR12, UR5, -0x55555555, URZ ;  /* 0xaaaaaaab050c18a5 */ /* 0x000fe4000f8e003f */
[----:B------:R-:W-:Y:S02]  /*15c10*/  UISETP.LT.U32.AND UP0, UPT, UR10, 0x3, UP0 ;  /* 0x000000030a00788c */ /* 0x000fe40008701070 */
[----:B------:R-:W-:Y:S02]  /*15c20*/  @UP1 USHF.R.U32.HI UR12, URZ, 0x1, UR13 ;  /* 0x000000013f0c1899 */ /* 0x000fe4000801160d */
[----:B------:R-:W-:-:S04]  /*15c30*/  USEL UR13, URZ, 0x1, !UP0 ;  /* 0x000000013f0d7887 */ /* 0x000fc8000c000000 */
[----:B------:R-:W-:-:S04]  /*15c40*/  ULOP3.LUT UR4, UR4, UR13, URZ, 0x3c, !UPT ;  /* 0x0000000d04047292 */ /* 0x000fc8000f8e3c3f */
[----:B------:R-:W-:Y:S01]  /*15c50*/  @UP1 ULOP3.LUT UR4, UR4, 0x1, UR12, 0x78, !UPT ;  /* 0x0000000104041892 */ /* 0x000fe2000f8e780c */
[--C-:B---3--:R-:W-:Y:S02]  /*15c60*/  SHF.R.U32.HI R7, RZ, 0x7, R32.reuse ;  /* 0x00000007ff077819 */ /* 0x108fe40000011620 */
[----:B------:R-:W-:Y:S02]  /*15c70*/  SHF.R.U32.HI R25, RZ, 0x2, R32 ;  /* 0x00000002ff197819 */ /* 0x000fe40000011620 */
[----:B------:R-:W-:Y:S02]  /*15c80*/  LOP3.LUT R7, R7, 0x1, RZ, 0xc0, !PT ;  /* 0x0000000107077812 */ /* 0x000fe400078ec0ff */
[----:B------:R-:W-:Y:S02]  /*15c90*/  LOP3.LUT R28, R32, 0x60, RZ, 0xc0, !PT ;  /* 0x00000060201c7812 */ /* 0x000fe400078ec0ff */
[----:B------:R-:W-:Y:S01]  /*15ca0*/  LOP3.LUT R25, R25, 0x7, RZ, 0xc0, !PT ;  /* 0x0000000719197812 */ /* 0x000fe200078ec0ff */
[----:B------:R-:W-:Y:S01]  /*15cb0*/  IMAD.SHL.U32 R34, R7, 0x40, RZ ;  /* 0x0000004007227824 */ /* 0x000fe200078e00ff */
[----:B------:R-:W-:-:S02]  /*15cc0*/  SHF.R.U32.HI R28, RZ, 0x1, R28 ;  /* 0x00000001ff1c7819 */ /* 0x000fc4000001161c */
[----:B------:R-:W-:Y:S02]  /*15cd0*/  LOP3.LUT R27, R32, 0x3, RZ, 0xc0, !PT ;  /* 0x00000003201b7812 */ /* 0x000fe400078ec0ff */
[----:B------:R-:W-:-:S03]  /*15ce0*/  LOP3.LUT R34, R34, 0x40, R25, 0xe2, !PT ;  /* 0x0000004022227812 */ /* 0x000fc600078ee219 */
[----:B0-----:R-:W-:Y:S02]  /*15cf0*/  IMAD R27, R27, -0x2, R29 ;  /* 0xfffffffe1b1b7824 */ /* 0x001fe400078e021d */
[----:B--2---:R-:W-:Y:S01]  /*15d00*/  IMAD R24, R6, 0xc0, RZ ;  /* 0x000000c006187824 */ /* 0x004fe200078e02ff */
[----:B------:R-:W-:Y:S01]  /*15d10*/  IADD3 R6, RZ, -R28, -R25 ;  /* 0x8000001cff067210 */ /* 0x000fe20007ffe819 */
[----:B------:R-:W-:Y:S02]  /*15d20*/  IMAD.SHL.U32 R25, R32, 0x2, RZ ;  /* 0x0000000220197824 */ /* 0x000fe400078e00ff */
[----:B------:R-:W-:Y:S01]  /*15d30*/  IMAD.IADD R27, R27, 0x1, -R24 ;  /* 0x000000011b1b7824 */ /* 0x000fe200078e0a18 */
[C---:B------:R-:W-:Y:S01]  /*15d40*/  ISETP.GE.AND P0, PT, R24.reuse, R29, PT ;  /* 0x0000001d1800720c */ /* 0x040fe20003f06270 */
[----:B------:R-:W-:Y:S01]  /*15d50*/  IMAD R6, R7, -0x40, R6 ;  /* 0xffffffc007067824 */ /* 0x000fe200078e0206 */
[----:B------:R-:W-:Y:S01]  /*15d60*/  LOP3.LUT R24, R24, 0x6, R25, 0xf8, !PT ;  /* 0x0000000618187812 */ /* 0x000fe200078ef819 */
[----:B----4-:R-:W-:-:S03]  /*15d70*/  IMAD.WIDE R36, R31, 0x180, RZ ;  /* 0x000001801f247825 */ /* 0x010fc600078e02ff */
[----:B------:R-:W-:Y:S01]  /*15d80*/  SHF.R.S32.HI R25, RZ, 0x1f, R24 ;  /* 0x0000001fff197819 */ /* 0x000fe20000011418 */
[----:B------:R-:W-:Y:S01]  /*15d90*/  IMAD R26, R31, 0x180, RZ ;  /* 0x000001801f1a7824 */ /* 0x000fe200078e02ff */
[----:B------:R-:W-:Y:S01]  /*15da0*/  LOP3.LUT R34, R36, R34, R28, 0xfe, !PT ;  /* 0x0000002224227212 */ /* 0x000fe200078efe1c */
[----:B------:R-:W-:-:S03]  /*15db0*/  IMAD.MOV.U32 R28, RZ, RZ, -0x1 ;  /* 0xffffffffff1c7424 */ /* 0x000fc600078e00ff */
[C---:B------:R-:W-:Y:S02]  /*15dc0*/  ISETP.GE.OR P0, PT, R26.reuse, UR6, P0 ;  /* 0x000000061a007c0c */ /* 0x040fe40008706670 */
[----:B------:R0:W-:Y:S01]  /*15dd0*/  STL [R1], R28 ;  /* 0x0000001c01007387 */ /* 0x0001e20000100800 */
[----:B------:R-:W-:Y:S01]  /*15de0*/  IADD3 R26, -R26, UR6, R6 ;  /* 0x000000061a1a7c10 */ /* 0x000fe2000fffe106 */
[----:B------:R-:W-:Y:S02]  /*15df0*/  UIMAD UR6, UR11, UR14, URZ ;  /* 0x0000000e0b0672a4 */ /* 0x000fe4000f8e023f */
[----:B------:R-:W-:Y:S02]  /*15e00*/  IMAD.U32 R6, RZ, RZ, UR14 ;  /* 0x0000000eff067e24 */ /* 0x000fe4000f8e00ff */
[----:B------:R-:W-:Y:S02]  /*15e10*/  UIMAD UR6, UR18, UR15, UR6 ;  /* 0x0000000f120672a4 */ /* 0x000fe4000f8e0206 */
[----:B------:R-:W-:Y:S01]  /*15e20*/  IMAD.WIDE.U32 R6, R6, UR18, R24 ;  /* 0x0000001206067c25 */ /* 0x000fe2000f8e0018 */
[----:B------:R-:W-:-:S03]  /*15e30*/  ULDC.64 UR14, c[0x0][0x5c8] ;  /* 0x00017200000e7ab9 */ /* 0x000fc60000000a00 */
[----:B------:R-:W-:Y:S02]  /*15e40*/  IMAD R29, R37, UR14, RZ ;  /* 0x0000000e251d7c24 */ /* 0x000fe4000f8e02ff */
[----:B------:R-:W-:Y:S02]  /*15e50*/  VIADD R7, R7, UR6 ;  /* 0x0000000607077c36 */ /* 0x000fe40008000000 */
[C---:B------:R-:W-:Y:S02]  /*15e60*/  IMAD R29, R34.reuse, UR15, R29 ;  /* 0x0000000f221d7c24 */ /* 0x040fe4000f8e021d */
[----:B------:R-:W-:Y:S01]  /*15e70*/  IMAD.WIDE.U32 R6, R34, UR14, R6 ;  /* 0x0000000e22067c25 */ /* 0x000fe2000f8e0006 */
[----:B0-----:R-:W-:Y:S06]  /*15e80*/  @P0 BRA `(.L_x_37) ;  /* 0x000001c000a80947 */ /* 0x001fec0003800000 */
[----:B------:R-:W-:Y:S01]  /*15e90*/  FSETP.NEU.AND P0, PT, RZ, UR8, PT ;  /* 0x00000008ff007c0b */ /* 0x000fe2000bf0d000 */
[----:B------:R-:W-:Y:S01]  /*15ea0*/  BSSY B0, `(.L_x_37) ;  /* 0x0001c28000007945 */ /* 0x000fe20003800000 */
[----:B------:R-:W-:-:S11]  /*15eb0*/  IMAD.IADD R29, R7, 0x1, R29 ;  /* 0x00000001071d7824 */ /* 0x000fd600078e021d */
[----:B------:R-:W-:Y:S05]  /*15ec0*/  @!P0 BRA `(.L_x_38) ;  /* 0x0000010800648947 */ /* 0x000fea0003800000 */
[----:B------:R-:W-:Y:S01]  /*15ed0*/  ULDC.64 UR12, c[0x0][0x5b8] ;  /* 0x00016e00000c7ab9 */ /* 0x000fe20000000a00 */
[----:B------:R-:W-:Y:S01]  /*15ee0*/  ULDC.64 UR14, c[0x0][0x5b0] ;  /* 0x00016c00000e7ab9 */ /* 0x000fe20000000a00 */
[----:B------:R-:W-:Y:S02]  /*15ef0*/  UIMAD UR6, UR11, UR12, URZ ;  /* 0x0000000c0b0672a4 */ /* 0x000fe4000f8e023f */
[----:B------:R-:W-:Y:S01]  /*15f00*/  IMAD.U32 R28, RZ, RZ, UR12 ;  /* 0x0000000cff1c7e24 */ /* 0x000fe2000f8e00ff */
[----:B------:R-:W2:Y:S01]  /*15f10*/  LDL.LU R35, [R1+0x180] ;  /* 0x0001800001237983 */ /* 0x000ea20000300800 */
[----:B------:R-:W-:Y:S02]  /*15f20*/  UIMAD UR6, UR18, UR13, UR6 ;  /* 0x0000000d120672a4 */ /* 0x000fe4000f8e0206 */
[----:B------:R-:W-:Y:S01]  /*15f30*/  IMAD.WIDE.U32 R24, R28, UR18, R24 ;  /* 0x000000121c187c25 */ /* 0x000fe2000f8e0018 */
[----:B------:R-:W-:Y:S01]  /*15f40*/  ISETP.GE.AND P1, PT, R26, 0x1, PT ;  /* 0x000000011a00780c */ /* 0x000fe20003f26270 */
[----:B------:R-:W-:Y:S01]  /*15f50*/  ULDC.64 UR18, c[0x0][0x5a8] ;  /* 0x00016a0000127ab9 */ /* 0x000fe20000000a00 */
[----:B------:R-:W3:Y:S01]  /*15f60*/  LDL.LU R39, [R1+0x184] ;  /* 0x0001840001277983 */ /* 0x000ee20000300800 */
[----:B------:R-:W-:Y:S01]  /*15f70*/  IMAD.MOV.U32 R30, RZ, RZ, R24 ;  /* 0x000000ffff1e7224 */ /* 0x000fe200078e0018 */
[----:B------:R-:W-:Y:S01]  /*15f80*/  ULDC.64 UR12, c[0x0][0x5c8] ;  /* 0x00017200000c7ab9 */ /* 0x000fe20000000a00 */
[----:B------:R-:W-:-:S02]  /*15f90*/  VIADD R31, R25, UR6 ;  /* 0x00000006191f7c36 */ /* 0x000fc40008000000 */
[----:B------:R-:W-:Y:S01]  /*15fa0*/  IMAD R28, R37, UR14, RZ ;  /* 0x0000000e251c7c24 */ /* 0x000fe2000f8e02ff */
[C---:B------:R-:W-:Y:S01]  /*15fb0*/  ISETP.LT.OR P2, PT, R27.reuse, 0x1, !P1 ;  /* 0x000000011b00780c */ /* 0x040fe20004f41670 */
[C---:B------:R-:W-:Y:S01]  /*15fc0*/  IMAD.WIDE.U32 R24, R34.reuse, UR14, R30 ;  /* 0x0000000e22187c25 */ /* 0x040fe2000f8e001e */
[----:B------:R-:W-:Y:S01]  /*15fd0*/  ISETP.LT.OR P3, PT, R27, 0x2, !P1 ;  /* 0x000000021b00780c */ /* 0x000fe20004f61670 */
[----:B------:R-:W4:Y:S02]  /*15fe0*/  LDL.LU R38, [R1+0x188] ;  /* 0x0001880001267983 */ /* 0x000f240000300800 */
[----:B------:R-:W-:Y:S01]  /*15ff0*/  IMAD R28, R34, UR15, R28 ;  /* 0x0000000f221c7c24 */ /* 0x000fe2000f8e021c */
[----:B------:R-:W-:-:S04]  /*16000*/  IADD3 R24, P0, R24, UR18, RZ ;  /* 0x0000001218187c10 */ /* 0x000fc8000ff1e0ff */
[--C-:B------:R-:W-:Y:S02]  /*16010*/  IADD3.X R25, R25, UR19, R28.reuse, P0, !PT ;  /* 0x0000001319197c10 */ /* 0x100fe400087fe41c */
[----:B------:R-:W-:Y:S01]  /*16020*/  PRMT R28, RZ, 0x7610, R28 ;  /* 0x00007610ff1c7816 */ /* 0x000fe2000000001c */
[----:B------:R-:W0:Y:S05]  /*16030*/  @!P2 LDC.64 R32, c[0x0][0x5c0] ;  /* 0x00017000ff20ab82 */ /* 0x000e2a0000000a00 */
[----:B------:R-:W2:Y:S01]  /*16040*/  @!P2 LDG.E.U8 R28, desc[UR24][R24.64] ;  /* 0x00000018181ca981 */ /* 0x000ea2000c1e1100 */
[----:B0-----:R-:W-:-:S05]  /*16050*/  @!P2 IADD3 R32, P0, R6, R32, RZ ;  /* 0x000000200620a210 */ /* 0x001fca0007f1e0ff */
[----:B------:R-:W-:Y:S01]  /*16060*/  @!P2 IMAD.X R33, R29, 0x1, R33, P0 ;  /* 0x000000011d21a824 */ /* 0x000fe200000e0621 */
[----:B--2---:R-:W-:-:S04]  /*16070*/  LOP3.LUT R28, R28, 0xff, RZ, 0xc0, !PT ;  /* 0x000000ff1c1c7812 */ /* 0x004fc800078ec0ff */
[----:B------:R-:W-:-:S05]  /*16080*/  F2FP.F16.E4M3.UNPACK_B R28, R28 ;  /* 0x0000001cff1c723e */ /* 0x000fca00020006ff */
[----:B------:R-:W-:-:S05]  /*16090*/  HADD2.F32 R28, -RZ, R28.H0_H0 ;  /* 0x2000001cff1c7230 */ /* 0x000fca0000004100 */
[----:B------:R-:W-:-:S04]  /*160a0*/  FMUL R28, R28, UR8 ;  /* 0x000000081c1c7c20 */ /* 0x000fc80008400000 */
[----:B------:R-:W-:Y:S01]  /*160b0*/  FFMA R28, R8, UR17, R28 ;  /* 0x00000011081c7c23 */ /* 0x000fe2000800001c */
[----:B------:R-:W-:-:S04]  /*160c0*/  PRMT R8, RZ, 0x7610, R8 ;  /* 0x00007610ff087816 */ /* 0x000fc80000000008 */
[----:B------:R-:W-:-:S05]  /*160d0*/  F2FP.SATFINITE.E4M3.F32.PACK_AB_MERGE_C R28, RZ, R28, RZ ;  /* 0x0000001cff1c723e */ /* 0x000fca00048070ff */
[----:B------:R0:W-:Y:S04]  /*160e0*/  @!P2 STG.E.U8 desc[UR24][R32.64], R28 ;  /* 0x0000001c2000a986 */ /* 0x0001e8000c101118 */
[----:B------:R-:W2:Y:S01]  /*160f0*/  @!P3 LDG.E.U8 R8, desc[UR24][R24.64+0x1] ;  /* 0x000001181808b981 */ /* 0x000ea2000c1e1100 */
[----:B0-----:R-:W0:Y:S01]  /*16100*/  @!P3 LDC.64 R32, c[0x0][0x5c0] ;  /* 0x00017000ff20bb82 */ /* 0x001e220000000a00 */
[----:B--2---:R-:W-:-:S04]  /*16110*/  LOP3.LUT R8, R8, 0xff, RZ, 0xc0, !PT ;  /* 0x000000ff08087812 */ /* 0x004fc800078ec0ff */
[----:B------:R-:W-:-:S05]  /*16120*/  F2FP.F16.E4M3.UNPACK_B R8, R8 ;  /* 0x00000008ff08723e */ /* 0x000fca00020006ff */
[----:B------:R-:W-:-:S05]  /*16130*/  HADD2.F32 R8, -RZ, R8.H0_H0 ;  /* 0x20000008ff087230 */ /* 0x000fca0000004100 */
[----:B------:R-:W-:-:S04]  /*16140*/  FMUL R8, R8, UR8 ;  /* 0x0000000808087c20 */ /* 0x000fc80008400000 */
[----:B------:R-:W-:Y:S01]  /*16150*/  FFMA R28, R9, UR17, R8 ;  /* 0x00000011091c7c23 */ /* 0x000fe20008000008 */
[----:B0-----:R-:W-:-:S04]  /*16160*/  @!P3 IADD3 R8, P0, R6, R32, RZ ;  /* 0x000000200608b210 */ /* 0x001fc80007f1e0ff */
[----:B------:R-:W-:Y:S01]  /*16170*/  F2FP.SATFINITE.E4M3.F32.PACK_AB_MERGE_C R28, RZ, R28, RZ ;  /* 0x0000001cff1c723e */ /* 0x000fe200048070ff */
[----:B------:R-:W-:-:S05]  /*16180*/  @!P3 IMAD.X R9, R29, 0x1, R33, P0 ;  /* 0x000000011d09b824 */ /* 0x000fca00000e0621 */
[----:B------:R0:W-:Y:S02]  /*16190*/  @!P3 STG.E.U8 desc[UR24][R8.64+0x1], R28 ;  /* 0x0000011c0800b986 */ /* 0x0001e4000c101118 */
[----:B0-----:R-:W-:-:S05]  /*161a0*/  IADD3 R8, P0, R34, 0x8, RZ ;  /* 0x0000000822087810 */ /* 0x001fca0007f1e0ff */
[----:B------:R-:W-:Y:S01]  /*161b0*/  IMAD.X R28, RZ, RZ, R37, P0 ;  /* 0x000000ffff1c7224 */ /* 0x000fe200000e0625 */
[----:B------:R-:W-:-:S03]  /*161c0*/  ISETP.GE.AND P0, PT, R26, 0x9, PT ;  /* 0x000000091a00780c */ /* 0x000fc60003f06270 */
[----:B------:R-:W-:Y:S01]  /*161d0*/  IMAD R28, R28, UR14, RZ ;  /* 0x0000000e1c1c7c24 */ /* 0x000fe2000f8e02ff */
[----:B------:R-:W-:-:S03]  /*161e0*/  ISETP.LT.OR P2, PT, R27, 0x1, !P0 ;  /* 0x000000011b00780c */ /* 0x000fc60004741670 */
[C---:B------:R-:W-:Y:S02]  /*161f0*/  IMAD R28, R8.reuse, UR15, R28 ;  /* 0x0000000f081c7c24 */ /* 0x040fe4000f8e021c */
[----:B------:R-:W-:-:S03]  /*16200*/  IMAD.WIDE.U32 R8, R8, UR14, R30 ;  /* 0x0000000e08087c25 */ /* 0x000fc6000f8e001e */
[----:B------:R-:W-:-:S05]  /*16210*/  IADD3 R8, P3, R8, UR18, RZ ;  /* 0x0000001208087c10 */ /* 0x000fca000ff7e0ff */
[----:B------:R-:W0:Y:S01]  /*16220*/  @!P2 LDC.64 R32, c[0x0][0x5c0] ;  /* 0x00017000ff20ab82 */ /* 0x000e220000000a00 */
[--C-:B------:R-:W-:Y:S02]  /*16230*/  IADD3.X R9, R9, UR19, R28.reuse, P3, !PT ;  /* 0x0000001309097c10 */ /* 0x100fe40009ffe41c */
[----:B------:R-:W-:-:S06]  /*16240*/  PRMT R28, RZ, 0x7610, R28 ;  /* 0x00007610ff1c7816 */ /* 0x000fcc000000001c */
[----:B------:R-:W2:Y:S01]  /*16250*/  @!P2 LDG.E.U8 R28, desc[UR24][R8.64] ;  /* 0x00000018081ca981 */ /* 0x000ea2000c1e1100 */
[----:B------:R-:W-:Y:S02]  /*16260*/  ISETP.LT.OR P3, PT, R27, 0x2, !P0 ;  /* 0x000000021b00780c */ /* 0x000fe40004761670 */
[----:B0----5:R-:W-:-:S04]  /*16270*/  @!P2 IADD3 R32, P4, P5, R6, R32, R3 ;  /* 0x000000200620a210 */ /* 0x021fc80007d9e003 */
[----:B------:R-:W-:Y:S02]  /*16280*/  @!P2 IADD3.X R33, R29, R33, R0, P4, P5 ;  /* 0x000000211d21a210 */ /* 0x000fe400027ea400 */
        /* <DEDUP_REMOVED lines=9> */
[----:B------:R-:W-:Y:S01]  /*16320*/  ISETP.LT.OR P2, PT, R27, 0x9, !P1 ;  /* 0x000000091b00780c */ /* 0x000fe20004f41670 */
[----:B0-----:R-:W0:Y:S01]  /*16330*/  @!P3 LDC.64 R32, c[0x0][0x5c0] ;  /* 0x00017000ff20bb82 */ /* 0x001e220000000a00 */
[----:B--2---:R-:W-:-:S04]  /*16340*/  LOP3.LUT R10, R10, 0xff, RZ, 0xc0, !PT ;  /* 0x000000ff0a0a7812 */ /* 0x004fc800078ec0ff */
[----:B------:R-:W-:-:S05]  /*16350*/  F2FP.F16.E4M3.UNPACK_B R10, R10 ;  /* 0x0000000aff0a723e */ /* 0x000fca00020006ff */
[----:B------:R-:W-:-:S05]  /*16360*/  HADD2.F32 R10, -RZ, R10.H0_H0 ;  /* 0x2000000aff0a7230 */ /* 0x000fca0000004100 */
[----:B------:R-:W-:-:S04]  /*16370*/  FMUL R10, R10, UR8 ;  /* 0x000000080a0a7c20 */ /* 0x000fc80008400000 */
[----:B------:R-:W-:Y:S01]  /*16380*/  FFMA R28, R11, UR17, R10 ;  /* 0x000000110b1c7c23 */ /* 0x000fe2000800000a */
[----:B0-----:R-:W-:-:S04]  /*16390*/  @!P3 IADD3 R10, P4, P5, R6, R32, R3 ;  /* 0x00000020060ab210 */ /* 0x001fc80007d9e003 */
[----:B------:R-:W-:Y:S02]  /*163a0*/  @!P3 IADD3.X R11, R29, R33, R0, P4, P5 ;  /* 0x000000211d0bb210 */ /* 0x000fe400027ea400 */
[----:B------:R-:W-:-:S05]  /*163b0*/  F2FP.SATFINITE.E4M3.F32.PACK_AB_MERGE_C R28, RZ, R28, RZ ;  /* 0x0000001cff1c723e */ /* 0x000fca00048070ff */
[----:B------:R0:W-:Y:S02]  /*163c0*/  @!P3 STG.E.U8 desc[UR24][R10.64+0x1], R28 ;  /* 0x0000011c0a00b986 */ /* 0x0001e4000c101118 */
[----:B0-----:R-:W-:Y:S01]  /*163d0*/  PRMT R28, RZ, 0x7610, R28 ;  /* 0x00007610ff1c7816 */ /* 0x001fe2000000001c */
[----:B------:R-:W0:Y:S05]  /*163e0*/  @!P2 LDC.64 R10, c[0x0][0x5c0] ;  /* 0x00017000ff0aab82 */ /* 0x000e2a0000000a00 */
[----:B------:R-:W2:Y:S01]  /*163f0*/  @!P2 LDG.E.U8 R28, desc[UR24][R24.64+0x8] ;  /* 0x00000818181ca981 */ /* 0x000ea2000c1e1100 */
[----:B------:R-:W-:Y:S02]  /*16400*/  ISETP.LT.OR P3, PT, R27, 0xa, !P1 ;  /* 0x0000000a1b00780c */ /* 0x000fe40004f61670 */
        /* <DEDUP_REMOVED lines=12> */
[----:B0-----:R-:W0:Y:S02]  /*164d0*/  @!P3 LDC.64 R10, c[0x0][0x5c0] ;  /* 0x00017000ff0abb82 */ /* 0x001e240000000a00 */
[----:B0-----:R-:W-:-:S05]  /*164e0*/  @!P3 IADD3 R10, P4, R6, R10, RZ ;  /* 0x0000000a060ab210 */ /* 0x001fca0007f9e0ff */
[----:B------:R-:W-:Y:S01]  /*164f0*/  @!P3 IMAD.X R11, R29, 0x1, R11, P4 ;  /* 0x000000011d0bb824 */ /* 0x000fe200020e060b */
[----:B--2---:R-:W-:-:S04]  /*16500*/  LOP3.LUT R12, R12, 0xff, RZ, 0xc0, !PT ;  /* 0x000000ff0c0c7812 */ /* 0x004fc800078ec0ff */
[----:B------:R-:W-:-:S05]  /*16510*/  F2FP.F16.E4M3.UNPACK_B R12, R12 ;  /* 0x0000000cff0c723e */ /* 0x000fca00020006ff */
[----:B------:R-:W-:-:S05]  /*16520*/  HADD2.F32 R12, -RZ, R12.H0_H0 ;  /* 0x2000000cff0c7230 */ /* 0x000fca0000004100 */
[----:B------:R-:W-:-:S04]  /*16530*/  FMUL R12, R12, UR8 ;  /* 0x000000080c0c7c20 */ /* 0x000fc80008400000 */
[----:B------:R-:W-:-:S05]  /*16540*/  FFMA R12, R13, UR17, R12 ;  /* 0x000000110d0c7c23 */ /* 0x000fca000800000c */
[----:B------:R-:W-:-:S05]  /*16550*/  F2FP.SATFINITE.E4M3.F32.PACK_AB_MERGE_C R12, RZ, R12, RZ ;  /* 0x0000000cff0c723e */ /* 0x000fca00048070ff */
[----:B------:R0:W-:Y:S02]  /*16560*/  @!P3 STG.E.U8 desc[UR24][R10.64+0x9], R12 ;  /* 0x0000090c0a00b986 */ /* 0x0001e4000c101118 */
[----:B0-----:R-:W-:Y:S01]  /*16570*/  PRMT R12, RZ, 0x7610, R12 ;  /* 0x00007610ff0c7816 */ /* 0x001fe2000000000c */
[----:B------:R-:W0:Y:S05]  /*16580*/  @!P2 LDC.64 R10, c[0x0][0x5c0] ;  /* 0x00017000ff0aab82 */ /* 0x000e2a0000000a00 */
[----:B------:R-:W2:Y:S01]  /*16590*/  @!P2 LDG.E.U8 R12, desc[UR24][R8.64+0x8] ;  /* 0x00000818080ca981 */ /* 0x000ea2000c1e1100 */
[----:B------:R-:W-:Y:S02]  /*165a0*/  ISETP.LT.OR P3, PT, R27, 0xa, !P0 ;  /* 0x0000000a1b00780c */ /* 0x000fe40004761670 */
[----:B0-----:R-:W-:-:S04]  /*165b0*/  @!P2 IADD3 R10, P4, P5, R6, R10, R3 ;  /* 0x0000000a060aa210 */ /* 0x001fc80007d9e003 */
[----:B------:R-:W-:Y:S02]  /*165c0*/  @!P2 IADD3.X R11, R29, R11, R0, P4, P5 ;  /* 0x0000000b1d0ba210 */ /* 0x000fe400027ea400 */
        /* <DEDUP_REMOVED lines=109> */
[----:B------:R-:W-:Y:S02]  /*16ca0*/  F2FP.SATFINITE.E4M3.F32.PACK_AB_MERGE_C R13, RZ, R12, RZ ;  /* 0x0000000cff0d723e */ /* 0x000fe400048070ff */
[----:B------:R-:W-:-:S03]  /*16cb0*/  PRMT R12, RZ, 0x7610, R12 ;  /* 0x00007610ff0c7816 */ /* 0x000fc6000000000c */
[----:B------:R0:W-:Y:S04]  /*16cc0*/  @!P2 STG.E.U8 desc[UR24][R10.64+0x18], R13 ;  /* 0x0000180d0a00a986 */ /* 0x0001e8000c101118 */
[----:B------:R-:W2:Y:S01]  /*16cd0*/  @!P3 LDG.E.U8 R12, desc[UR24][R8.64+0x19] ;  /* 0x00001918080cb981 */ /* 0x000ea2000c1e1100 */
[----:B------:R-:W-:Y:S01]  /*16ce0*/  ISETP.LT.OR P2, PT, R27, 0x21, !P1 ;  /* 0x000000211b00780c */ /* 0x000fe20004f41670 */
[----:B0-----:R-:W0:Y:S02]  /*16cf0*/  @!P3 LDC.64 R10, c[0x0][0x5c0] ;  /* 0x00017000ff0abb82 */ /* 0x001e240000000a00 */
        /* <DEDUP_REMOVED lines=19> */
[--C-:B------:R-:W-:Y:S01]  /*16e30*/  FFMA R216, R216, UR17, R12.reuse ;  /* 0x00000011d8d87c23 */ /* 0x100fe2000800000c */
        /* <DEDUP_REMOVED lines=285> */
[----:B------:R-:W-:Y:S02]  /*18010*/  FFMA R12, R35, UR17, R12 ;  /* 0x00000011230c7c23 */ /* 0x000fe4000800000c */
[----:B------:R-:W2:Y:S03]  /*18020*/  LDL.LU R35, [R1+0x18c] ;  /* 0x00018c0001237983 */ /* 0x000ea60000300800 */
[----:B------:R-:W-:Y:S02]  /*18030*/  F2FP.SATFINITE.E4M3.F32.PACK_AB_MERGE_C R13, RZ, R12, RZ ;  /* 0x0000000cff0d723e */ /* 0x000fe400048070ff */
[----:B------:R-:W-:-:S03]  /*18040*/  PRMT R12, RZ, 0x7610, R12 ;  /* 0x00007610ff0c7816 */ /* 0x000fc6000000000c */
[----:B------:R0:W-:Y:S04]  /*18050*/  @!P2 STG.E.U8 desc[UR24][R10.64+0x48], R13 ;  /* 0x0000480d0a00a986 */ /* 0x0001e8000c101118 */
[----:B------:R-:W3:Y:S01]  /*18060*/  @!P3 LDG.E.U8 R12, desc[UR24][R8.64+0x49] ;  /* 0x00004918080cb981 */ /* 0x000ee2000c1e1100 */
[----:B------:R-:W-:Y:S01]  /*18070*/  ISETP.LT.OR P2, PT, R27, 0x51, !P1 ;  /* 0x000000511b00780c */ /* 0x000fe20004f41670 */
[----:B0-----:R-:W0:Y:S02]  /*18080*/  @!P3 LDC.64 R10, c[0x0][0x5c0] ;  /* 0x00017000ff0abb82 */ /* 0x001e240000000a00 */
[----:B0-----:R-:W-:-:S04]  /*18090*/  @!P3 IADD3 R10, P4, P5, R6, R10, R3 ;  /* 0x0000000a060ab210 */ /* 0x001fc80007d9e003 */
[----:B------:R-:W-:Y:S02]  /*180a0*/  @!P3 IADD3.X R11, R29, R11, R0, P4, P5 ;  /* 0x0000000b1d0bb210 */ /* 0x000fe400027ea400 */
[----:B---3--:R-:W-:-:S04]  /*180b0*/  LOP3.LUT R12, R12, 0xff, RZ, 0xc0, !PT ;  /* 0x000000ff0c0c7812 */ /* 0x008fc800078ec0ff */
[----:B------:R-:W-:-:S05]  /*180c0*/  F2FP.F16.E4M3.UNPACK_B R12, R12 ;  /* 0x0000000cff0c723e */ /* 0x000fca00020006ff */
[----:B------:R-:W-:-:S05]  /*180d0*/  HADD2.F32 R12, -RZ, R12.H0_H0 ;  /* 0x2000000cff0c7230 */ /* 0x000fca0000004100 */
[----:B------:R-:W-:-:S04]  /*180e0*/  FMUL R12, R12, UR8 ;  /* 0x000000080c0c7c20 */ /* 0x000fc80008400000 */
[----:B------:R-:W-:Y:S02]  /*180f0*/  FFMA R12, R39, UR17, R12 ;  /* 0x00000011270c7c23 */ /* 0x000fe4000800000c */
[----:B------:R-:W3:Y:S03]  /*18100*/  LDL.LU R39, [R1+0x190] ;  /* 0x0001900001277983 */ /* 0x000ee60000300800 */
[----:B------:R-:W-:Y:S02]  /*18110*/  F2FP.SATFINITE.E4M3.F32.PACK_AB_MERGE_C R13, RZ, R12, RZ ;  /* 0x0000000cff0d723e */ /* 0x000fe400048070ff */
[----:B------:R-:W-:-:S03]  /*18120*/  PRMT R12, RZ, 0x7610, R12 ;  /* 0x00007610ff0c7816 */ /* 0x000fc6000000000c */
[----:B------:R0:W-:Y:S04]  /*18130*/  @!P3 STG.E.U8 desc[UR24][R10.64+0x49], R13 ;  /* 0x0000490d0a00b986 */ /* 0x0001e8000c101118 */
[----:B------:R-:W4:Y:S01]  /*18140*/  @!P2 LDG.E.U8 R12, desc[UR24][R24.64+0x50] ;  /* 0x00005018180ca981 */ /* 0x000f22000c1e1100 */
[----:B------:R-:W-:Y:S01]  /*18150*/  ISETP.LT.OR P3, PT, R27, 0x52, !P1 ;  /* 0x000000521b00780c */ /* 0x000fe20004f61670 */
[----:B0-----:R-:W0:Y:S02]  /*18160*/  @!P2 LDC.64 R10, c[0x0][0x5c0] ;  /* 0x00017000ff0aab82 */ /* 0x001e240000000a00 */
[----:B0-----:R-:W-:-:S05]  /*18170*/  @!P2 IADD3 R10, P4, R6, R10, RZ ;  /* 0x0000000a060aa210 */ /* 0x001fca0007f9e0ff */
[----:B------:R-:W-:Y:S01]  /*18180*/  @!P2 IMAD.X R11, R29, 0x1, R11, P4 ;  /* 0x000000011d0ba824 */ /* 0x000fe200020e060b */
[----:B----4-:R-:W-:-:S04]  /*18190*/  LOP3.LUT R12, R12, 0xff, RZ, 0xc0, !PT ;  /* 0x000000ff0c0c7812 */ /* 0x010fc800078ec0ff */
[----:B------:R-:W-:-:S05]  /*181a0*/  F2FP.F16.E4M3.UNPACK_B R12, R12 ;  /* 0x0000000cff0c723e */ /* 0x000fca00020006ff */
[----:B------:R-:W-:-:S05]  /*181b0*/  HADD2.F32 R12, -RZ, R12.H0_H0 ;  /* 0x2000000cff0c7230 */ /* 0x000fca0000004100 */
[----:B------:R-:W-:-:S04]  /*181c0*/  FMUL R12, R12, UR8 ;  /* 0x000000080c0c7c20 */ /* 0x000fc80008400000 */
[----:B------:R-:W-:Y:S02]  /*181d0*/  FFMA R12, R38, UR17, R12 ;  /* 0x00000011260c7c23 */ /* 0x000fe4000800000c */
[----:B------:R-:W4:Y:S03]  /*181e0*/  LDL.LU R38, [R1+0x194] ;  /* 0x0001940001267983 */ /* 0x000f260000300800 */
        /* <DEDUP_REMOVED lines=34> */
[----:B0-----:R-:W-:-:S04]  /*18410*/  @!P3 IADD3 R10, P4, P5, R6, R10, R3 ;  /* 0x0000000a060ab210 */ /* 0x001fc80007d9e003 */
[----:B------:R-:W-:Y:S02]  /*18420*/  @!P3 IADD3.X R11, R29, R11, R0, P4, P5 ;  /* 0x0000000b1d0bb210 */ /* 0x000fe400027ea400 */
        /* <DEDUP_REMOVED lines=26> */
[----:B0-----:R-:W-:-:S05]  /*185d0*/  @!P3 IADD3 R10, P4, R6, R10, RZ ;  /* 0x0000000a060ab210 */ /* 0x001fca0007f9e0ff */
[----:B------:R-:W-:Y:S01]  /*185e0*/  @!P3 IMAD.X R11, R29, 0x1, R11, P4 ;  /* 0x000000011d0bb824 */ /* 0x000fe200020e060b */
        /* <DEDUP_REMOVED lines=648> */
[----:B------:R-:W-:Y:S01]  /*1ae70*/  FFMA R12, R38, UR17, R12 ;  /* 0x00000011260c7c23 */ /* 0x000fe2000800000c */
[----:B------:R-:W-:Y:S01]  /*1ae80*/  ISETP.LT.OR P1, PT, R27, 0xba, !P1 ;  /* 0x000000ba1b00780c */ /* 0x000fe20004f21670 */
[----:B------:R-:W4:Y:S03]  /*1ae90*/  LDL.LU R38, [R1+0x260] ;  /* 0x0002600001267983 */ /* 0x000f260000300800 */
[----:B------:R-:W-:Y:S02]  /*1aea0*/  F2FP.SATFINITE.E4M3.F32.PACK_AB_MERGE_C R13, RZ, R12, RZ ;  /* 0x0000000cff0d723e */ /* 0x000fe400048070ff */
[----:B------:R-:W-:-:S03]  /*1aeb0*/  PRMT R12, RZ, 0x7610, R12 ;  /* 0x00007610ff0c7816 */ /* 0x000fc6000000000c */
[----:B------:R0:W-:Y:S04]  /*1aec0*/  @!P3 STG.E.U8 desc[UR24][R10.64+0xb1], R13 ;  /* 0x0000b10d0a00b986 */ /* 0x0001e8000c101118 */
[----:B------:R-:W2:Y:S01]  /*1aed0*/  @!P2 LDG.E.U8 R12, desc[UR24][R24.64+0xb8] ;  /* 0x0000b818180ca981 */ /* 0x000ea2000c1e1100 */
        /* <DEDUP_REMOVED lines=21> */
[----:B------:R-:W-:-:S05]  /*1b030*/  FFMA R12, R39, UR17, R12 ;  /* 0x00000011270c7c23 */ /* 0x000fca000800000c */
        /* <DEDUP_REMOVED lines=12> */
[----:B----4-:R-:W-:Y:S01]  /*1b100*/  FFMA R12, R38, UR17, R12 ;  /* 0x00000011260c7c23 */ /* 0x010fe2000800000c */
[----:B------:R-:W-:Y:S01]  /*1b110*/  IADD3 R13, P0, R34, 0x80, RZ ;  /* 0x00000080220d7810 */ /* 0x000fe20007f1e0ff */
[----:B------:R-:W3:Y:S03]  /*1b120*/  LDL.LU R38, [R1+0x268] ;  /* 0x0002680001267983 */ /* 0x000ee60000300800 */
[----:B------:R-:W-:Y:S02]  /*1b130*/  F2FP.SATFINITE.E4M3.F32.PACK_AB_MERGE_C R15, RZ, R12, RZ ;  /* 0x0000000cff0f723e */ /* 0x000fe400048070ff */
[----:B------:R-:W-:-:S03]  /*1b140*/  PRMT R12, RZ, 0x7610, R12 ;  /* 0x00007610ff0c7816 */ /* 0x000fc6000000000c */
[----:B------:R0:W-:Y:S04]  /*1b150*/  @!P2 STG.E.U8 desc[UR24][R10.64+0xb8], R15 ;  /* 0x0000b80f0a00a986 */ /* 0x0001e8000c101118 */
[----:B------:R4:W2:Y:S01]  /*1b160*/  @!P1 LDG.E.U8 R12, desc[UR24][R8.64+0xb9] ;  /* 0x0000b918080c9981 */ /* 0x0008a2000c1e1100 */
[----:B------:R-:W-:Y:S01]  /*1b170*/  IMAD.X R14, RZ, RZ, R37, P0 ;  /* 0x000000ffff0e7224 */ /* 0x000fe200000e0625 */
[----:B------:R-:W-:-:S03]  /*1b180*/  ISETP.GE.AND P0, PT, R26, 0x81, PT ;  /* 0x000000811a00780c */ /* 0x000fc60003f06270 */
[----:B------:R-:W-:Y:S01]  /*1b190*/  IMAD R14, R14, UR14, RZ ;  /* 0x0000000e0e0e7c24 */ /* 0x000fe2000f8e02ff */
[----:B0-----:R-:W0:Y:S01]  /*1b1a0*/  @!P1 LDC.64 R10, c[0x0][0x5c0] ;  /* 0x00017000ff0a9b82 */ /* 0x001e220000000a00 */
[----:B------:R-:W-:Y:S01]  /*1b1b0*/  ISETP.LT.OR P3, PT, R27, 0x1, !P0 ;  /* 0x000000011b00780c */ /* 0x000fe20004761670 */
[----:B----4-:R-:W-:-:S04]  /*1b1c0*/  IMAD.WIDE.U32 R8, R13, UR14, R30 ;  /* 0x0000000e0d087c25 */ /* 0x010fc8000f8e001e */
[----:B------:R-:W-:Y:S01]  /*1b1d0*/  IMAD R13, R13, UR15, R14 ;  /* 0x0000000f0d0d7c24 */ /* 0x000fe2000f8e020e */
[----:B------:R-:W-:-:S04]  /*1b1e0*/  IADD3 R8, P2, R8, UR18, RZ ;  /* 0x0000001208087c10 */ /* 0x000fc8000ff5e0ff */
[----:B------:R-:W-:Y:S02]  /*1b1f0*/  IADD3.X R9, R9, UR19, R13, P2, !PT ;  /* 0x0000001309097c10 */ /* 0x000fe400097fe40d */
[----:B0-----:R-:W-:-:S04]  /*1b200*/  @!P1 IADD3 R10, P4, P5, R6, R10, R3 ;  /* 0x0000000a060a9210 */ /* 0x001fc80007d9e003 */
[----:B------:R-:W-:Y:S02]  /*1b210*/  @!P1 IADD3.X R11, R29, R11, R0, P4, P5 ;  /* 0x0000000b1d0b9210 */ /* 0x000fe400027ea400 */
[----:B--2---:R-:W-:-:S04]  /*1b220*/  LOP3.LUT R12, R12, 0xff, RZ, 0xc0, !PT ;  /* 0x000000ff0c0c7812 */ /* 0x004fc800078ec0ff */
[----:B------:R-:W-:-:S05]  /*1b230*/  F2FP.F16.E4M3.UNPACK_B R12, R12 ;  /* 0x0000000cff0c723e */ /* 0x000fca00020006ff */
[----:B------:R-:W-:-:S05]  /*1b240*/  HADD2.F32 R12, -RZ, R12.H0_H0 ;  /* 0x2000000cff0c7230 */ /* 0x000fca0000004100 */
[----:B------:R-:W-:-:S04]  /*1b250*/  FMUL R12, R12, UR8 ;  /* 0x000000080c0c7c20 */ /* 0x000fc80008400000 */
[----:B------:R-:W-:Y:S01]  /*1b260*/  FFMA R12, R35, UR17, R12 ;  /* 0x00000011230c7c23 */ /* 0x000fe2000800000c */
[----:B------:R-:W-:Y:S01]  /*1b270*/  ISETP.LT.OR P2, PT, R27, 0x2, !P0 ;  /* 0x000000021b00780c */ /* 0x000fe20004741670 */
[----:B------:R-:W2:Y:S03]  /*1b280*/  LDL.LU R35, [R1+0x26c] ;  /* 0x00026c0001237983 */ /* 0x000ea60000300800 */
[----:B------:R-:W-:Y:S02]  /*1b290*/  F2FP.SATFINITE.E4M3.F32.PACK_AB_MERGE_C R15, RZ, R12, RZ ;  /* 0x0000000cff0f723e */ /* 0x000fe400048070ff */
[----:B------:R-:W-:-:S03]  /*1b2a0*/  PRMT R12, RZ, 0x7610, R12 ;  /* 0x00007610ff0c7816 */ /* 0x000fc6000000000c */
[----:B------:R0:W-:Y:S04]  /*1b2b0*/  @!P1 STG.E.U8 desc[UR24][R10.64+0xb9], R15 ;  /* 0x0000b90f0a009986 */ /* 0x0001e8000c101118 */
[----:B------:R-:W4:Y:S01]  /*1b2c0*/  @!P3 LDG.E.U8 R12, desc[UR24][R8.64] ;  /* 0x00000018080cb981 */ /* 0x000f22000c1e1100 */
[----:B0-----:R-:W0:Y:S02]  /*1b2d0*/  @!P3 LDC.64 R10, c[0x0][0x5c0] ;  /* 0x00017000ff0abb82 */ /* 0x001e240000000a00 */
[----:B0-----:R-:W-:-:S04]  /*1b2e0*/  @!P3 IADD3 R10, P1, P4, R6, R10, R4 ;  /* 0x0000000a060ab210 */ /* 0x001fc80007c3e004 */
[----:B------:R-:W-:Y:S02]  /*1b2f0*/  @!P3 IADD3.X R11, R29, R11, R2, P1, P4 ;  /* 0x0000000b1d0bb210 */ /* 0x000fe40000fe8402 */
[----:B----4-:R-:W-:-:S04]  /*1b300*/  LOP3.LUT R12, R12, 0xff, RZ, 0xc0, !PT ;  /* 0x000000ff0c0c7812 */ /* 0x010fc800078ec0ff */
[----:B------:R-:W-:-:S05]  /*1b310*/  F2FP.F16.E4M3.UNPACK_B R12, R12 ;  /* 0x0000000cff0c723e */ /* 0x000fca00020006ff */
[----:B------:R-:W-:-:S05]  /*1b320*/  HADD2.F32 R12, -RZ, R12.H0_H0 ;  /* 0x2000000cff0c7230 */ /* 0x000fca0000004100 */
[----:B------:R-:W-:-:S04]  /*1b330*/  FMUL R12, R12, UR8 ;  /* 0x000000080c0c7c20 */ /* 0x000fc80008400000 */
[----:B---3--:R-:W-:Y:S01]  /*1b340*/  FFMA R12, R38, UR17, R12 ;  /* 0x00000011260c7c23 */ /* 0x008fe2000800000c */
[----:B------:R-:W-:Y:S01]  /*1b350*/  IADD3 R15, P1, R34, 0x88, RZ ;  /* 0x00000088220f7810 */ /* 0x000fe20007f3e0ff */
[----:B------:R-:W3:Y:S03]  /*1b360*/  LDL.LU R38, [R1+0x270] ;  /* 0x0002700001267983 */ /* 0x000ee60000300800 */
[----:B------:R-:W-:Y:S02]  /*1b370*/  F2FP.SATFINITE.E4M3.F32.PACK_AB_MERGE_C R17, RZ, R12, RZ ;  /* 0x0000000cff11723e */ /* 0x000fe400048070ff */
[----:B------:R-:W-:-:S03]  /*1b380*/  PRMT R12, RZ, 0x7610, R12 ;  /* 0x00007610ff0c7816 */ /* 0x000fc6000000000c */
[----:B------:R0:W-:Y:S04]  /*1b390*/  @!P3 STG.E.U8 desc[UR24][R10.64], R17 ;  /* 0x000000110a00b986 */ /* 0x0001e8000c101118 */
[----:B------:R-:W4:Y:S01]  /*1b3a0*/  @!P2 LDG.E.U8 R12, desc[UR24][R8.64+0x1] ;  /* 0x00000118080ca981 */ /* 0x000f22000c1e1100 */
[----:B------:R-:W-:Y:S01]  /*1b3b0*/  IMAD.X R13, RZ, RZ, R37, P1 ;  /* 0x000000ffff0d7224 */ /* 0x000fe200008e0625 */
[----:B------:R-:W-:-:S03]  /*1b3c0*/  ISETP.GE.AND P1, PT, R26, 0x89, PT ;  /* 0x000000891a00780c */ /* 0x000fc60003f26270 */
[----:B------:R-:W-:Y:S01]  /*1b3d0*/  IMAD R16, R13, UR14, RZ ;  /* 0x0000000e0d107c24 */ /* 0x000fe2000f8e02ff */
[----:B------:R-:W-:Y:S01]  /*1b3e0*/  ISETP.LT.OR P3, PT, R27, 0x1, !P1 ;  /* 0x000000011b00780c */ /* 0x000fe20004f61670 */
[----:B0-----:R-:W0:Y:S02]  /*1b3f0*/  @!P2 LDC.64 R10, c[0x0][0x5c0] ;  /* 0x00017000ff0aab82 */ /* 0x001e240000000a00 */
[----:B------:R-:W-:Y:S01]  /*1b400*/  IMAD R17, R15, UR15, R16 ;  /* 0x0000000f0f117c24 */ /* 0x000fe2000f8e0210 */
[----:B0-----:R-:W-:Y:S02]  /*1b410*/  @!P2 IADD3 R14, P4, P5, R6, R10, R4 ;  /* 0x0000000a060ea210 */ /* 0x001fe40007d9e004 */
[----:B----4-:R-:W-:-:S04]  /*1b420*/  LOP3.LUT R12, R12, 0xff, RZ, 0xc0, !PT ;  /* 0x000000ff0c0c7812 */ /* 0x010fc800078ec0ff */
[----:B------:R-:W-:-:S05]  /*1b430*/  F2FP.F16.E4M3.UNPACK_B R12, R12 ;  /* 0x0000000cff0c723e */ /* 0x000fca00020006ff */
[----:B------:R-:W-:-:S05]  /*1b440*/  HADD2.F32 R12, -RZ, R12.H0_H0 ;  /* 0x2000000cff0c7230 */ /* 0x000fca0000004100 */
[----:B------:R-:W-:Y:S01]  /*1b450*/  FMUL R10, R12, UR8 ;  /* 0x000000080c0a7c20 */ /* 0x000fe20008400000 */
[----:B------:R-:W-:Y:S01]  /*1b460*/  IMAD.WIDE.U32 R12, R15, UR14, R30 ;  /* 0x0000000e0f0c7c25 */ /* 0x000fe2000f8e001e */
[----:B------:R-:W-:-:S03]  /*1b470*/  @!P2 IADD3.X R15, R29, R11, R2, P4, P5 ;  /* 0x0000000b1d0fa210 */ /* 0x000fc600027ea402 */
[----:B--2---:R-:W-:Y:S01]  /*1b480*/  FFMA R16, R35, UR17, R10 ;  /* 0x0000001123107c23 */ /* 0x004fe2000800000a */
[----:B------:R-:W-:Y:S01]  /*1b490*/  IADD3 R10, P4, R12, UR18, RZ ;  /* 0x000000120c0a7c10 */ /* 0x000fe2000ff9e0ff */
[----:B------:R-:W2:Y:S03]  /*1b4a0*/  LDL.LU R35, [R1+0x274] ;  /* 0x0002740001237983 */ /* 0x000ea60000300800 */
[----:B------:R-:W-:Y:S02]  /*1b4b0*/  F2FP.SATFINITE.E4M3.F32.PACK_AB_MERGE_C R19, RZ, R16, RZ ;  /* 0x00000010ff13723e */ /* 0x000fe400048070ff */
[----:B------:R-:W-:Y:S01]  /*1b4c0*/  PRMT R16, RZ, 0x7610, R16 ;  /* 0x00007610ff107816 */ /* 0x000fe20000000010 */
[----:B------:R-:W4:Y:S01]  /*1b4d0*/  LDL.LU R39, [R1+0x278] ;  /* 0x0002780001277983 */ /* 0x000f220000300800 */
[----:B------:R-:W-:Y:S02]  /*1b4e0*/  IADD3.X R11, R13, UR19, R17, P4, !PT ;  /* 0x000000130d0b7c10 */ /* 0x000fe4000a7fe411 */
[----:B------:R-:W0:Y:S01]  /*1b4f0*/  @!P3 LDC.64 R12, c[0x0][0x5c0] ;  /* 0x00017000ff0cbb82 */ /* 0x000e220000000a00 */
[----:B------:R1:W-:Y:S04]  /*1b500*/  @!P2 STG.E.U8 desc[UR24][R14.64+0x1], R19 ;  /* 0x000001130e00a986 */ /* 0x0003e8000c101118 */
[----:B------:R-:W3:Y:S01]  /*1b510*/  @!P3 LDG.E.U8 R16, desc[UR24][R10.64] ;  /* 0x000000180a10b981 */ /* 0x000ee2000c1e1100 */
[----:B------:R-:W-:-:S02]  /*1b520*/  @!P3 IADD3 R17, P4, P5, R3, R6, R4 ;  /* 0x000000060311b210 */ /* 0x000fc40007d9e004 */
[----:B------:R-:W-:Y:S02]  /*1b530*/  ISETP.LT.OR P2, PT, R27, 0x2, !P1 ;  /* 0x000000021b00780c */ /* 0x000fe40004f41670 */
[----:B------:R-:W-:Y:S02]  /*1b540*/  @!P3 IADD3.X R18, R0, R29, R2, P4, P5 ;  /* 0x0000001d0012b210 */ /* 0x000fe400027ea402 */
[----:B-1----:R-:W-:Y:S02]  /*1b550*/  PRMT R14, RZ, 0x7610, R14 ;  /* 0x00007610ff0e7816 */ /* 0x002fe4000000000e */
[----:B0-----:R-:W-:-:S05]  /*1b560*/  @!P3 IADD3 R12, P4, R17, R12, RZ ;  /* 0x0000000c110cb210 */ /* 0x001fca0007f9e0ff */
[----:B------:R-:W-:Y:S01]  /*1b570*/  @!P3 IMAD.X R13, R18, 0x1, R13, P4 ;  /* 0x00000001120db824 */ /* 0x000fe200020e060d */
[----:B---3--:R-:W-:-:S04]  /*1b580*/  LOP3.LUT R16, R16, 0xff, RZ, 0xc0, !PT ;  /* 0x000000ff10107812 */ /* 0x008fc800078ec0ff */
[----:B------:R-:W-:-:S05]  /*1b590*/  F2FP.F16.E4M3.UNPACK_B R16, R16 ;  /* 0x00000010ff10723e */ /* 0x000fca00020006ff */
[----:B------:R-:W-:-:S05]  /*1b5a0*/  HADD2.F32 R16, -RZ, R16.H0_H0 ;  /* 0x20000010ff107230 */ /* 0x000fca0000004100 */
[----:B------:R-:W-:-:S04]  /*1b5b0*/  FMUL R16, R16, UR8 ;  /* 0x0000000810107c20 */ /* 0x000fc80008400000 */
[----:B------:R-:W-:Y:S01]  /*1b5c0*/  FFMA R16, R38, UR17, R16 ;  /* 0x0000001126107c23 */ /* 0x000fe20008000010 */
[----:B------:R-:W-:Y:S01]  /*1b5d0*/  @!P2 IADD3 R17, P4, P5, R3, R6, R4 ;  /* 0x000000060311a210 */ /* 0x000fe20007d9e004 */
[----:B------:R-:W3:Y:S03]  /*1b5e0*/  LDL.LU R38, [R1+0x27c] ;  /* 0x00027c0001267983 */ /* 0x000ee60000300800 */
[----:B------:R-:W-:-:S05]  /*1b5f0*/  F2FP.SATFINITE.E4M3.F32.PACK_AB_MERGE_C R15, RZ, R16, RZ ;  /* 0x00000010ff0f723e */ /* 0x000fca00048070ff */
[----:B------:R0:W-:Y:S04]  /*1b600*/  @!P3 STG.E.U8 desc[UR24][R12.64], R15 ;  /* 0x0000000f0c00b986 */ /* 0x0001e8000c101118 */
[----:B------:R-:W2:Y:S01]  /*1b610*/  @!P2 LDG.E.U8 R14, desc[UR24][R10.64+0x1] ;  /* 0x000001180a0ea981 */ /* 0x000ea2000c1e1100 */
[----:B------:R-:W-:Y:S02]  /*1b620*/  ISETP.LT.OR P3, PT, R27, 0x9, !P0 ;  /* 0x000000091b00780c */ /* 0x000fe40004761670 */
[----:B------:R-:W-:Y:S01]  /*1b630*/  @!P2 IADD3.X R16, R0, R29, R2, P4, P5 ;  /* 0x0000001d0010a210 */ /* 0x000fe200027ea402 */
        /* <DEDUP_REMOVED lines=21> */
[----:B------:R-:W-:-:S05]  /*1b790*/  FFMA R14, R39, UR17, R14 ;  /* 0x00000011270e7c23 */ /* 0x000fca000800000e */
        /* <DEDUP_REMOVED lines=13> */
[----:B------:R-:W-:Y:S01]  /*1b870*/  @!P3 IADD3 R17, P4, P5, R3, R6, R4 ;  /* 0x000000060311b210 */ /* 0x000fe20007d9e004 */
[----:B------:R-:W3:Y:S03]  /*1b880*/  LDL.LU R38, [R1+0x284] ;  /* 0x0002840001267983 */ /* 0x000ee60000300800 */
[----:B------:R-:W-:Y:S01]  /*1b890*/  F2FP.SATFINITE.E4M3.F32.PACK_AB_MERGE_C R15, RZ, R14, RZ ;  /* 0x0000000eff0f723e */ /* 0x000fe200048070ff */
[----:B------:R-:W4:Y:S01]  /*1b8a0*/  LDL.LU R39, [R1+0x288] ;  /* 0x0002880001277983 */ /* 0x000f220000300800 */
[----:B------:R-:W-:-:S03]  /*1b8b0*/  PRMT R14, RZ, 0x7610, R14 ;  /* 0x00007610ff0e7816 */ /* 0x000fc6000000000e */
        /* <DEDUP_REMOVED lines=11> */
[----:B------:R-:W-:Y:S01]  /*1b970*/  FFMA R14, R35, UR17, R14 ;  /* 0x00000011230e7c23 */ /* 0x000fe2000800000e */
[----:B------:R-:W-:Y:S01]  /*1b980*/  @!P2 IADD3 R17, P4, P5, R3, R6, R4 ;  /* 0x000000060311a210 */ /* 0x000fe20007d9e004 */
[----:B------:R-:W2:Y:S03]  /*1b990*/  LDL.LU R35, [R1+0x28c] ;  /* 0x00028c0001237983 */ /* 0x000ea60000300800 */
[----:B------:R-:W-:Y:S02]  /*1b9a0*/  F2FP.SATFINITE.E4M3.F32.PACK_AB_MERGE_C R15, RZ, R14, RZ ;  /* 0x0000000eff0f723e */ /* 0x000fe400048070ff */
[----:B------:R-:W-:-:S03]  /*1b9b0*/  PRMT R14, RZ, 0x7610, R14 ;  /* 0x00007610ff0e7816 */ /* 0x000fc6000000000e */
[----:B------:R0:W-:Y:S04]  /*1b9c0*/  @!P3 STG.E.U8 desc[UR24][R12.64+0x8], R15 ;  /* 0x0000080f0c00b986 */ /* 0x0001e8000c101118 */
[----:B------:R-:W3:Y:S01]  /*1b9d0*/  @!P2 LDG.E.U8 R14, desc[UR24][R10.64+0x9] ;  /* 0x000009180a0ea981 */ /* 0x000ee2000c1e1100 */
[----:B------:R-:W-:Y:S02]  /*1b9e0*/  ISETP.LT.OR P3, PT, R27, 0x11, !P0 ;  /* 0x000000111b00780c */ /* 0x000fe40004761670 */
[----:B------:R-:W-:Y:S01]  /*1b9f0*/  @!P2 IADD3.X R16, R0, R29, R2, P4, P5 ;  /* 0x0000001d0010a210 */ /* 0x000fe200027ea402 */
        /* <DEDUP_REMOVED lines=34> */
[----:B--2---:R-:W-:Y:S01]  /*1bc20*/  FFMA R14, R35, UR17, R14 ;  /* 0x00000011230e7c23 */ /* 0x004fe2000800000e */
[----:B------:R-:W-:Y:S01]  /*1bc30*/  @!P3 IADD3 R17, P4, P5, R3, R6, R4 ;  /* 0x000000060311b210 */ /* 0x000fe20007d9e004 */
[----:B------:R-:W2:Y:S03]  /*1bc40*/  LDL.LU R35, [R1+0x294] ;  /* 0x0002940001237983 */ /* 0x000ea60000300800 */
[----:B------:R-:W-:Y:S01]  /*1bc50*/  F2FP.SATFINITE.E4M3.F32.PACK_AB_MERGE_C R15, RZ, R14, RZ ;  /* 0x0000000eff0f723e */ /* 0x000fe200048070ff */
[----:B------:R-:W4:Y:S01]  /*1bc60*/  LDL.LU R39, [R1+0x298] ;  /* 0x0002980001277983 */ /* 0x000f220000300800 */
        /* <DEDUP_REMOVED lines=15> */
[----:B------:R-:W-:Y:S02]  /*1bd60*/  F2FP.SATFINITE.E4M3.F32.PACK_AB_MERGE_C R15, RZ, R14, RZ ;  /* 0x0000000eff0f723e */ /* 0x000fe400048070ff */
        /* <DEDUP_REMOVED lines=1127> */
[----:B0-----:R-:W0:Y:S01]  /*203e0*/  @!P3 LDC.64 R12, c[0x0][0x5c0] ;  /* 0x00017000ff0cbb82 */ /* 0x001e220000000a00 */
[----:B------:R-:W-:Y:S02]  /*203f0*/  ISETP.LT.OR P2, PT, R27, 0xaa, !P1 ;  /* 0x000000aa1b00780c */ /* 0x000fe40004f41670 */
[----:B------:R-:W-:Y:S02]  /*20400*/  @!P3 IADD3.X R16, R0, R29, R2, P4, P5 ;  /* 0x0000001d0010b210 */ /* 0x000fe400027ea402 */
        /* <DEDUP_REMOVED lines=12> */
[----:B------:R-:W4:Y:S01]  /*204d0*/  @!P2 LDG.E.U8 R14, desc[UR24][R10.64+0xa9] ;  /* 0x0000a9180a0ea981 */ /* 0x000f22000c1e1100 */
[----:B0-----:R-:W0:Y:S01]  /*204e0*/  @!P2 LDC.64 R12, c[0x0][0x5c0] ;  /* 0x00017000ff0cab82 */ /* 0x001e220000000a00 */
[----:B------:R-:W-:Y:S02]  /*204f0*/  ISETP.LT.OR P3, PT, R27, 0xb1, !P0 ;  /* 0x000000b11b00780c */ /* 0x000fe40004761670 */
[----:B------:R-:W-:Y:S02]  /*20500*/  @!P2 IADD3.X R16, R0, R29, R2, P4, P5 ;  /* 0x0000001d0010a210 */ /* 0x000fe400027ea402 */
        /* <DEDUP_REMOVED lines=12> */
[----:B0-----:R-:W0:Y:S01]  /*205d0*/  @!P3 LDC.64 R12, c[0x0][0x5c0] ;  /* 0x00017000ff0cbb82 */ /* 0x001e220000000a00 */
[----:B------:R-:W-:Y:S02]  /*205e0*/  ISETP.LT.OR P2, PT, R27, 0xb2, !P0 ;  /* 0x000000b21b00780c */ /* 0x000fe40004741670 */
[----:B0-----:R-:W-:-:S04]  /*205f0*/  @!P3 IADD3 R12, P4, P5, R6, R12, R4 ;  /* 0x0000000c060cb210 */ /* 0x001fc80007d9e004 */
[----:B------:R-:W-:Y:S02]  /*20600*/  @!P3 IADD3.X R13, R29, R13, R2, P4, P5 ;  /* 0x0000000d1d0db210 */ /* 0x000fe400027ea402 */
        /* <DEDUP_REMOVED lines=17> */
[----:B--2---:R-:W-:Y:S01]  /*20720*/  FFMA R14, R35, UR17, R14 ;  /* 0x00000011230e7c23 */ /* 0x004fe2000800000e */
[----:B------:R-:W-:Y:S01]  /*20730*/  @!P3 IADD3 R17, P4, P5, R3, R6, R4 ;  /* 0x000000060311b210 */ /* 0x000fe20007d9e004 */
[----:B------:R-:W2:Y:S03]  /*20740*/  LDL.LU R35, [R1+0x3d4] ;  /* 0x0003d40001237983 */ /* 0x000ea60000300800 */
[----:B------:R-:W-:Y:S01]  /*20750*/  F2FP.SATFINITE.E4M3.F32.PACK_AB_MERGE_C R15, RZ, R14, RZ ;  /* 0x0000000eff0f723e */ /* 0x000fe200048070ff */
[----:B------:R-:W3:Y:S01]  /*20760*/  LDL.LU R38, [R1+0x3d8] ;  /* 0x0003d80001267983 */ /* 0x000ee20000300800 */
        /* <DEDUP_REMOVED lines=12> */
[----:B------:R-:W-:Y:S01]  /*20830*/  FFMA R14, R39, UR17, R14 ;  /* 0x00000011270e7c23 */ /* 0x000fe2000800000e */
[----:B------:R-:W-:Y:S01]  /*20840*/  @!P2 IADD3 R17, P4, P5, R3, R6, R4 ;  /* 0x000000060311a210 */ /* 0x000fe20007d9e004 */
[----:B------:R-:W4:Y:S03]  /*20850*/  LDL.LU R39, [R1+0x3dc] ;  /* 0x0003dc0001277983 */ /* 0x000f260000300800 */
        /* <DEDUP_REMOVED lines=19> */
[----:B------:R-:W3:Y:S01]  /*20990*/  @!P3 LDG.E.U8 R14, desc[UR24][R8.64+0xb8] ;  /* 0x0000b818080eb981 */ /* 0x000ee2000c1e1100 */
        /* <DEDUP_REMOVED lines=8> */
[----:B------:R-:W-:Y:S01]  /*20a20*/  ISETP.LT.OR P2, PT, R27, 0xb9, !P1 ;  /* 0x000000b91b00780c */ /* 0x000fe20004f41670 */
[----:B------:R-:W3:Y:S03]  /*20a30*/  LDL.LU R38, [R1+0x3e4] ;  /* 0x0003e40001267983 */ /* 0x000ee60000300800 */
[----:B------:R-:W-:Y:S02]  /*20a40*/  F2FP.SATFINITE.E4M3.F32.PACK_AB_MERGE_C R15, RZ, R14, RZ ;  /* 0x0000000eff0f723e */ /* 0x000fe400048070ff */
[----:B------:R-:W-:-:S03]  /*20a50*/  PRMT R14, RZ, 0x7610, R14 ;  /* 0x00007610ff0e7816 */ /* 0x000fc6000000000e */
[----:B------:R0:W-:Y:S04]  /*20a60*/  @!P3 STG.E.U8 desc[UR24][R12.64+0xb8], R15 ;  /* 0x0000b80f0c00b986 */ /* 0x0001e8000c101118 */
[----:B------:R1:W4:Y:S02]  /*20a70*/  @!P0 LDG.E.U8 R14, desc[UR24][R8.64+0xb9] ;  /* 0x0000b918080e8981 */ /* 0x000324000c1e1100 */
[----:B-1----:R-:W1:Y:S01]  /*20a80*/  @!P0 LDC.64 R8, c[0x0][0x5c0] ;  /* 0x00017000ff088b82 */ /* 0x002e620000000a00 */
[----:B0-----:R-:W-:Y:S02]  /*20a90*/  PRMT R12, RZ, 0x7610, R12 ;  /* 0x00007610ff0c7816 */ /* 0x001fe4000000000c */
[----:B-1----:R-:W-:-:S04]  /*20aa0*/  @!P0 IADD3 R8, P3, P4, R6, R8, R4 ;  /* 0x0000000806088210 */ /* 0x002fc80007c7e004 */
[----:B------:R-:W-:Y:S02]  /*20ab0*/  @!P0 IADD3.X R9, R29, R9, R2, P3, P4 ;  /* 0x000000091d098210 */ /* 0x000fe40001fe8402 */
[----:B----4-:R-:W-:-:S04]  /*20ac0*/  LOP3.LUT R14, R14, 0xff, RZ, 0xc0, !PT ;  /* 0x000000ff0e0e7812 */ /* 0x010fc800078ec0ff */
[----:B------:R-:W-:-:S05]  /*20ad0*/  F2FP.F16.E4M3.UNPACK_B R14, R14 ;  /* 0x0000000eff0e723e */ /* 0x000fca00020006ff */
[----:B------:R-:W-:-:S05]  /*20ae0*/  HADD2.F32 R14, -RZ, R14.H0_H0 ;  /* 0x2000000eff0e7230 */ /* 0x000fca0000004100 */
[----:B------:R-:W-:-:S04]  /*20af0*/  FMUL R14, R14, UR8 ;  /* 0x000000080e0e7c20 */ /* 0x000fc80008400000 */
[----:B------:R-:W-:-:S05]  /*20b00*/  FFMA R14, R39, UR17, R14 ;  /* 0x00000011270e7c23 */ /* 0x000fca000800000e */
[----:B------:R-:W-:-:S05]  /*20b10*/  F2FP.SATFINITE.E4M3.F32.PACK_AB_MERGE_C R13, RZ, R14, RZ ;  /* 0x0000000eff0d723e */ /* 0x000fca00048070ff */
[----:B------:R0:W-:Y:S04]  /*20b20*/  @!P0 STG.E.U8 desc[UR24][R8.64+0xb9], R13 ;  /* 0x0000b90d08008986 */ /* 0x0001e8000c101118 */
[----:B------:R-:W4:Y:S01]  /*20b30*/  @!P2 LDG.E.U8 R12, desc[UR24][R10.64+0xb8] ;  /* 0x0000b8180a0ca981 */ /* 0x000f22000c1e1100 */
[----:B0-----:R-:W0:Y:S01]  /*20b40*/  @!P2 LDC.64 R8, c[0x0][0x5c0] ;  /* 0x00017000ff08ab82 */ /* 0x001e220000000a00 */
[----:B------:R-:W-:Y:S02]  /*20b50*/  @!P2 IADD3 R15, P0, P3, R3, R6, R4 ;  /* 0x00000006030fa210 */ /* 0x000fe40007b1e004 */
[----:B------:R-:W-:Y:S02]  /*20b60*/  ISETP.LT.OR P1, PT, R27, 0xba, !P1 ;  /* 0x000000ba1b00780c */ /* 0x000fe40004f21670 */
[----:B------:R-:W-:-:S02]  /*20b70*/  @!P2 IADD3.X R14, R0, R29, R2, P0, P3 ;  /* 0x0000001d000ea210 */ /* 0x000fc400007e6402 */
[----:B0-----:R-:W-:-:S05]  /*20b80*/  @!P2 IADD3 R8, P4, R15, R8, RZ ;  /* 0x000000080f08a210 */ /* 0x001fca0007f9e0ff */
[----:B------:R-:W-:Y:S01]  /*20b90*/  @!P2 IMAD.X R9, R14, 0x1, R9, P4 ;  /* 0x000000010e09a824 */ /* 0x000fe200020e0609 */
[----:B------:R-:W-:Y:S02]  /*20ba0*/  PRMT R14, RZ, 0x7610, R14 ;  /* 0x00007610ff0e7816 */ /* 0x000fe4000000000e */
[----:B----4-:R-:W-:-:S04]  /*20bb0*/  LOP3.LUT R12, R12, 0xff, RZ, 0xc0, !PT ;  /* 0x000000ff0c0c7812 */ /* 0x010fc800078ec0ff */
[----:B------:R-:W-:-:S05]  /*20bc0*/  F2FP.F16.E4M3.UNPACK_B R12, R12 ;  /* 0x0000000cff0c723e */ /* 0x000fca00020006ff */
[----:B------:R-:W-:-:S05]  /*20bd0*/  HADD2.F32 R12, -RZ, R12.H0_H0 ;  /* 0x2000000cff0c7230 */ /* 0x000fca0000004100 */
[----:B------:R-:W-:-:S04]  /*20be0*/  FMUL R12, R12, UR8 ;  /* 0x000000080c0c7c20 */ /* 0x000fc80008400000 */
[----:B--2---:R-:W-:Y:S01]  /*20bf0*/  FFMA R12, R35, UR17, R12 ;  /* 0x00000011230c7c23 */ /* 0x004fe2000800000c */
[----:B------:R-:W-:Y:S01]  /*20c00*/  IADD3 R15, P0, R34, 0x100, RZ ;  /* 0x00000100220f7810 */ /* 0x000fe20007f1e0ff */
[----:B------:R-:W2:Y:S03]  /*20c10*/  LDL.LU R35, [R1+0x3e8] ;  /* 0x0003e80001237983 */ /* 0x000ea60000300800 */
[----:B------:R-:W-:Y:S02]  /*20c20*/  F2FP.SATFINITE.E4M3.F32.PACK_AB_MERGE_C R17, RZ, R12, RZ ;  /* 0x0000000cff11723e */ /* 0x000fe400048070ff */
[----:B------:R-:W0:Y:S03]  /*20c30*/  @!P1 LDC.64 R12, c[0x0][0x5c0] ;  /* 0x00017000ff0c9b82 */ /* 0x000e260000000a00 */
[----:B------:R1:W-:Y:S04]  /*20c40*/  @!P2 STG.E.U8 desc[UR24][R8.64+0xb8], R17 ;  /* 0x0000b8110800a986 */ /* 0x0003e8000c101118 */
[----:B------:R4:W3:Y:S01]  /*20c50*/  @!P1 LDG.E.U8 R14, desc[UR24][R10.64+0xb9] ;  /* 0x0000b9180a0e9981 */ /* 0x0008e2000c1e1100 */
[----:B------:R-:W-:Y:S01]  /*20c60*/  IMAD.X R16, RZ, RZ, R37, P0 ;  /* 0x000000ffff107224 */ /* 0x000fe200000e0625 */
[----:B------:R-:W-:-:S02]  /*20c70*/  ISETP.GE.AND P0, PT, R26, 0x101, PT ;  /* 0x000001011a00780c */ /* 0x000fc40003f06270 */
[----:B------:R-:W-:Y:S01]  /*20c80*/  @!P1 IADD3 R19, P4, P5, R3, R6, R4 ;  /* 0x0000000603139210 */ /* 0x000fe20007d9e004 */
[----:B------:R-:W-:Y:S01]  /*20c90*/  IMAD R16, R16, UR14, RZ ;  /* 0x0000000e10107c24 */ /* 0x000fe2000f8e02ff */
[----:B------:R-:W-:Y:S01]  /*20ca0*/  ISETP.LT.OR P2, PT, R27, 0x1, !P0 ;  /* 0x000000011b00780c */ /* 0x000fe20004741670 */
[----:B-1----:R-:W-:Y:S01]  /*20cb0*/  IMAD.WIDE.U32 R8, R15, UR14, R30 ;  /* 0x0000000e0f087c25 */ /* 0x002fe2000f8e001e */
[----:B----4-:R-:W-:-:S03]  /*20cc0*/  @!P1 IADD3.X R10, R0, R29, R2, P4, P5 ;  /* 0x0000001d000a9210 */ /* 0x010fc600027ea402 */
[----:B------:R-:W-:Y:S01]  /*20cd0*/  IMAD R15, R15, UR15, R16 ;  /* 0x0000000f0f0f7c24 */ /* 0x000fe2000f8e0210 */
[----:B------:R-:W-:Y:S02]  /*20ce0*/  IADD3 R8, P4, R8, UR18, RZ ;  /* 0x0000001208087c10 */ /* 0x000fe4000ff9e0ff */
[----:B0-----:R-:W-:Y:S02]  /*20cf0*/  @!P1 IADD3 R12, P3, R19, R12, RZ ;  /* 0x0000000c130c9210 */ /* 0x001fe40007f7e0ff */
[----:B------:R-:W-:-:S03]  /*20d00*/  IADD3.X R9, R9, UR19, R15, P4, !PT ;  /* 0x0000001309097c10 */ /* 0x000fc6000a7fe40f */
[----:B------:R-:W-:Y:S02]  /*20d10*/  @!P1 IMAD.X R13, R10, 0x1, R13, P3 ;  /* 0x000000010a0d9824 */ /* 0x000fe400018e060d */
[----:B------:R-:W0:Y:S01]  /*20d20*/  @!P2 LDC.64 R10, c[0x0][0x5c0] ;  /* 0x00017000ff0aab82 */ /* 0x000e220000000a00 */
[----:B---3--:R-:W-:-:S04]  /*20d30*/  LOP3.LUT R14, R14, 0xff, RZ, 0xc0, !PT ;  /* 0x000000ff0e0e7812 */ /* 0x008fc800078ec0ff */
[----:B------:R-:W-:-:S05]  /*20d40*/  F2FP.F16.E4M3.UNPACK_B R14, R14 ;  /* 0x0000000eff0e723e */ /* 0x000fca00020006ff */
[----:B------:R-:W-:-:S05]  /*20d50*/  HADD2.F32 R14, -RZ, R14.H0_H0 ;  /* 0x2000000eff0e7230 */ /* 0x000fca0000004100 */
[----:B------:R-:W-:-:S04]  /*20d60*/  FMUL R14, R14, UR8 ;  /* 0x000000080e0e7c20 */ /* 0x000fc80008400000 */
[----:B------:R-:W-:Y:S01]  /*20d70*/  FFMA R14, R38, UR17, R14 ;  /* 0x00000011260e7c23 */ /* 0x000fe2000800000e */
[----:B------:R-:W-:Y:S01]  /*20d80*/  USHF.L.U32 UR6, UR12, 0x8, URZ ;  /* 0x000000080c067899 */ /* 0x000fe2000800063f */
[----:B------:R-:W-:Y:S01]  /*20d90*/  ISETP.LT.OR P3, PT, R27, 0x2, !P0 ;  /* 0x000000021b00780c */ /* 0x000fe20004761670 */
[----:B------:R-:W-:Y:S01]  /*20da0*/  USHF.L.U64.HI UR13, UR12, 0x8, UR13 ;  /* 0x000000080c0d7899 */ /* 0x000fe2000801020d */
[----:B------:R-:W3:Y:S01]  /*20db0*/  LDL.LU R38, [R1+0x3ec] ;  /* 0x0003ec0001267983 */ /* 0x000ee20000300800 */
[----:B------:R-:W-:Y:S02]  /*20dc0*/  F2FP.SATFINITE.E4M3.F32.PACK_AB_MERGE_C R17, RZ, R14, RZ ;  /* 0x0000000eff11723e */ /* 0x000fe400048070ff */
[----:B------:R-:W-:-:S03]  /*20dd0*/  PRMT R14, RZ, 0x7610, R14 ;  /* 0x00007610ff0e7816 */ /* 0x000fc6000000000e */
[----:B------:R1:W-:Y:S04]  /*20de0*/  @!P1 STG.E.U8 desc[UR24][R12.64+0xb9], R17 ;  /* 0x0000b9110c009986 */ /* 0x0003e8000c101118 */
[----:B------:R-:W4:Y:S01]  /*20df0*/  @!P2 LDG.E.U8 R14, desc[UR24][R8.64] ;  /* 0x00000018080ea981 */ /* 0x000f22000c1e1100 */
[----:B0-----:R-:W-:-:S04]  /*20e00*/  @!P2 IADD3 R10, P1, P4, R6, UR6, R10 ;  /* 0x00000006060aac10 */ /* 0x001fc8000fc3e00a */
[----:B------:R-:W-:Y:S01]  /*20e10*/  @!P2 IADD3.X R11, R29, UR13, R11, P1, P4 ;  /* 0x0000000d1d0bac10 */ /* 0x000fe20008fe840b */
[----:B-1----:R-:W0:Y:S01]  /*20e20*/  @!P3 LDC.64 R12, c[0x0][0x5c0] ;  /* 0x00017000ff0cbb82 */ /* 0x002e220000000a00 */
        /* <DEDUP_REMOVED lines=8> */
[----:B------:R-:W-:-:S03]  /*20eb0*/  PRMT R14, RZ, 0x7610, R14 ;  /* 0x00007610ff0e7816 */ /* 0x000fc6000000000e */
[----:B------:R1:W-:Y:S04]  /*20ec0*/  @!P2 STG.E.U8 desc[UR24][R10.64], R17 ;  /* 0x000000110a00a986 */ /* 0x0003e8000c101118 */
[----:B------:R-:W4:Y:S01]  /*20ed0*/  @!P3 LDG.E.U8 R14, desc[UR24][R8.64+0x1] ;  /* 0x00000118080eb981 */ /* 0x000f22000c1e1100 */
[----:B------:R-:W-:Y:S01]  /*20ee0*/  IMAD.X R36, RZ, RZ, R37, P1 ;  /* 0x000000ffff247224 */ /* 0x000fe200008e0625 */
[----:B------:R-:W-:Y:S01]  /*20ef0*/  ISETP.GE.AND P1, PT, R26, 0x109, PT ;  /* 0x000001091a00780c */ /* 0x000fe20003f26270 */
[----:B------:R-:W-:Y:S01]  /*20f00*/  IMAD.WIDE.U32 R30, R15, UR14, R30 ;  /* 0x0000000e0f1e7c25 */ /* 0x000fe2000f8e001e */
[----:B0-----:R-:W-:Y:S02]  /*20f10*/  @!P3 IADD3 R12, P4, P5, R6, UR6, R12 ;  /* 0x00000006060cbc10 */ /* 0x001fe4000fd9e00c */
[----:B------:R-:W-:Y:S01]  /*20f20*/  ISETP.LT.OR P2, PT, R27, 0x1, !P1 ;  /* 0x000000011b00780c */ /* 0x000fe20004f41670 */
[----:B------:R-:W-:Y:S01]  /*20f30*/  IMAD R36, R36, UR14, RZ ;  /* 0x0000000e24247c24 */ /* 0x000fe2000f8e02ff */
[----:B------:R-:W-:-:S02]  /*20f40*/  @!P3 IADD3.X R13, R29, UR13, R13, P4, P5 ;  /* 0x0000000d1d0dbc10 */ /* 0x000fc4000a7ea40d */
[----:B-1----:R-:W-:Y:S01]  /*20f50*/  IADD3 R10, P4, R30, UR18, RZ ;  /* 0x000000121e0a7c10 */ /* 0x002fe2000ff9e0ff */
[----:B------:R-:W-:Y:S01]  /*20f60*/  IMAD R15, R15, UR15, R36 ;  /* 0x0000000f0f0f7c24 */ /* 0x000fe2000f8e0224 */
[----:B------:R-:W-:-:S04]  /*20f70*/  PRMT R16, RZ, 0x7610, R16 ;  /* 0x00007610ff107816 */ /* 0x000fc80000000010 */
[----:B------:R-:W-:Y:S02]  /*20f80*/  IADD3.X R11, R31, UR19, R15, P4, !PT ;  /* 0x000000131f0b7c10 */ /* 0x000fe4000a7fe40f */
[----:B----4-:R-:W-:-:S04]  /*20f90*/  LOP3.LUT R14, R14, 0xff, RZ, 0xc0, !PT ;  /* 0x000000ff0e0e7812 */ /* 0x010fc800078ec0ff */
[----:B------:R-:W-:-:S05]  /*20fa0*/  F2FP.F16.E4M3.UNPACK_B R14, R14 ;  /* 0x0000000eff0e723e */ /* 0x000fca00020006ff */
[----:B------:R-:W-:-:S05]  /*20fb0*/  HADD2.F32 R14, -RZ, R14.H0_H0 ;  /* 0x2000000eff0e7230 */ /* 0x000fca0000004100 */
[----:B------:R-:W-:-:S04]  /*20fc0*/  FMUL R14, R14, UR8 ;  /* 0x000000080e0e7c20 */ /* 0x000fc80008400000 */
[----:B---3--:R-:W-:Y:S01]  /*20fd0*/  FFMA R14, R38, UR17, R14 ;  /* 0x00000011260e7c23 */ /* 0x008fe2000800000e */
[----:B------:R-:W-:Y:S01]  /*20fe0*/  @!P2 IADD3 R17, P4, P5, R3, UR6, R6 ;  /* 0x000000060311ac10 */ /* 0x000fe2000fd9e006 */
[----:B------:R-:W3:Y:S03]  /*20ff0*/  LDL.LU R38, [R1+0x3f4] ;  /* 0x0003f40001267983 */ /* 0x000ee60000300800 */
[----:B------:R-:W-:Y:S01]  /*21000*/  F2FP.SATFINITE.E4M3.F32.PACK_AB_MERGE_C R19, RZ, R14, RZ ;  /* 0x0000000eff13723e */ /* 0x000fe200048070ff */
[----:B------:R-:W4:Y:S01]  /*21010*/  LDL.LU R39, [R1+0x3f8] ;  /* 0x0003f80001277983 */ /* 0x000f220000300800 */
[----:B------:R-:W0:Y:S03]  /*21020*/  @!P2 LDC.64 R14, c[0x0][0x5c0] ;  /* 0x00017000ff0eab82 */ /* 0x000e260000000a00 */
[----:B------:R1:W-:Y:S04]  /*21030*/  @!P3 STG.E.U8 desc[UR24][R12.64+0x1], R19 ;  /* 0x000001130c00b986 */ /* 0x0003e8000c101118 */
[----:B------:R-:W2:Y:S01]  /*21040*/  @!P2 LDG.E.U8 R16, desc[UR24][R10.64] ;  /* 0x000000180a10a981 */ /* 0x000ea2000c1e1100 */
[----:B------:R-:W-:-:S02]  /*21050*/  ISETP.LT.OR P3, PT, R27, 0x2, !P1 ;  /* 0x000000021b00780c */ /* 0x000fc40004f61670 */
[----:B------:R-:W-:-:S11]  /*21060*/  @!P2 IADD3.X R18, R0, UR13, R29, P4, P5 ;  /* 0x0000000d0012ac10 */ /* 0x000fd6000a7ea41d */
[----:B-1----:R-:W1:Y:S01]  /*21070*/  @!P3 LDC.64 R12, c[0x0][0x5c0] ;  /* 0x00017000ff0cbb82 */ /* 0x002e620000000a00 */
[----:B0-----:R-:W-:-:S05]  /*21080*/  @!P2 IADD3 R14, P4, R17, R14, RZ ;  /* 0x0000000e110ea210 */ /* 0x001fca0007f9e0ff */
[----:B------:R-:W-:Y:S01]  /*21090*/  @!P2 IMAD.X R15, R18, 0x1, R15, P4 ;  /* 0x00000001120fa824 */ /* 0x000fe200020e060f */
[----:B--2---:R-:W-:-:S04]  /*210a0*/  LOP3.LUT R16, R16, 0xff, RZ, 0xc0, !PT ;  /* 0x000000ff10107812 */ /* 0x004fc800078ec0ff */
[----:B------:R-:W-:-:S05]  /*210b0*/  F2FP.F16.E4M3.UNPACK_B R16, R16 ;  /* 0x00000010ff10723e */ /* 0x000fca00020006ff */
[----:B------:R-:W-:-:S05]  /*210c0*/  HADD2.F32 R16, -RZ, R16.H0_H0 ;  /* 0x20000010ff107230 */ /* 0x000fca0000004100 */
[----:B------:R-:W-:-:S04]  /*210d0*/  FMUL R16, R16, UR8 ;  /* 0x0000000810107c20 */ /* 0x000fc80008400000 */
[----:B------:R-:W-:Y:S01]  /*210e0*/  FFMA R16, R35, UR17, R16 ;  /* 0x0000001123107c23 */ /* 0x000fe20008000010 */
[----:B------:R-:W-:Y:S01]  /*210f0*/  @!P3 IADD3 R19, P4, P5, R3, UR6, R6 ;  /* 0x000000060313bc10 */ /* 0x000fe2000fd9e006 */
[----:B------:R-:W2:Y:S03]  /*21100*/  LDL.LU R35, [R1+0x3fc] ;  /* 0x0003fc0001237983 */ /* 0x000ea60000300800 */
[----:B------:R-:W-:Y:S02]  /*21110*/  F2FP.SATFINITE.E4M3.F32.PACK_AB_MERGE_C R17, RZ, R16, RZ ;  /* 0x00000010ff11723e */ /* 0x000fe400048070ff */
[----:B------:R-:W-:-:S03]  /*21120*/  PRMT R16, RZ, 0x7610, R16 ;  /* 0x00007610ff107816 */ /* 0x000fc60000000010 */
[----:B------:R0:W-:Y:S04]  /*21130*/  @!P2 STG.E.U8 desc[UR24][R14.64], R17 ;  /* 0x000000110e00a986 */ /* 0x0001e8000c101118 */
[----:B------:R-:W3:Y:S01]  /*21140*/  @!P3 LDG.E.U8 R16, desc[UR24][R10.64+0x1] ;  /* 0x000001180a10b981 */ /* 0x000ee2000c1e1100 */
[----:B------:R-:W-:Y:S02]  /*21150*/  ISETP.LT.OR P2, PT, R27, 0x9, !P0 ;  /* 0x000000091b00780c */ /* 0x000fe40004741670 */
[----:B------:R-:W-:Y:S02]  /*21160*/  @!P3 IADD3.X R18, R0, UR13, R29, P4, P5 ;  /* 0x0000000d0012bc10 */ /* 0x000fe4000a7ea41d */
[----:B-1----:R-:W-:Y:S02]  /*21170*/  @!P3 IADD3 R12, P4, R19, R12, RZ ;  /* 0x0000000c130cb210 */ /* 0x002fe40007f9e0ff */
[----:B0-----:R-:W-:-:S03]  /*21180*/  PRMT R14, RZ, 0x7610, R14 ;  /* 0x00007610ff0e7816 */ /* 0x001fc6000000000e */
[----:B------:R-:W-:-:S04]  /*21190*/  @!P3 IMAD.X R13, R18, 0x1, R13, P4 ;  /* 0x00000001120db824 */ /* 0x000fc800020e060d */
[----:B------:R-:W0:Y:S01]  /*211a0*/  @!P2 LDC.64 R18, c[0x0][0x5c0] ;  /* 0x00017000ff12ab82 */ /* 0x000e220000000a00 */
[----:B---3--:R-:W-:-:S04]  /*211b0*/  LOP3.LUT R16, R16, 0xff, RZ, 0xc0, !PT ;  /* 0x000000ff10107812 */ /* 0x008fc800078ec0ff */
[----:B------:R-:W-:-:S05]  /*211c0*/  F2FP.F16.E4M3.UNPACK_B R16, R16 ;  /* 0x00000010ff10723e */ /* 0x000fca00020006ff */
[----:B------:R-:W-:-:S05]  /*211d0*/  HADD2.F32 R16, -RZ, R16.H0_H0 ;  /* 0x20000010ff107230 */ /* 0x000fca0000004100 */
[----:B------:R-:W-:-:S04]  /*211e0*/  FMUL R16, R16, UR8 ;  /* 0x0000000810107c20 */ /* 0x000fc80008400000 */
[----:B------:R-:W-:Y:S02]  /*211f0*/  FFMA R16, R38, UR17, R16 ;  /* 0x0000001126107c23 */ /* 0x000fe40008000010 */
[----:B------:R-:W3:Y:S03]  /*21200*/  LDL.LU R38, [R1+0x400] ;  /* 0x0004000001267983 */ /* 0x000ee60000300800 */
[----:B------:R-:W-:-:S05]  /*21210*/  F2FP.SATFINITE.E4M3.F32.PACK_AB_MERGE_C R17, RZ, R16, RZ ;  /* 0x00000010ff11723e */ /* 0x000fca00048070ff */
[----:B------:R1:W-:Y:S04]  /*21220*/  @!P3 STG.E.U8 desc[UR24][R12.64+0x1], R17 ;  /* 0x000001110c00b986 */ /* 0x0003e8000c101118 */
[----:B------:R-:W4:Y:S01]  /*21230*/  @!P2 LDG.E.U8 R14, desc[UR24][R8.64+0x8] ;  /* 0x00000818080ea981 */ /* 0x000f22000c1e1100 */
[----:B------:R-:W-:Y:S02]  /*21240*/  ISETP.LT.OR P3, PT, R27, 0xa, !P0 ;  /* 0x0000000a1b00780c */ /* 0x000fe40004761670 */
[----:B-1----:R-:W-:Y:S02]  /*21250*/  PRMT R12, RZ, 0x7610, R12 ;  /* 0x00007610ff0c7816 */ /* 0x002fe4000000000c */
[----:B----4-:R-:W-:-:S04]  /*21260*/  LOP3.LUT R14, R14, 0xff, RZ, 0xc0, !PT ;  /* 0x000000ff0e0e7812 */ /* 0x010fc800078ec0ff */
[----:B------:R-:W-:-:S05]  /*21270*/  F2FP.F16.E4M3.UNPACK_B R14, R14 ;  /* 0x0000000eff0e723e */ /* 0x000fca00020006ff */
[----:B------:R-:W-:-:S05]  /*21280*/  HADD2.F32 R14, -RZ, R14.H0_H0 ;  /* 0x2000000eff0e7230 */ /* 0x000fca0000004100 */
[----:B------:R-:W-:Y:S01]  /*21290*/  FMUL R15, R14, UR8 ;  /* 0x000000080e0f7c20 */ /* 0x000fe20008400000 */
[----:B0-----:R-:W-:-:S03]  /*212a0*/  @!P2 IADD3 R14, P4, P5, R6, UR6, R18 ;  /* 0x00000006060eac10 */ /* 0x001fc6000fd9e012 */
[----:B------:R-:W-:Y:S01]  /*212b0*/  FFMA R16, R39, UR17, R15 ;  /* 0x0000001127107c23 */ /* 0x000fe2000800000f */
[----:B------:R-:W-:Y:S02]  /*212c0*/  @!P2 IADD3.X R15, R29, UR13, R19, P4, P5 ;  /* 0x0000000d1d0fac10 */ /* 0x000fe4000a7ea413 */
[----:B------:R-:W0:Y:S02]  /*212d0*/  @!P3 LDC.64 R18, c[0x0][0x5c0] ;  /* 0x00017000ff12bb82 */ /* 0x000e240000000a00 */
[----:B------:R-:W-:-:S05]  /*212e0*/  F2FP.SATFINITE.E4M3.F32.PACK_AB_MERGE_C R17, RZ, R16, RZ ;  /* 0x00000010ff11723e */ /* 0x000fca00048070ff */
[----:B------:R1:W-:Y:S04]  /*212f0*/  @!P2 STG.E.U8 desc[UR24][R14.64+0x8], R17 ;  /* 0x000008110e00a986 */ /* 0x0003e8000c101118 */
[----:B------:R-:W4:Y:S01]  /*21300*/  @!P3 LDG.E.U8 R12, desc[UR24][R8.64+0x9] ;  /* 0x00000918080cb981 */ /* 0x000f22000c1e1100 */
[----:B------:R-:W-:Y:S02]  /*21310*/  ISETP.LT.OR P2, PT, R27, 0x9, !P1 ;  /* 0x000000091b00780c */ /* 0x000fe40004f41670 */
[----:B-1----:R-:W-:-:S11]  /*21320*/  PRMT R14, RZ, 0x7610, R14 ;  /* 0x00007610ff0e7816 */ /* 0x002fd6000000000e */
[----:B------:R-:W1:Y:S01]  /*21330*/  @!P2 LDC.64 R20, c[0x0][0x5c0] ;  /* 0x00017000ff14ab82 */ /* 0x000e620000000a00 */
[----:B----4-:R-:W-:-:S04]  /*21340*/  LOP3.LUT R12, R12, 0xff, RZ, 0xc0, !PT ;  /* 0x000000ff0c0c7812 */ /* 0x010fc800078ec0ff */
[----:B------:R-:W-:-:S05]  /*21350*/  F2FP.F16.E4M3.UNPACK_B R12, R12 ;  /* 0x0000000cff0c723e */ /* 0x000fca00020006ff */
[----:B------:R-:W-:-:S05]  /*21360*/  HADD2.F32 R12, -RZ, R12.H0_H0 ;  /* 0x2000000cff0c7230 */ /* 0x000fca0000004100 */
[----:B------:R-:W-:Y:S01]  /*21370*/  FMUL R13, R12, UR8 ;  /* 0x000000080c0d7c20 */ /* 0x000fe20008400000 */
[----:B0-----:R-:W-:-:S03]  /*21380*/  @!P3 IADD3 R12, P4, P5, R6, UR6, R18 ;  /* 0x00000006060cbc10 */ /* 0x001fc6000fd9e012 */
[----:B--2---:R-:W-:Y:S01]  /*21390*/  FFMA R16, R35, UR17, R13 ;  /* 0x0000001123107c23 */ /* 0x004fe2000800000d */
[----:B------:R-:W-:Y:S01]  /*213a0*/  @!P3 IADD3.X R13, R29, UR13, R19, P4, P5 ;  /* 0x0000000d1d0dbc10 */ /* 0x000fe2000a7ea413 */
[----:B------:R-:W2:Y:S03]  /*213b0*/  LDL.LU R35, [R1+0x404] ;  /* 0x0004040001237983 */ /* 0x000ea60000300800 */
[----:B------:R-:W-:Y:S01]  /*213c0*/  F2FP.SATFINITE.E4M3.F32.PACK_AB_MERGE_C R17, RZ, R16, RZ ;  /* 0x00000010ff11723e */ /* 0x000fe200048070ff */
[----:B------:R-:W4:Y:S04]  /*213d0*/  LDL.LU R39, [R1+0x408] ;  /* 0x0004080001277983 */ /* 0x000f280000300800 */
[----:B------:R3:W-:Y:S04]  /*213e0*/  @!P3 STG.E.U8 desc[UR24][R12.64+0x9], R17 ;  /* 0x000009110c00b986 */ /* 0x0007e8000c101118 */
[----:B------:R-:W3:Y:S01]  /*213f0*/  @!P2 LDG.E.U8 R14, desc[UR24][R10.64+0x8] ;  /* 0x000008180a0ea981 */ /* 0x000ee2000c1e1100 */
[----:B------:R-:W-:-:S02]  /*21400*/  @!P2 IADD3 R19, P4, P5, R3, UR6, R6 ;  /* 0x000000060313ac10 */ /* 0x000fc4000fd9e006 */
[----:B------:R-:W-:Y:S02]  /*21410*/  ISETP.LT.OR P3, PT, R27, 0xa, !P1 ;  /* 0x0000000a1b00780c */ /* 0x000fe40004f61670 */
[----:B------:R-:W-:Y:S02]  /*21420*/  @!P2 IADD3.X R16, R0, UR13, R29, P4, P5 ;  /* 0x0000000d0010ac10 */ /* 0x000fe4000a7ea41d */
[----:B---3--:R-:W-:-:S04]  /*21430*/  LOP3.LUT R14, R14, 0xff, RZ, 0xc0, !PT ;  /* 0x000000ff0e0e7812 */ /* 0x008fc800078ec0ff */
[----:B------:R-:W-:-:S05]  /*21440*/  F2FP.F16.E4M3.UNPACK_B R14, R14 ;  /* 0x0000000eff0e723e */ /* 0x000fca00020006ff */
[----:B------:R-:W-:-:S05]  /*21450*/  HADD2.F32 R14, -RZ, R14.H0_H0 ;  /* 0x2000000eff0e7230 */ /* 0x000fca0000004100 */
[----:B------:R-:W-:Y:S01]  /*21460*/  FMUL R15, R14, UR8 ;  /* 0x000000080e0f7c20 */ /* 0x000fe20008400000 */
[----:B-1----:R-:W-:-:S03]  /*21470*/  @!P2 IADD3 R14, P4, R19, R20, RZ ;  /* 0x00000014130ea210 */ /* 0x002fc60007f9e0ff */
[----:B------:R-:W-:Y:S02]  /*21480*/  FFMA R12, R38, UR17, R15 ;  /* 0x00000011260c7c23 */ /* 0x000fe4000800000f */
[----:B------:R-:W-:Y:S01]  /*21490*/  @!P2 IMAD.X R15, R16, 0x1, R21, P4 ;  /* 0x00000001100fa824 */ /* 0x000fe200020e0615 */
[----:B------:R-:W3:Y:S01]  /*214a0*/  LDL.LU R38, [R1+0x40c] ;  /* 0x00040c0001267983 */ /* 0x000ee20000300800 */
[----:B------:R-:W0:Y:S01]  /*214b0*/  @!P3 LDC.64 R20, c[0x0][0x5c0] ;  /* 0x00017000ff14bb82 */ /* 0x000e220000000a00 */
[----:B------:R-:W-:Y:S02]  /*214c0*/  F2FP.SATFINITE.E4M3.F32.PACK_AB_MERGE_C R17, RZ, R12, RZ ;  /* 0x0000000cff11723e */ /* 0x000fe400048070ff */
[----:B------:R-:W-:-:S03]  /*214d0*/  PRMT R12, RZ, 0x7610, R12 ;  /* 0x00007610ff0c7816 */ /* 0x000fc6000000000c */
[----:B------:R2:W-:Y:S04]  /*214e0*/  @!P2 STG.E.U8 desc[UR24][R14.64+0x8], R17 ;  /* 0x000008110e00a986 */ /* 0x0005e8000c101118 */
[----:B------:R-:W4:Y:S01]  /*214f0*/  @!P3 LDG.E.U8 R12, desc[UR24][R10.64+0x9] ;  /* 0x000009180a0cb981 */ /* 0x000f22000c1e1100 */
[----:B------:R-:W-:Y:S02]  /*21500*/  @!P3 IADD3 R19, P4, P5, R3, UR6, R6 ;  /* 0x000000060313bc10 */ /* 0x000fe4000fd9e006 */
[----:B------:R-:W-:Y:S02]  /*21510*/  ISETP.LT.OR P2, PT, R27, 0x11, !P0 ;  /* 0x000000111b00780c */ /* 0x000fe40004741670 */
[----:B------:R-:W-:Y:S02]  /*21520*/  @!P3 IADD3.X R16, R0, UR13, R29, P4, P5 ;  /* 0x0000000d0010bc10 */ /* 0x000fe4000a7ea41d */
[----:B----4-:R-:W-:-:S04]  /*21530*/  LOP3.LUT R12, R12, 0xff, RZ, 0xc0, !PT ;  /* 0x000000ff0c0c7812 */ /* 0x010fc800078ec0ff */
[----:B------:R-:W-:-:S05]  /*21540*/  F2FP.F16.E4M3.UNPACK_B R12, R12 ;  /* 0x0000000cff0c723e */ /* 0x000fca00020006ff */
[----:B------:R-:W-:-:S05]  /*21550*/  HADD2.F32 R12, -RZ, R12.H0_H0 ;  /* 0x2000000cff0c7230 */ /* 0x000fca0000004100 */
[----:B------:R-:W-:Y:S01]  /*21560*/  FMUL R13, R12, UR8 ;  /* 0x000000080c0d7c20 */ /* 0x000fe20008400000 */
[----:B0-----:R-:W-:Y:S02]  /*21570*/  @!P3 IADD3 R12, P4, R19, R20, RZ ;  /* 0x00000014130cb210 */ /* 0x001fe40007f9e0ff */
[----:B------:R-:W0:Y:S01]  /*21580*/  @!P2 LDC.64 R18, c[0x0][0x5c0] ;  /* 0x00017000ff12ab82 */ /* 0x000e220000000a00 */
[----:B--2---:R-:W-:Y:S02]  /*21590*/  FFMA R14, R35, UR17, R13 ;  /* 0x00000011230e7c23 */ /* 0x004fe4000800000d */
[----:B------:R-:W-:Y:S01]  /*215a0*/  @!P3 IMAD.X R13, R16, 0x1, R21, P4 ;  /* 0x00000001100db824 */ /* 0x000fe200020e0615 */
[----:B------:R-:W2:Y:S02]  /*215b0*/  LDL.LU R35, [R1+0x410] ;  /* 0x0004100001237983 */ /* 0x000ea40000300800 */
[----:B------:R-:W-:Y:S02]  /*215c0*/  F2FP.SATFINITE.E4M3.F32.PACK_AB_MERGE_C R17, RZ, R14, RZ ;  /* 0x0000000eff11723e */ /* 0x000fe400048070ff */
[----:B------:R-:W-:-:S03]  /*215d0*/  PRMT R14, RZ, 0x7610, R14 ;  /* 0x00007610ff0e7816 */ /* 0x000fc6000000000e */
        /* <DEDUP_REMOVED lines=23> */
[----:B---3--:R-:W-:Y:S01]  /*21750*/  FFMA R16, R38, UR17, R13 ;  /* 0x0000001126107c23 */ /* 0x008fe2000800000d */
[----:B------:R-:W-:Y:S01]  /*21760*/  @!P3 IADD3.X R13, R29, UR13, R19, P4, P5 ;  /* 0x0000000d1d0dbc10 */ /* 0x000fe2000a7ea413 */
[----:B------:R-:W3:Y:S03]  /*21770*/  LDL.LU R38, [R1+0x414] ;  /* 0x0004140001267983 */ /* 0x000ee60000300800 */
[----:B------:R-:W-:Y:S01]  /*21780*/  F2FP.SATFINITE.E4M3.F32.PACK_AB_MERGE_C R17, RZ, R16, RZ ;  /* 0x00000010ff11723e */ /* 0x000fe200048070ff */
[----:B------:R-:W4:Y:S04]  /*21790*/  LDL.LU R39, [R1+0x418] ;  /* 0x0004180001277983 */ /* 0x000f280000300800 */
[----:B------:R2:W-:Y:S04]  /*217a0*/  @!P3 STG.E.U8 desc[UR24][R12.64+0x11], R17 ;  /* 0x000011110c00b986 */ /* 0x0005e8000c101118 */
[----:B------:R-:W2:Y:S01]  /*217b0*/  @!P2 LDG.E.U8 R14, desc[UR24][R10.64+0x10] ;  /* 0x000010180a0ea981 */ /* 0x000ea2000c1e1100 */
[----:B------:R-:W-:-:S02]  /*217c0*/  @!P2 IADD3 R19, P4, P5, R3, UR6, R6 ;  /* 0x000000060313ac10 */ /* 0x000fc4000fd9e006 */
[----:B------:R-:W-:Y:S02]  /*217d0*/  ISETP.LT.OR P3, PT, R27, 0x12, !P1 ;  /* 0x000000121b00780c */ /* 0x000fe40004f61670 */
[----:B------:R-:W-:Y:S02]  /*217e0*/  @!P2 IADD3.X R16, R0, UR13, R29, P4, P5 ;  /* 0x0000000d0010ac10 */ /* 0x000fe4000a7ea41d */
[----:B--2---:R-:W-:-:S04]  /*217f0*/  LOP3.LUT R14, R14, 0xff, RZ, 0xc0, !PT ;  /* 0x000000ff0e0e7812 */ /* 0x004fc800078ec0ff */
[----:B------:R-:W-:-:S05]  /*21800*/  F2FP.F16.E4M3.UNPACK_B R14, R14 ;  /* 0x0000000eff0e723e */ /* 0x000fca00020006ff */
[----:B------:R-:W-:-:S05]  /*21810*/  HADD2.F32 R14, -RZ, R14.H0_H0 ;  /* 0x2000000eff0e7230 */ /* 0x000fca0000004100 */
[----:B------:R-:W-:Y:S01]  /*21820*/  FMUL R15, R14, UR8 ;  /* 0x000000080e0f7c20 */ /* 0x000fe20008400000 */
[----:B-1----:R-:W-:-:S03]  /*21830*/  @!P2 IADD3 R14, P4, R19, R20, RZ ;  /* 0x00000014130ea210 */ /* 0x002fc60007f9e0ff */
[----:B------:R-:W-:Y:S02]  /*21840*/  FFMA R12, R35, UR17, R15 ;  /* 0x00000011230c7c23 */ /* 0x000fe4000800000f */
[----:B------:R-:W-:Y:S01]  /*21850*/  @!P2 IMAD.X R15, R16, 0x1, R21, P4 ;  /* 0x00000001100fa824 */ /* 0x000fe200020e0615 */
[----:B------:R-:W2:Y:S01]  /*21860*/  LDL.LU R35, [R1+0x41c] ;  /* 0x00041c0001237983 */ /* 0x000ea20000300800 */
        /* <DEDUP_REMOVED lines=14> */
[----:B---3--:R-:W-:Y:S02]  /*21950*/  FFMA R14, R38, UR17, R13 ;  /* 0x00000011260e7c23 */ /* 0x008fe4000800000d */
[----:B------:R-:W-:Y:S01]  /*21960*/  @!P3 IMAD.X R13, R16, 0x1, R21, P4 ;  /* 0x00000001100db824 */ /* 0x000fe200020e0615 */
[----:B------:R-:W3:Y:S02]  /*21970*/  LDL.LU R38, [R1+0x420] ;  /* 0x0004200001267983 */ /* 0x000ee40000300800 */
        /* <DEDUP_REMOVED lines=912> */
[----:B------:R-:W-:Y:S01]  /*25280*/  @!P2 IADD3.X R15, R29, UR13, R19, P4, P5 ;  /* 0x0000000d1d0fac10 */ /* 0x000fe2000a7ea413 */
[----:B------:R-:W4:Y:S01]  /*25290*/  LDL.LU R39, [R1+0x514] ;  /* 0x0005140001277983 */ /* 0x000f220000300800 */
[----:B------:R-:W0:Y:S02]  /*252a0*/  @!P3 LDC.64 R18, c[0x0][0x5c0] ;  /* 0x00017000ff12bb82 */ /* 0x000e240000000a00 */
[----:B------:R-:W-:-:S05]  /*252b0*/  F2FP.SATFINITE.E4M3.F32.PACK_AB_MERGE_C R17, RZ, R16, RZ ;  /* 0x00000010ff11723e */ /* 0x000fca00048070ff */
[----:B------:R1:W-:Y:S04]  /*252c0*/  @!P2 STG.E.U8 desc[UR24][R14.64+0x90], R17 ;  /* 0x000090110e00a986 */ /* 0x0003e8000c101118 */
[----:B------:R-:W3:Y:S01]  /*252d0*/  @!P3 LDG.E.U8 R12, desc[UR24][R8.64+0x91] ;  /* 0x00009118080cb981 */ /* 0x000ee2000c1e1100 */
[----:B------:R-:W-:Y:S02]  /*252e0*/  ISETP.LT.OR P2, PT, R27, 0x91, !P1 ;  /* 0x000000911b00780c */ /* 0x000fe40004f41670 */
[----:B-1----:R-:W-:-:S11]  /*252f0*/  PRMT R14, RZ, 0x7610, R14 ;  /* 0x00007610ff0e7816 */ /* 0x002fd6000000000e */
[----:B------:R-:W1:Y:S01]  /*25300*/  @!P2 LDC.64 R20, c[0x0][0x5c0] ;  /* 0x00017000ff14ab82 */ /* 0x000e620000000a00 */
[----:B---3--:R-:W-:-:S04]  /*25310*/  LOP3.LUT R12, R12, 0xff, RZ, 0xc0, !PT ;  /* 0x000000ff0c0c7812 */ /* 0x008fc800078ec0ff */
[----:B------:R-:W-:-:S05]  /*25320*/  F2FP.F16.E4M3.UNPACK_B R12, R12 ;  /* 0x0000000cff0c723e */ /* 0x000fca00020006ff */
[----:B------:R-:W-:-:S05]  /*25330*/  HADD2.F32 R12, -RZ, R12.H0_H0 ;  /* 0x2000000cff0c7230 */ /* 0x000fca0000004100 */
[----:B------:R-:W-:Y:S01]  /*25340*/  FMUL R13, R12, UR8 ;  /* 0x000000080c0d7c20 */ /* 0x000fe20008400000 */
[----:B0-----:R-:W-:-:S03]  /*25350*/  @!P3 IADD3 R12, P4, P5, R6, UR6, R18 ;  /* 0x00000006060cbc10 */ /* 0x001fc6000fd9e012 */
[----:B------:R-:W-:Y:S01]  /*25360*/  FFMA R16, R38, UR17, R13 ;  /* 0x0000001126107c23 */ /* 0x000fe2000800000d */
[----:B------:R-:W-:Y:S01]  /*25370*/  @!P3 IADD3.X R13, R29, UR13, R19, P4, P5 ;  /* 0x0000000d1d0dbc10 */ /* 0x000fe2000a7ea413 */
[----:B------:R-:W3:Y:S03]  /*25380*/  LDL.LU R38, [R1+0x518] ;  /* 0x0005180001267983 */ /* 0x000ee60000300800 */
[----:B------:R-:W-:-:S05]  /*25390*/  F2FP.SATFINITE.E4M3.F32.PACK_AB_MERGE_C R17, RZ, R16, RZ ;  /* 0x00000010ff11723e */ /* 0x000fca00048070ff */
        /* <DEDUP_REMOVED lines=9> */
[----:B-1----:R-:W-:-:S03]  /*25430*/  @!P2 IADD3 R14, P4, R19, R20, RZ ;  /* 0x00000014130ea210 */ /* 0x002fc60007f9e0ff */
[----:B--2---:R-:W-:Y:S02]  /*25440*/  FFMA R12, R35, UR17, R15 ;  /* 0x00000011230c7c23 */ /* 0x004fe4000800000f */
        /* <DEDUP_REMOVED lines=16> */
[----:B-1----:R-:W-:Y:S02]  /*25550*/  FFMA R14, R39, UR17, R13 ;  /* 0x00000011270e7c23 */ /* 0x002fe4000800000d */
[----:B------:R-:W-:Y:S01]  /*25560*/  @!P3 IMAD.X R13, R16, 0x1, R21, P4 ;  /* 0x00000001100db824 */ /* 0x000fe200020e0615 */
[----:B------:R-:W4:Y:S02]  /*25570*/  LDL.LU R39, [R1+0x520] ;  /* 0x0005200001277983 */ /* 0x000f240000300800 */
[----:B------:R-:W-:Y:S02]  /*25580*/  F2FP.SATFINITE.E4M3.F32.PACK_AB_MERGE_C R17, RZ, R14, RZ ;  /* 0x0000000eff11723e */ /* 0x000fe400048070ff */
[----:B------:R-:W-:-:S03]  /*25590*/  PRMT R14, RZ, 0x7610, R14 ;  /* 0x00007610ff0e7816 */ /* 0x000fc6000000000e */
[----:B------:R1:W-:Y:S04]  /*255a0*/  @!P3 STG.E.U8 desc[UR24][R12.64+0x91], R17 ;  /* 0x000091110c00b986 */ /* 0x0003e8000c101118 */
[----:B------:R-:W3:Y:S01]  /*255b0*/  @!P2 LDG.E.U8 R14, desc[UR24][R8.64+0x98] ;  /* 0x00009818080ea981 */ /* 0x000ee2000c1e1100 */
[----:B------:R-:W-:Y:S02]  /*255c0*/  ISETP.LT.OR P3, PT, R27, 0x9a, !P0 ;  /* 0x0000009a1b00780c */ /* 0x000fe40004761670 */
[----:B-1----:R-:W-:Y:S02]  /*255d0*/  PRMT R12, RZ, 0x7610, R12 ;  /* 0x00007610ff0c7816 */ /* 0x002fe4000000000c */
[----:B---3--:R-:W-:-:S04]  /*255e0*/  LOP3.LUT R14, R14, 0xff, RZ, 0xc0, !PT ;  /* 0x000000ff0e0e7812 */ /* 0x008fc800078ec0ff */
[----:B------:R-:W-:-:S05]  /*255f0*/  F2FP.F16.E4M3.UNPACK_B R14, R14 ;  /* 0x0000000eff0e723e */ /* 0x000fca00020006ff */
[----:B------:R-:W-:-:S05]  /*25600*/  HADD2.F32 R14, -RZ, R14.H0_H0 ;  /* 0x2000000eff0e7230 */ /* 0x000fca0000004100 */
[----:B------:R-:W-:Y:S01]  /*25610*/  FMUL R15, R14, UR8 ;  /* 0x000000080e0f7c20 */ /* 0x000fe20008400000 */
[----:B0-----:R-:W-:-:S03]  /*25620*/  @!P2 IADD3 R14, P4, P5, R6, UR6, R18 ;  /* 0x00000006060eac10 */ /* 0x001fc6000fd9e012 */
[----:B------:R-:W-:Y:S01]  /*25630*/  FFMA R16, R38, UR17, R15 ;  /* 0x0000001126107c23 */ /* 0x000fe2000800000f */
[----:B------:R-:W-:Y:S01]  /*25640*/  @!P2 IADD3.X R15, R29, UR13, R19, P4, P5 ;  /* 0x0000000d1d0fac10 */ /* 0x000fe2000a7ea413 */
[----:B------:R-:W3:Y:S01]  /*25650*/  LDL.LU R38, [R1+0x524] ;  /* 0x0005240001267983 */ /* 0x000ee20000300800 */
[----:B------:R-:W0:Y:S02]  /*25660*/  @!P3 LDC.64 R18, c[0x0][0x5c0] ;  /* 0x00017000ff12bb82 */ /* 0x000e240000000a00 */
[----:B------:R-:W-:-:S05]  /*25670*/  F2FP.SATFINITE.E4M3.F32.PACK_AB_MERGE_C R17, RZ, R16, RZ ;  /* 0x00000010ff11723e */ /* 0x000fca00048070ff */
[----:B------:R1:W-:Y:S04]  /*25680*/  @!P2 STG.E.U8 desc[UR24][R14.64+0x98], R17 ;  /* 0x000098110e00a986 */ /* 0x0003e8000c101118 */
[----:B------:R-:W2:Y:S01]  /*25690*/  @!P3 LDG.E.U8 R12, desc[UR24][R8.64+0x99] ;  /* 0x00009918080cb981 */ /* 0x000ea2000c1e1100 */
[----:B------:R-:W-:Y:S02]  /*256a0*/  ISETP.LT.OR P2, PT, R27, 0x99, !P1 ;  /* 0x000000991b00780c */ /* 0x000fe40004f41670 */
[----:B-1----:R-:W-:-:S11]  /*256b0*/  PRMT R14, RZ, 0x7610, R14 ;  /* 0x00007610ff0e7816 */ /* 0x002fd6000000000e */
[----:B------:R-:W1:Y:S01]  /*256c0*/  @!P2 LDC.64 R20, c[0x0][0x5c0] ;  /* 0x00017000ff14ab82 */ /* 0x000e620000000a00 */
[----:B--2---:R-:W-:-:S04]  /*256d0*/  LOP3.LUT R12, R12, 0xff, RZ, 0xc0, !PT ;  /* 0x000000ff0c0c7812 */ /* 0x004fc800078ec0ff */
[----:B------:R-:W-:-:S05]  /*256e0*/  F2FP.F16.E4M3.UNPACK_B R12, R12 ;  /* 0x0000000cff0c723e */ /* 0x000fca00020006ff */
[----:B------:R-:W-:-:S05]  /*256f0*/  HADD2.F32 R12, -RZ, R12.H0_H0 ;  /* 0x2000000cff0c7230 */ /* 0x000fca0000004100 */
[----:B------:R-:W-:Y:S01]  /*25700*/  FMUL R13, R12, UR8 ;  /* 0x000000080c0d7c20 */ /* 0x000fe20008400000 */
[----:B0-----:R-:W-:-:S03]  /*25710*/  @!P3 IADD3 R12, P4, P5, R6, UR6, R18 ;  /* 0x00000006060cbc10 */ /* 0x001fc6000fd9e012 */
[----:B------:R-:W-:Y:S01]  /*25720*/  FFMA R16, R35, UR17, R13 ;  /* 0x0000001123107c23 */ /* 0x000fe2000800000d */
[----:B------:R-:W-:Y:S01]  /*25730*/  @!P3 IADD3.X R13, R29, UR13, R19, P4, P5 ;  /* 0x0000000d1d0dbc10 */ /* 0x000fe2000a7ea413 */
[----:B------:R-:W2:Y:S03]  /*25740*/  LDL.LU R35, [R1+0x528] ;  /* 0x0005280001237983 */ /* 0x000ea60000300800 */
[----:B------:R-:W-:-:S05]  /*25750*/  F2FP.SATFINITE.E4M3.F32.PACK_AB_MERGE_C R17, RZ, R16, RZ ;  /* 0x00000010ff11723e */ /* 0x000fca00048070ff */
[----:B------:R4:W-:Y:S04]  /*25760*/  @!P3 STG.E.U8 desc[UR24][R12.64+0x99], R17 ;  /* 0x000099110c00b986 */ /* 0x0009e8000c101118 */
[----:B------:R-:W3:Y:S01]  /*25770*/  @!P2 LDG.E.U8 R14, desc[UR24][R10.64+0x98] ;  /* 0x000098180a0ea981 */ /* 0x000ee2000c1e1100 */
[----:B------:R-:W-:Y:S02]  /*25780*/  @!P2 IADD3 R19, P4, P5, R3, UR6, R6 ;  /* 0x000000060313ac10 */ /* 0x000fe4000fd9e006 */
[----:B------:R-:W-:Y:S02]  /*25790*/  ISETP.LT.OR P3, PT, R27, 0x9a, !P1 ;  /* 0x0000009a1b00780c */ /* 0x000fe40004f61670 */
[----:B------:R-:W-:Y:S02]  /*257a0*/  @!P2 IADD3.X R16, R0, UR13, R29, P4, P5 ;  /* 0x0000000d0010ac10 */ /* 0x000fe4000a7ea41d */
[----:B---3--:R-:W-:-:S04]  /*257b0*/  LOP3.LUT R14, R14, 0xff, RZ, 0xc0, !PT ;  /* 0x000000ff0e0e7812 */ /* 0x008fc800078ec0ff */
[----:B------:R-:W-:-:S05]  /*257c0*/  F2FP.F16.E4M3.UNPACK_B R14, R14 ;  /* 0x0000000eff0e723e */ /* 0x000fca00020006ff */
[----:B------:R-:W-:-:S05]  /*257d0*/  HADD2.F32 R14, -RZ, R14.H0_H0 ;  /* 0x2000000eff0e7230 */ /* 0x000fca0000004100 */
[----:B------:R-:W-:Y:S01]  /*257e0*/  FMUL R15, R14, UR8 ;  /* 0x000000080e0f7c20 */ /* 0x000fe20008400000 */
[----:B-1----:R-:W-:-:S03]  /*257f0*/  @!P2 IADD3 R14, P4, R19, R20, RZ ;  /* 0x00000014130ea210 */ /* 0x002fc60007f9e0ff */
[----:B----4-:R-:W-:Y:S02]  /*25800*/  FFMA R12, R39, UR17, R15 ;  /* 0x00000011270c7c23 */ /* 0x010fe4000800000f */
        /* <DEDUP_REMOVED lines=22> */
[----:B------:R-:W2:Y:S01]  /*25970*/  @!P2 LDG.E.U8 R14, desc[UR24][R8.64+0xa0] ;  /* 0x0000a018080ea981 */ /* 0x000ea2000c1e1100 */
[----:B------:R-:W-:Y:S02]  /*25980*/  ISETP.LT.OR P3, PT, R27, 0xa2, !P0 ;  /* 0x000000a21b00780c */ /* 0x000fe40004761670 */
[----:B-1----:R-:W-:Y:S02]  /*25990*/  PRMT R12, RZ, 0x7610, R12 ;  /* 0x00007610ff0c7816 */ /* 0x002fe4000000000c */
[----:B--2---:R-:W-:-:S04]  /*259a0*/  LOP3.LUT R14, R14, 0xff, RZ, 0xc0, !PT ;  /* 0x000000ff0e0e7812 */ /* 0x004fc800078ec0ff */
[----:B------:R-:W-:-:S05]  /*259b0*/  F2FP.F16.E4M3.UNPACK_B R14, R14 ;  /* 0x0000000eff0e723e */ /* 0x000fca00020006ff */
[----:B------:R-:W-:-:S05]  /*259c0*/  HADD2.F32 R14, -RZ, R14.H0_H0 ;  /* 0x2000000eff0e7230 */ /* 0x000fca0000004100 */
[----:B------:R-:W-:Y:S01]  /*259d0*/  FMUL R15, R14, UR8 ;  /* 0x000000080e0f7c20 */ /* 0x000fe20008400000 */
[----:B0-----:R-:W-:-:S03]  /*259e0*/  @!P2 IADD3 R14, P4, P5, R6, UR6, R18 ;  /* 0x00000006060eac10 */ /* 0x001fc6000fd9e012 */
[----:B------:R-:W-:Y:S01]  /*259f0*/  FFMA R16, R35, UR17, R15 ;  /* 0x0000001123107c23 */ /* 0x000fe2000800000f */
[----:B------:R-:W-:Y:S01]  /*25a00*/  @!P2 IADD3.X R15, R29, UR13, R19, P4, P5 ;  /* 0x0000000d1d0fac10 */ /* 0x000fe2000a7ea413 */
[----:B------:R-:W2:Y:S01]  /*25a10*/  LDL.LU R35, [R1+0x534] ;  /* 0x0005340001237983 */ /* 0x000ea20000300800 */
        /* <DEDUP_REMOVED lines=17> */
[----:B------:R-:W2:Y:S01]  /*25b30*/  @!P2 LDG.E.U8 R14, desc[UR24][R10.64+0xa0] ;  /* 0x0000a0180a0ea981 */ /* 0x000ea2000c1e1100 */
[----:B------:R-:W-:Y:S02]  /*25b40*/  @!P2 IADD3 R19, P4, P5, R3, UR6, R6 ;  /* 0x000000060313ac10 */ /* 0x000fe4000fd9e006 */
[----:B------:R-:W-:Y:S02]  /*25b50*/  ISETP.LT.OR P3, PT, R27, 0xa2, !P1 ;  /* 0x000000a21b00780c */ /* 0x000fe40004f61670 */
[----:B------:R-:W-:Y:S02]  /*25b60*/  @!P2 IADD3.X R16, R0, UR13, R29, P4, P5 ;  /* 0x0000000d0010ac10 */ /* 0x000fe4000a7ea41d */
[----:B--2---:R-:W-:-:S04]  /*25b70*/  LOP3.LUT R14, R14, 0xff, RZ, 0xc0, !PT ;  /* 0x000000ff0e0e7812 */ /* 0x004fc800078ec0ff */
[----:B------:R-:W-:-:S05]  /*25b80*/  F2FP.F16.E4M3.UNPACK_B R14, R14 ;  /* 0x0000000eff0e723e */ /* 0x000fca00020006ff */
[----:B------:R-:W-:-:S05]  /*25b90*/  HADD2.F32 R14, -RZ, R14.H0_H0 ;  /* 0x2000000eff0e7230 */ /* 0x000fca0000004100 */
[----:B------:R-:W-:Y:S01]  /*25ba0*/  FMUL R15, R14, UR8 ;  /* 0x000000080e0f7c20 */ /* 0x000fe20008400000 */
[----:B-1----:R-:W-:-:S03]  /*25bb0*/  @!P2 IADD3 R14, P4, R19, R20, RZ ;  /* 0x00000014130ea210 */ /* 0x002fc60007f9e0ff */
[----:B----4-:R-:W-:Y:S02]  /*25bc0*/  FFMA R12, R38, UR17, R15 ;  /* 0x00000011260c7c23 */ /* 0x010fe4000800000f */
        /* <DEDUP_REMOVED lines=10> */
[----:B-1----:R-:W-:-:S02]  /*25c70*/  PRMT R14, RZ, 0x7610, R14 ;  /* 0x00007610ff0e7816 */ /* 0x002fc4000000000e */
[----:B----4-:R-:W-:-:S04]  /*25c80*/  LOP3.LUT R12, R12, 0xff, RZ, 0xc0, !PT ;  /* 0x000000ff0c0c7812 */ /* 0x010fc800078ec0ff */
[----:B------:R-:W-:-:S05]  /*25c90*/  F2FP.F16.E4M3.UNPACK_B R12, R12 ;  /* 0x0000000cff0c723e */ /* 0x000fca00020006ff */
[----:B------:R-:W-:-:S05]  /*25ca0*/  HADD2.F32 R12, -RZ, R12.H0_H0 ;  /* 0x2000000cff0c7230 */ /* 0x000fca0000004100 */
[----:B------:R-:W-:-:S04]  /*25cb0*/  FMUL R12, R12, UR8 ;  /* 0x000000080c0c7c20 */ /* 0x000fc80008400000 */
[----:B------:R-:W-:Y:S01]  /*25cc0*/  FFMA R16, R35, UR17, R12 ;  /* 0x0000001123107c23 */ /* 0x000fe2000800000c */
[----:B0-----:R-:W-:Y:S01]  /*25cd0*/  @!P3 IADD3 R12, P4, R17, R20, RZ ;  /* 0x00000014110cb210 */ /* 0x001fe20007f9e0ff */
[----:B------:R-:W4:Y:S03]  /*25ce0*/  LDL.LU R35, [R1+0x540] ;  /* 0x0005400001237983 */ /* 0x000f260000300800 */
[----:B------:R-:W-:Y:S01]  /*25cf0*/  F2FP.SATFINITE.E4M3.F32.PACK_AB_MERGE_C R17, RZ, R16, RZ ;  /* 0x00000010ff11723e */ /* 0x000fe200048070ff */
[----:B------:R-:W-:Y:S02]  /*25d00*/  @!P3 IMAD.X R13, R18, 0x1, R21, P4 ;  /* 0x00000001120db824 */ /* 0x000fe400020e0615 */
[----:B------:R-:W0:Y:S03]  /*25d10*/  @!P2 LDC.64 R18, c[0x0][0x5c0] ;  /* 0x00017000ff12ab82 */ /* 0x000e260000000a00 */
[----:B------:R1:W-:Y:S04]  /*25d20*/  @!P3 STG.E.U8 desc[UR24][R12.64+0xa1], R17 ;  /* 0x0000a1110c00b986 */ /* 0x0003e8000c101118 */
[----:B------:R-:W3:Y:S01]  /*25d30*/  @!P2 LDG.E.U8 R14, desc[UR24][R8.64+0xa8] ;  /* 0x0000a818080ea981 */ /* 0x000ee2000c1e1100 */
[----:B------:R-:W-:-:S02]  /*25d40*/  ISETP.LT.OR P3, PT, R27, 0xaa, !P0 ;  /* 0x000000aa1b00780c */ /* 0x000fc40004761670 */
[----:B-1----:R-:W-:Y:S02]  /*25d50*/  PRMT R12, RZ, 0x7610, R12 ;  /* 0x00007610ff0c7816 */ /* 0x002fe4000000000c */
[----:B---3--:R-:W-:-:S04]  /*25d60*/  LOP3.LUT R14, R14, 0xff, RZ, 0xc0, !PT ;  /* 0x000000ff0e0e7812 */ /* 0x008fc800078ec0ff */
        /* <DEDUP_REMOVED lines=22> */
[----:B------:R-:W3:Y:S04]  /*25ed0*/  LDL.LU R39, [R1+0x548] ;  /* 0x0005480001277983 */ /* 0x000ee80000300800 */
[----:B------:R4:W-:Y:S04]  /*25ee0*/  @!P3 STG.E.U8 desc[UR24][R12.64+0xa9], R17 ;  /* 0x0000a9110c00b986 */ /* 0x0009e8000c101118 */
[----:B------:R-:W4:Y:S01]  /*25ef0*/  @!P2 LDG.E.U8 R14, desc[UR24][R10.64+0xa8] ;  /* 0x0000a8180a0ea981 */ /* 0x000f22000c1e1100 */
[----:B------:R-:W-:-:S02]  /*25f00*/  @!P2 IADD3 R19, P4, P5, R3, UR6, R6 ;  /* 0x000000060313ac10 */ /* 0x000fc4000fd9e006 */
[----:B------:R-:W-:Y:S02]  /*25f10*/  ISETP.LT.OR P3, PT, R27, 0xaa, !P1 ;  /* 0x000000aa1b00780c */ /* 0x000fe40004f61670 */
[----:B------:R-:W-:Y:S02]  /*25f20*/  @!P2 IADD3.X R16, R0, UR13, R29, P4, P5 ;  /* 0x0000000d0010ac10 */ /* 0x000fe4000a7ea41d */
[----:B----4-:R-:W-:-:S04]  /*25f30*/  LOP3.LUT R14, R14, 0xff, RZ, 0xc0, !PT ;  /* 0x000000ff0e0e7812 */ /* 0x010fc800078ec0ff */
[----:B------:R-:W-:-:S05]  /*25f40*/  F2FP.F16.E4M3.UNPACK_B R14, R14 ;  /* 0x0000000eff0e723e */ /* 0x000fca00020006ff */
[----:B------:R-:W-:-:S05]  /*25f50*/  HADD2.F32 R14, -RZ, R14.H0_H0 ;  /* 0x2000000eff0e7230 */ /* 0x000fca0000004100 */
[----:B------:R-:W-:Y:S01]  /*25f60*/  FMUL R15, R14, UR8 ;  /* 0x000000080e0f7c20 */ /* 0x000fe20008400000 */
[----:B-1----:R-:W-:-:S03]  /*25f70*/  @!P2 IADD3 R14, P4, R19, R20, RZ ;  /* 0x00000014130ea210 */ /* 0x002fc60007f9e0ff */
[----:B------:R-:W-:Y:S02]  /*25f80*/  FFMA R12, R35, UR17, R15 ;  /* 0x00000011230c7c23 */ /* 0x000fe4000800000f */
[----:B------:R-:W-:Y:S01]  /*25f90*/  @!P2 IMAD.X R15, R16, 0x1, R21, P4 ;  /* 0x00000001100fa824 */ /* 0x000fe200020e0615 */
[----:B------:R-:W4:Y:S01]  /*25fa0*/  LDL.LU R35, [R1+0x54c] ;  /* 0x00054c0001237983 */ /* 0x000f220000300800 */
[----:B------:R-:W0:Y:S01]  /*25fb0*/  @!P3 LDC.64 R20, c[0x0][0x5c0] ;  /* 0x00017000ff14bb82 */ /* 0x000e220000000a00 */
[----:B------:R-:W-:Y:S02]  /*25fc0*/  F2FP.SATFINITE.E4M3.F32.PACK_AB_MERGE_C R17, RZ, R12, RZ ;  /* 0x0000000cff11723e */ /* 0x000fe400048070ff */
[----:B------:R-:W-:-:S03]  /*25fd0*/  PRMT R12, RZ, 0x7610, R12 ;  /* 0x00007610ff0c7816 */ /* 0x000fc6000000000c */
        /* <DEDUP_REMOVED lines=39> */
[----:B----4-:R-:W-:Y:S01]  /*26250*/  FFMA R16, R35, UR17, R13 ;  /* 0x0000001123107c23 */ /* 0x010fe2000800000d */
        /* <DEDUP_REMOVED lines=33> */
[----:B------:R-:W-:Y:S01]  /*26470*/  ISETP.LT.OR P0, PT, R27, 0xba, !P0 ;  /* 0x000000ba1b00780c */ /* 0x000fe20004701670 */
[----:B------:R-:W3:Y:S01]  /*26480*/  LDL.LU R35, [R1+0x560] ;  /* 0x0005600001237983 */ /* 0x000ee20000300800 */
[----:B------:R-:W-:Y:S02]  /*26490*/  F2FP.SATFINITE.E4M3.F32.PACK_AB_MERGE_C R17, RZ, R14, RZ ;  /* 0x0000000eff11723e */ /* 0x000fe400048070ff */
[----:B------:R-:W-:-:S03]  /*264a0*/  PRMT R14, RZ, 0x7610, R14 ;  /* 0x00007610ff0e7816 */ /* 0x000fc6000000000e */
[----:B------:R1:W-:Y:S04]  /*264b0*/  @!P3 STG.E.U8 desc[UR24][R12.64+0xb1], R17 ;  /* 0x0000b1110c00b986 */ /* 0x0003e8000c101118 */
[----:B------:R-:W4:Y:S01]  /*264c0*/  @!P2 LDG.E.U8 R14, desc[UR24][R8.64+0xb8] ;  /* 0x0000b818080ea981 */ /* 0x000f22000c1e1100 */
        /* <DEDUP_REMOVED lines=11> */
[----:B------:R4:W2:Y:S01]  /*26580*/  @!P0 LDG.E.U8 R12, desc[UR24][R8.64+0xb9] ;  /* 0x0000b918080c8981 */ /* 0x0008a2000c1e1100 */
[----:B------:R-:W-:Y:S02]  /*26590*/  ISETP.LT.OR P2, PT, R27, 0xb9, !P1 ;  /* 0x000000b91b00780c */ /* 0x000fe40004f41670 */
[----:B----4-:R-:W-:Y:S02]  /*265a0*/  PRMT R8, RZ, 0x7610, R8 ;  /* 0x00007610ff087816 */ /* 0x010fe40000000008 */
[----:B--2---:R-:W-:-:S04]  /*265b0*/  LOP3.LUT R12, R12, 0xff, RZ, 0xc0, !PT ;  /* 0x000000ff0c0c7812 */ /* 0x004fc800078ec0ff */
[----:B------:R-:W-:-:S05]  /*265c0*/  F2FP.F16.E4M3.UNPACK_B R12, R12 ;  /* 0x0000000cff0c723e */ /* 0x000fca00020006ff */
[----:B------:R-:W-:-:S05]  /*265d0*/  HADD2.F32 R12, -RZ, R12.H0_H0 ;  /* 0x2000000cff0c7230 */ /* 0x000fca0000004100 */
[----:B------:R-:W-:Y:S01]  /*265e0*/  FMUL R13, R12, UR8 ;  /* 0x000000080c0d7c20 */ /* 0x000fe20008400000 */
[----:B0-----:R-:W-:-:S03]  /*265f0*/  @!P0 IADD3 R12, P3, P4, R6, UR6, R18 ;  /* 0x00000006060c8c10 */ /* 0x001fc6000fc7e012 */
[----:B------:R-:W-:Y:S01]  /*26600*/  FFMA R16, R38, UR17, R13 ;  /* 0x0000001126107c23 */ /* 0x000fe2000800000d */
[----:B------:R-:W-:Y:S02]  /*26610*/  @!P0 IADD3.X R13, R29, UR13, R19, P3, P4 ;  /* 0x0000000d1d0d8c10 */ /* 0x000fe40009fe8413 */
[----:B------:R-:W0:Y:S02]  /*26620*/  @!P2 LDC.64 R18, c[0x0][0x5c0] ;  /* 0x00017000ff12ab82 */ /* 0x000e240000000a00 */
[----:B-1----:R-:W-:-:S05]  /*26630*/  F2FP.SATFINITE.E4M3.F32.PACK_AB_MERGE_C R15, RZ, R16, RZ ;  /* 0x00000010ff0f723e */ /* 0x002fca00048070ff */
[----:B------:R1:W-:Y:S04]  /*26640*/  @!P0 STG.E.U8 desc[UR24][R12.64+0xb9], R15 ;  /* 0x0000b90f0c008986 */ /* 0x0003e8000c101118 */
[----:B------:R-:W2:Y:S01]  /*26650*/  @!P2 LDG.E.U8 R8, desc[UR24][R10.64+0xb8] ;  /* 0x0000b8180a08a981 */ /* 0x000ea2000c1e1100 */
[----:B------:R-:W-:-:S04]  /*26660*/  @!P2 IADD3 R17, P0, P3, R3, UR6, R6 ;  /* 0x000000060311ac10 */ /* 0x000fc8000fb1e006 */
[----:B------:R-:W-:Y:S02]  /*26670*/  @!P2 IADD3.X R16, R0, UR13, R29, P0, P3 ;  /* 0x0000000d0010ac10 */ /* 0x000fe400087e641d */
[----:B------:R-:W-:Y:S01]  /*26680*/  ISETP.LT.OR P1, PT, R27, 0xba, !P1 ;  /* 0x000000ba1b00780c */ /* 0x000fe20004f21670 */
[----:B------:R-:W-:Y:S01]  /*26690*/  BSSY B1, `(.L_x_39) ;  /* 0x000000d000017945 */ /* 0x000fe20003800000 */
[----:B-1----:R-:W-:Y:S02]  /*266a0*/  PRMT R12, RZ, 0x7610, R12 ;  /* 0x00007610ff0c7816 */ /* 0x002fe4000000000c */
[----:B--2---:R-:W-:-:S04]  /*266b0*/  LOP3.LUT R8, R8, 0xff, RZ, 0xc0, !PT ;  /* 0x000000ff08087812 */ /* 0x004fc800078ec0ff */
[----:B------:R-:W-:-:S05]  /*266c0*/  F2FP.F16.E4M3.UNPACK_B R8, R8 ;  /* 0x00000008ff08723e */ /* 0x000fca00020006ff */
[----:B------:R-:W-:-:S05]  /*266d0*/  HADD2.F32 R8, -RZ, R8.H0_H0 ;  /* 0x20000008ff087230 */ /* 0x000fca0000004100 */
[----:B------:R-:W-:Y:S01]  /*266e0*/  FMUL R9, R8, UR8 ;  /* 0x0000000808097c20 */ /* 0x000fe20008400000 */
[----:B0-----:R-:W-:-:S03]  /*266f0*/  @!P2 IADD3 R8, P4, R17, R18, RZ ;  /* 0x000000121108a210 */ /* 0x001fc60007f9e0ff */
[----:B---3--:R-:W-:Y:S02]  /*26700*/  FFMA R14, R35, UR17, R9 ;  /* 0x00000011230e7c23 */ /* 0x008fe40008000009 */
[----:B------:R-:W-:-:S03]  /*26710*/  @!P2 IMAD.X R9, R16, 0x1, R19, P4 ;  /* 0x000000011009a824 */ /* 0x000fc600020e0613 */
[----:B------:R-:W-:-:S05]  /*26720*/  F2FP.SATFINITE.E4M3.F32.PACK_AB_MERGE_C R13, RZ, R14, RZ ;  /* 0x0000000eff0d723e */ /* 0x000fca00048070ff */
[----:B------:R0:W-:Y:S01]  /*26730*/  @!P2 STG.E.U8 desc[UR24][R8.64+0xb8], R13 ;  /* 0x0000b80d0800a986 */ /* 0x0001e2000c101118 */
[----:B------:R-:W-:Y:S05]  /*26740*/  @P1 BRA `(.L_x_40) ;  /* 0x0000000000041947 */ /* 0x000fea0003800000 */
[----:B------:R1:W5:Y:S02]  /*26750*/  LDG.E.U8 R12, desc[UR24][R10.64+0xb9] ;  /* 0x0000b9180a0c7981 */ /* 0x000364000c1e1100 */
.L_x_40:
[----:B------:R-:W-:Y:S05]  /*26760*/  BSYNC B1 ;  /* 0x0000000000017941 */ /* 0x000fea0003800000 */
.L_x_39:
[----:B------:R-:W-:Y:S05]  /*26770*/  @P1 BRA `(.L_x_41) ;  /* 0x000000b800681947 */ /* 0x000fea0003800000 */
[----:B0-----:R-:W2:Y:S01]  /*26780*/  LDL.LU R8, [R1+0x564] ;  /* 0x0005640001087983 */ /* 0x001ea20000300800 */
[----:B-----5:R-:W-:Y:S01]  /*26790*/  LOP3.LUT R12, R12, 0xff, RZ, 0xc0, !PT ;  /* 0x000000ff0c0c7812 */ /* 0x020fe200078ec0ff */
[----:B------:R-:W-:Y:S01]  /*267a0*/  ULDC.64 UR14, c[0x0][0x5c0] ;  /* 0x00017000000e7ab9 */ /* 0x000fe20000000a00 */
[----:B------:R-:W-:Y:S02]  /*267b0*/  IADD3 R6, P0, P1, R3, UR6, R6 ;  /* 0x0000000603067c10 */ /* 0x000fe4000f91e006 */
[----:B------:R-:W-:Y:S02]  /*267c0*/  F2FP.F16.E4M3.UNPACK_B R12, R12 ;  /* 0x0000000cff0c723e */ /* 0x000fe400020006ff */
[----:B------:R-:W-:Y:S02]  /*267d0*/  IADD3.X R29, R0, UR13, R29, P0, P1 ;  /* 0x0000000d001d7c10 */ /* 0x000fe400087e241d */
[----:B------:R-:W-:Y:S01]  /*267e0*/  IADD3 R6, P0, R6, UR14, RZ ;  /* 0x0000000e06067c10 */ /* 0x000fe2000ff1e0ff */
[----:B------:R-:W-:-:S03]  /*267f0*/  HADD2.F32 R12, -RZ, R12.H0_H0 ;  /* 0x2000000cff0c7230 */ /* 0x000fc60000004100 */
[----:B------:R-:W-:Y:S02]  /*26800*/  IADD3.X R7, R29, UR15, RZ, P0, !PT ;  /* 0x0000000f1d077c10 */ /* 0x000fe400087fe4ff */
[----:B------:R-:W-:-:S04]  /*26810*/  FMUL R12, R12, UR8 ;  /* 0x000000080c0c7c20 */ /* 0x000fc80008400000 */
[----:B--2---:R-:W-:-:S05]  /*26820*/  FFMA R12, R8, UR17, R12 ;  /* 0x00000011080c7c23 */ /* 0x004fca000800000c */
[----:B------:R-:W-:-:S05]  /*26830*/  F2FP.SATFINITE.E4M3.F32.PACK_AB_MERGE_C R9, RZ, R12, RZ ;  /* 0x0000000cff09723e */ /* 0x000fca00048070ff */
[----:B------:R2:W-:Y:S01]  /*26840*/  STG.E.U8 desc[UR24][R6.64+0xb9], R9 ;  /* 0x0000b90906007986 */ /* 0x0005e2000c101118 */
[----:B------:R-:W-:Y:S05]  /*26850*/  BRA `(.L_x_41) ;  /* 0x000000b800307947 */ /* 0x000fea0003800000 */
.L_x_38:
[----:B------:R-:W-:Y:S01]  /*26860*/  ISETP.GE.AND P4, PT, R26, 0x1, PT ;  /* 0x000000011a00780c */ /* 0x000fe20003f86270 */
[----:B------:R-:W-:Y:S01]  /*26870*/  FMUL R28, R8, UR17 ;  /* 0x00000011081c7c20 */ /* 0x000fe20008400000 */
[----:B------:R-:W-:Y:S01]  /*26880*/  FMUL R10, R10, UR17 ;  /* 0x000000110a0a7c20 */ /* 0x000fe20008400000 */
[----:B------:R-:W-:Y:S01]  /*26890*/  FMUL R13, R13, UR17 ;  /* 0x000000110d0d7c20 */ /* 0x000fe20008400000 */
[----:B------:R-:W-:Y:S01]  /*268a0*/  ISETP.LT.OR P0, PT, R27, 0x1, !P4 ;  /* 0x000000011b00780c */ /* 0x000fe20006701670 */
[----:B------:R-:W-:Y:S01]  /*268b0*/  FMUL R14, R14, UR17 ;  /* 0x000000110e0e7c20 */ /* 0x000fe20008400000 */
[----:B------:R-:W-:Y:S01]  /*268c0*/  FMUL R15, R15, UR17 ;  /* 0x000000110f0f7c20 */ /* 0x000fe20008400000 */
[----:B------:R-:W-:Y:S01]  /*268d0*/  FMUL R16, R16, UR17 ;  /* 0x0000001110107c20 */ /* 0x000fe20008400000 */
[----:B------:R-:W-:Y:S01]  /*268e0*/  FMUL R17, R17, UR17 ;  /* 0x0000001111117c20 */ /* 0x000fe20008400000 */
[----:B------:R-:W-:Y:S01]  /*268f0*/  LOP3.LUT R7, R7, 0xffffbfff, RZ, 0xc0, !PT ;  /* 0xffffbfff07077812 */ /* 0x000fe200078ec0ff */
[----:B------:R-:W-:Y:S01]  /*26900*/  FMUL R18, R18, UR17 ;  /* 0x0000001112127c20 */ /* 0x000fe20008400000 */
[----:B------:R-:W-:Y:S01]  /*26910*/  FMUL R19, R19, UR17 ;  /* 0x0000001113137c20 */ /* 0x000fe20008400000 */
[----:B------:R-:W-:Y:S01]  /*26920*/  FMUL R20, R20, UR17 ;  /* 0x0000001114147c20 */ /* 0x000fe20008400000 */
[----:B------:R-:W-:Y:S01]  /*26930*/  FMUL R21, R21, UR17 ;  /* 0x0000001115157c20 */ /* 0x000fe20008400000 */
[----:B------:R-:W-:Y:S01]  /*26940*/  FMUL R22, R22, UR17 ;  /* 0x0000001116167c20 */ /* 0x000fe20008400000 */
[----:B------:R-:W-:Y:S01]  /*26950*/  FMUL R23, R23, UR17 ;  /* 0x0000001117177c20 */ /* 0x000fe20008400000 */
[----:B------:R-:W-:Y:S01]  /*26960*/  FMUL R216, R216, UR17 ;  /* 0x00000011d8d87c20 */ /* 0x000fe20008400000 */
[----:B------:R-:W0:Y:S01]  /*26970*/  @!P0 LDC.64 R24, c[0x0][0x5c0] ;  /* 0x00017000ff188b82 */ /* 0x000e220000000a00 */
[----:B------:R-:W-:Y:S01]  /*26980*/  F2FP.SATFINITE.E4M3.F32.PACK_AB_MERGE_C R28, RZ, R28, RZ ;  /* 0x0000001cff1c723e */ /* 0x000fe200048070ff */
[----:B------:R-:W-:Y:S01]  /*26990*/  FMUL R217, R217, UR17 ;  /* 0x00000011d9d97c20 */ /* 0x000fe20008400000 */
        /* <DEDUP_REMOVED lines=16> */
[----:B------:R-:W2:Y:S01]  /*26aa0*/  LDL.LU R55, [R1+0x180] ;  /* 0x0001800001377983 */ /* 0x000ea20000300800 */
[----:B------:R-:W-:Y:S01]  /*26ab0*/  FMUL R234, R234, UR17 ;  /* 0x00000011eaea7c20 */ /* 0x000fe20008400000 */
[----:B------:R-:W-:Y:S01]  /*26ac0*/  FMUL R235, R235, UR17 ;  /* 0x00000011ebeb7c20 */ /* 0x000fe20008400000 */
[----:B------:R-:W-:Y:S01]  /*26ad0*/  FMUL R236, R236, UR17 ;  /* 0x00000011ecec7c20 */ /* 0x000fe20008400000 */
[----:B------:R-:W-:Y:S01]  /*26ae0*/  FMUL R237, R237, UR17 ;  /* 0x00000011eded7c20 */ /* 0x000fe20008400000 */
[----:B0-----:R-:W-:Y:S01]  /*26af0*/  @!P0 IADD3 R24, P1, R6, R24, RZ ;  /* 0x0000001806188210 */ /* 0x001fe20007f3e0ff */
[----:B------:R-:W3:Y:S01]  /*26b00*/  LDL.LU R54, [R1+0x184] ;  /* 0x0001840001367983 */ /* 0x000ee20000300800 */
[----:B-----5:R-:W-:Y:S01]  /*26b10*/  LOP3.LUT R5, R5, 0xefffffff, RZ, 0xc0, !PT ;  /* 0xefffffff05057812 */ /* 0x020fe200078ec0ff */
[----:B------:R-:W-:-:S02]  /*26b20*/  ULDC.64 UR12, c[0x0][0x5c8] ;  /* 0x00017200000c7ab9 */ /* 0x000fc40000000a00 */
[----:B------:R-:W-:Y:S01]  /*26b30*/  @!P0 IMAD.X R25, R29, 0x1, R25, P1 ;  /* 0x000000011d198824 */ /* 0x000fe200008e0619 */
[----:B------:R-:W-:Y:S01]  /*26b40*/  F2FP.SATFINITE.E4M3.F32.PACK_AB_MERGE_C R10, RZ, R10, RZ ;  /* 0x0000000aff0a723e */ /* 0x000fe200048070ff */
[----:B------:R-:W4:Y:S01]  /*26b50*/  LDL.LU R62, [R1+0x188] ;  /* 0x00018800013e7983 */ /* 0x000f220000300800 */
[----:B------:R-:W-:Y:S02]  /*26b60*/  F2FP.SATFINITE.E4M3.F32.PACK_AB_MERGE_C R13, RZ, R13, RZ ;  /* 0x0000000dff0d723e */ /* 0x000fe400048070ff */
[----:B------:R-:W-:Y:S01]  /*26b70*/  F2FP.SATFINITE.E4M3.F32.PACK_AB_MERGE_C R14, RZ, R14, RZ ;  /* 0x0000000eff0e723e */ /* 0x000fe200048070ff */
[----:B------:R0:W-:Y:S01]  /*26b80*/  @!P0 STG.E.U8 desc[UR24][R24.64], R28 ;  /* 0x0000001c18008986 */ /* 0x0001e2000c101118 */
[----:B------:R-:W-:Y:S02]  /*26b90*/  ISETP.LT.OR P0, PT, R27, 0x2, !P4 ;  /* 0x000000021b00780c */ /* 0x000fe40006701670 */
[----:B------:R-:W-:Y:S02]  /*26ba0*/  F2FP.SATFINITE.E4M3.F32.PACK_AB_MERGE_C R15, RZ, R15, RZ ;  /* 0x0000000fff0f723e */ /* 0x000fe400048070ff */
[----:B------:R-:W-:-:S02]  /*26bb0*/  F2FP.SATFINITE.E4M3.F32.PACK_AB_MERGE_C R16, RZ, R16, RZ ;  /* 0x00000010ff10723e */ /* 0x000fc400048070ff */
[----:B------:R-:W-:Y:S02]  /*26bc0*/  F2FP.SATFINITE.E4M3.F32.PACK_AB_MERGE_C R17, RZ, R17, RZ ;  /* 0x00000011ff11723e */ /* 0x000fe400048070ff */
[----:B------:R-:W-:Y:S02]  /*26bd0*/  F2FP.SATFINITE.E4M3.F32.PACK_AB_MERGE_C R18, RZ, R18, RZ ;  /* 0x00000012ff12723e */ /* 0x000fe400048070ff */
[----:B------:R-:W-:Y:S01]  /*26be0*/  F2FP.SATFINITE.E4M3.F32.PACK_AB_MERGE_C R19, RZ, R19, RZ ;  /* 0x00000013ff13723e */ /* 0x000fe200048070ff */
[----:B0-----:R-:W-:Y:S01]  /*26bf0*/  FMUL R28, R9, UR17 ;  /* 0x00000011091c7c20 */ /* 0x001fe20008400000 */
[----:B------:R-:W-:Y:S01]  /*26c00*/  F2FP.SATFINITE.E4M3.F32.PACK_AB_MERGE_C R20, RZ, R20, RZ ;  /* 0x00000014ff14723e */ /* 0x000fe200048070ff */
[----:B------:R-:W0:Y:S01]  /*26c10*/  @!P0 LDC.64 R24, c[0x0][0x5c0] ;  /* 0x00017000ff188b82 */ /* 0x000e220000000a00 */
[----:B------:R-:W-:Y:S02]  /*26c20*/  F2FP.SATFINITE.E4M3.F32.PACK_AB_MERGE_C R21, RZ, R21, RZ ;  /* 0x00000015ff15723e */ /* 0x000fe400048070ff */
[----:B------:R-:W-:-:S02]  /*26c30*/  F2FP.SATFINITE.E4M3.F32.PACK_AB_MERGE_C R28, RZ, R28, RZ ;  /* 0x0000001cff1c723e */ /* 0x000fc400048070ff */
[----:B------:R-:W-:Y:S02]  /*26c40*/  F2FP.SATFINITE.E4M3.F32.PACK_AB_MERGE_C R22, RZ, R22, RZ ;  /* 0x00000016ff16723e */ /* 0x000fe400048070ff */
[----:B------:R-:W-:Y:S02]  /*26c50*/  F2FP.SATFINITE.E4M3.F32.PACK_AB_MERGE_C R23, RZ, R23, RZ ;  /* 0x00000017ff17723e */ /* 0x000fe400048070ff */
[----:B------:R-:W-:Y:S02]  /*26c60*/  F2FP.SATFINITE.E4M3.F32.PACK_AB_MERGE_C R216, RZ, R216, RZ ;  /* 0x000000d8ffd8723e */ /* 0x000fe400048070ff */
[----:B------:R-:W-:Y:S02]  /*26c70*/  F2FP.SATFINITE.E4M3.F32.PACK_AB_MERGE_C R217, RZ, R217, RZ ;  /* 0x000000d9ffd9723e */ /* 0x000fe400048070ff */
[----:B------:R-:W-:Y:S02]  /*26c80*/  F2FP.SATFINITE.E4M3.F32.PACK_AB_MERGE_C R218, RZ, R218, RZ ;  /* 0x000000daffda723e */ /* 0x000fe400048070ff */
[----:B------:R-:W-:-:S02]  /*26c90*/  F2FP.SATFINITE.E4M3.F32.PACK_AB_MERGE_C R219, RZ, R219, RZ ;  /* 0x000000dbffdb723e */ /* 0x000fc400048070ff */
[----:B------:R-:W-:Y:S02]  /*26ca0*/  F2FP.SATFINITE.E4M3.F32.PACK_AB_MERGE_C R220, RZ, R220, RZ ;  /* 0x000000dcffdc723e */ /* 0x000fe400048070ff */
[----:B------:R-:W-:Y:S02]  /*26cb0*/  F2FP.SATFINITE.E4M3.F32.PACK_AB_MERGE_C R221, RZ, R221, RZ ;  /* 0x000000ddffdd723e */ /* 0x000fe400048070ff */
[----:B------:R-:W-:Y:S02]  /*26cc0*/  F2FP.SATFINITE.E4M3.F32.PACK_AB_MERGE_C R222, RZ, R222, RZ ;  /* 0x000000deffde723e */ /* 0x000fe400048070ff */
[----:B------:R-:W-:Y:S02]  /*26cd0*/  F2FP.SATFINITE.E4M3.F32.PACK_AB_MERGE_C R223, RZ, R223, RZ ;  /* 0x000000dfffdf723e */ /* 0x000fe400048070ff */
[----:B0-----:R-:W-:Y:S02]  /*26ce0*/  @!P0 IADD3 R24, P1, R6, R24, RZ ;  /* 0x0000001806188210 */ /* 0x001fe40007f3e0ff */
[----:B------:R-:W-:-:S02]  /*26cf0*/  F2FP.SATFINITE.E4M3.F32.PACK_AB_MERGE_C R224, RZ, R224, RZ ;  /* 0x000000e0ffe0723e */ /* 0x000fc400048070ff */
[----:B------:R-:W-:Y:S01]  /*26d00*/  F2FP.SATFINITE.E4M3.F32.PACK_AB_MERGE_C R225, RZ, R225, RZ ;  /* 0x000000e1ffe1723e */ /* 0x000fe200048070ff */
[----:B------:R-:W-:Y:S01]  /*26d10*/  @!P0 IMAD.X R25, R29, 0x1, R25, P1 ;  /* 0x000000011d198824 */ /* 0x000fe200008e0619 */
[----:B------:R-:W-:Y:S02]  /*26d20*/  ISETP.GE.AND P1, PT, R26, 0x9, PT ;  /* 0x000000091a00780c */ /* 0x000fe40003f26270 */
[----:B------:R-:W-:Y:S02]  /*26d30*/  F2FP.SATFINITE.E4M3.F32.PACK_AB_MERGE_C R226, RZ, R226, RZ ;  /* 0x000000e2ffe2723e */ /* 0x000fe400048070ff */
[C---:B------:R-:W-:Y:S01]  /*26d40*/  ISETP.LT.OR P2, PT, R27.reuse, 0x1, !P1 ;  /* 0x000000011b00780c */ /* 0x040fe20004f41670 */
[----:B------:R0:W-:Y:S01]  /*26d50*/  @!P0 STG.E.U8 desc[UR24][R24.64+0x1], R28 ;  /* 0x0000011c18008986 */ /* 0x0001e2000c101118 */
[----:B------:R-:W-:Y:S02]  /*26d60*/  ISETP.LT.OR P0, PT, R27, 0x2, !P1 ;  /* 0x000000021b00780c */ /* 0x000fe40004f01670 */
[----:B------:R-:W-:-:S02]  /*26d70*/  F2FP.SATFINITE.E4M3.F32.PACK_AB_MERGE_C R227, RZ, R227, RZ ;  /* 0x000000e3ffe3723e */ /* 0x000fc400048070ff */
[----:B------:R-:W-:Y:S02]  /*26d80*/  F2FP.SATFINITE.E4M3.F32.PACK_AB_MERGE_C R228, RZ, R228, RZ ;  /* 0x000000e4ffe4723e */ /* 0x000fe400048070ff */
[----:B------:R-:W-:Y:S02]  /*26d90*/  LOP3.LUT R8, R8, 0xfffffbff, RZ, 0xc0, !PT ;  /* 0xfffffbff08087812 */ /* 0x000fe400078ec0ff */
[----:B------:R-:W-:Y:S02]  /*26da0*/  F2FP.SATFINITE.E4M3.F32.PACK_AB_MERGE_C R229, RZ, R229, RZ ;  /* 0x000000e5ffe5723e */ /* 0x000fe400048070ff */
[----:B------:R-:W-:Y:S01]  /*26db0*/  F2FP.SATFINITE.E4M3.F32.PACK_AB_MERGE_C R230, RZ, R230, RZ ;  /* 0x000000e6ffe6723e */ /* 0x000fe200048070ff */
[----:B0-----:R-:W0:Y:S01]  /*26dc0*/  @!P2 LDC.64 R24, c[0x0][0x5c0] ;  /* 0x00017000ff18ab82 */ /* 0x001e220000000a00 */
[----:B------:R-:W-:Y:S01]  /*26dd0*/  FMUL R28, R11, UR17 ;  /* 0x000000110b1c7c20 */ /* 0x000fe20008400000 */
        /* <DEDUP_REMOVED lines=8> */
[----:B0-----:R-:W-:-:S04]  /*26e60*/  @!P2 IADD3 R24, P3, P5, R6, R24, R3 ;  /* 0x000000180618a210 */ /* 0x001fc80007d7e003 */
[----:B------:R-:W-:-:S05]  /*26e70*/  @!P2 IADD3.X R25, R29, R25, R0, P3, P5 ;  /* 0x000000191d19a210 */ /* 0x000fca0001fea400 */
[----:B------:R0:W-:Y:S01]  /*26e80*/  @!P2 STG.E.U8 desc[UR24][R24.64], R10 ;  /* 0x0000000a1800a986 */ /* 0x0001e2000c101118 */
[----:B------:R-:W-:Y:S01]  /*26e90*/  ISETP.LT.OR P2, PT, R27, 0x9, !P4 ;  /* 0x000000091b00780c */ /* 0x000fe20006741670 */
[----:B0-----:R-:W0:Y:S02]  /*26ea0*/  @!P0 LDC.64 R24, c[0x0][0x5c0] ;  /* 0x00017000ff188b82 */ /* 0x001e240000000a00 */
[----:B0-----:R-:W-:-:S04]  /*26eb0*/  @!P0 IADD3 R10, P3, P5, R6, R24, R3 ;  /* 0x00000018060a8210 */ /* 0x001fc80007d7e003 */
[----:B------:R-:W-:Y:S02]  /*26ec0*/  @!P0 IADD3.X R11, R29, R25, R0, P3, P5 ;  /* 0x000000191d0b8210 */ /* 0x000fe40001fea400 */
[C---:B------:R-:W-:Y:S02]  /*26ed0*/  ISETP.LT.OR P5, PT, R27.reuse, 0xa, !P4 ;  /* 0x0000000a1b00780c */ /* 0x040fe400067a1670 */
[----:B------:R-:W-:Y:S01]  /*26ee0*/  ISETP.LT.OR P3, PT, R27, 0x9, !P1 ;  /* 0x000000091b00780c */ /* 0x000fe20004f61670 */
[----:B------:R0:W-:Y:S10]  /*26ef0*/  @!P0 STG.E.U8 desc[UR24][R10.64+0x1], R28 ;  /* 0x0000011c0a008986 */ /* 0x0001f4000c101118 */
[----:B------:R-:W1:Y:S01]  /*26f00*/  @!P5 LDC.64 R24, c[0x0][0x5c0] ;  /* 0x00017000ff18db82 */ /* 0x000e620000000a00 */
[----:B0-----:R-:W-:-:S05]  /*26f10*/  FMUL R28, R12, UR17 ;  /* 0x000000110c1c7c20 */ /* 0x001fca0008400000 */
[----:B------:R-:W-:Y:S02]  /*26f20*/  F2FP.SATFINITE.E4M3.F32.PACK_AB_MERGE_C R28, RZ, R28, RZ ;  /* 0x0000001cff1c723e */ /* 0x000fe400048070ff */
[----:B------:R-:W0:Y:S02]  /*26f30*/  @!P2 LDC.64 R10, c[0x0][0x5c0] ;  /* 0x00017000ff0aab82 */ /* 0x000e240000000a00 */
[----:B0-----:R-:W-:-:S05]  /*26f40*/  @!P2 IADD3 R10, P0, R6, R10, RZ ;  /* 0x0000000a060aa210 */ /* 0x001fca0007f1e0ff */
[----:B------:R-:W-:Y:S01]  /*26f50*/  @!P2 IMAD.X R11, R29, 0x1, R11, P0 ;  /* 0x000000011d0ba824 */ /* 0x000fe200000e060b */
[----:B------:R-:W-:-:S04]  /*26f60*/  ISETP.LT.OR P0, PT, R27, 0xa, !P1 ;  /* 0x0000000a1b00780c */ /* 0x000fc80004f01670 */
[----:B------:R1:W-:Y:S02]  /*26f70*/  @!P2 STG.E.U8 desc[UR24][R10.64+0x8], R28 ;  /* 0x0000081c0a00a986 */ /* 0x0003e4000c101118 */
[----:B-1----:R-:W-:-:S05]  /*26f80*/  @!P5 IADD3 R10, P2, R6, R24, RZ ;  /* 0x00000018060ad210 */ /* 0x002fca0007f5e0ff */
[----:B------:R-:W-:Y:S02]  /*26f90*/  @!P5 IMAD.X R11, R29, 0x1, R25, P2 ;  /* 0x000000011d0bd824 */ /* 0x000fe400010e0619 */
[----:B------:R-:W0:Y:S03]  /*26fa0*/  @!P3 LDC.64 R24, c[0x0][0x5c0] ;  /* 0x00017000ff18bb82 */ /* 0x000e260000000a00 */
[----:B------:R1:W-:Y:S05]  /*26fb0*/  @!P5 STG.E.U8 desc[UR24][R10.64+0x9], R13 ;  /* 0x0000090d0a00d986 */ /* 0x0003ea000c101118 */
[----:B-1----:R-:W1:Y:S01]  /*26fc0*/  @!P0 LDC.64 R10, c[0x0][0x5c0] ;  /* 0x00017000ff0a8b82 */ /* 0x002e620000000a00 */
[----:B0-----:R-:W-:-:S04]  /*26fd0*/  @!P3 IADD3 R30, P2, P5, R6, R24, R3 ;  /* 0x00000018061eb210 */ /* 0x001fc80007d5e003 */
[----:B------:R-:W-:-:S05]  /*26fe0*/  @!P3 IADD3.X R31, R29, R25, R0, P2, P5 ;  /* 0x000000191d1fb210 */ /* 0x000fca00017ea400 */
[----:B------:R0:W-:Y:S01]  /*26ff0*/  @!P3 STG.E.U8 desc[UR24][R30.64+0x8], R14 ;  /* 0x0000080e1e00b986 */ /* 0x0001e2000c101118 */
[----:B-1----:R-:W-:-:S04]  /*27000*/  @!P0 IADD3 R24, P2, P5, R6, R10, R3 ;  /* 0x0000000a06188210 */ /* 0x002fc80007d5e003 */
[----:B------:R-:W-:Y:S02]  /*27010*/  @!P0 IADD3.X R25, R29, R11, R0, P2, P5 ;  /* 0x0000000b1d198210 */ /* 0x000fe400017ea400 */
[----:B------:R-:W-:-:S03]  /*27020*/  ISETP.LT.OR P2, PT, R27, 0x11, !P1 ;  /* 0x000000111b00780c */ /* 0x000fc60004f41670 */
[----:B------:R-:W-:Y:S10]  /*27030*/  @!P0 STG.E.U8 desc[UR24][R24.64+0x9], R15 ;  /* 0x0000090f18008986 */ /* 0x000ff4000c101118 */
[----:B------:R-:W1:Y:S01]  /*27040*/  @!P2 LDC.64 R10, c[0x0][0x5c0] ;  /* 0x00017000ff0aab82 */ /* 0x000e620000000a00 */
[----:B------:R-:W-:-:S04]  /*27050*/  @P2 LOP3.LUT R7, R7, 0x4000, RZ, 0xfc, !PT ;  /* 0x0000400007072812 */ /* 0x000fc800078efcff */
[----:B------:R-:W-:Y:S02]  /*27060*/  LOP3.LUT R7, R7, 0xffffdfff, RZ, 0xc0, !PT ;  /* 0xffffdfff07077812 */ /* 0x000fe400078ec0ff */
[----:B-1----:R-:W-:-:S04]  /*27070*/  @!P2 IADD3 R32, P5, P6, R6, R10, R3 ;  /* 0x0000000a0620a210 */ /* 0x002fc80007ebe003 */
[----:B------:R-:W-:Y:S02]  /*27080*/  @!P2 IADD3.X R33, R29, R11, R0, P5, P6 ;  /* 0x0000000b1d21a210 */ /* 0x000fe40002fec400 */
[----:B------:R-:W-:-:S13]  /*27090*/  ISETP.LT.OR P5, PT, R27, 0x12, !P1 ;  /* 0x000000121b00780c */ /* 0x000fda0004fa1670 */
[----:B------:R-:W0:Y:S01]  /*270a0*/  @!P5 LDC.64 R10, c[0x0][0x5c0] ;  /* 0x00017000ff0adb82 */ /* 0x000e220000000a00 */
[----:B------:R-:W-:Y:S02]  /*270b0*/  @P5 LOP3.LUT R7, R7, 0x2000, RZ, 0xfc, !PT ;  /* 0x0000200007075812 */ /* 0x000fe400078efcff */
[----:B0-----:R-:W-:-:S04]  /*270c0*/  @!P5 IADD3 R30, P3, P6, R6, R10, R3 ;  /* 0x0000000a061ed210 */ /* 0x001fc80007e7e003 */
[----:B------:R-:W-:Y:S02]  /*270d0*/  @!P5 IADD3.X R31, R29, R11, R0, P3, P6 ;  /* 0x0000000b1d1fd210 */ /* 0x000fe40001fec400 */
[----:B------:R-:W-:-:S13]  /*270e0*/  ISETP.LT.OR P3, PT, R27, 0x19, !P1 ;  /* 0x000000191b00780c */ /* 0x000fda0004f61670 */
[----:B------:R-:W0:Y:S02]  /*270f0*/  @!P3 LDC.64 R10, c[0x0][0x5c0] ;  /* 0x00017000ff0abb82 */ /* 0x000e240000000a00 */
[----:B0-----:R-:W-:-:S04]  /*27100*/  @!P3 IADD3 R34, P0, P6, R6, R10, R3 ;  /* 0x0000000a0622b210 */ /* 0x001fc80007e1e003 */
[----:B------:R-:W-:Y:S02]  /*27110*/  @!P3 IADD3.X R35, R29, R11, R0, P0, P6 ;  /* 0x0000000b1d23b210 */ /* 0x000fe400007ec400 */
[----:B------:R-:W-:-:S13]  /*27120*/  ISETP.LT.OR P0, PT, R27, 0x11, !P4 ;  /* 0x000000111b00780c */ /* 0x000fda0006701670 */
[----:B------:R-:W0:Y:S02]  /*27130*/  @!P0 LDC.64 R10, c[0x0][0x5c0] ;  /* 0x00017000ff0a8b82 */ /* 0x000e240000000a00 */
[----:B0-----:R-:W-:-:S05]  /*27140*/  @!P0 IADD3 R10, P6, R6, R10, RZ ;  /* 0x0000000a060a8210 */ /* 0x001fca0007fde0ff */
[----:B------:R-:W-:-:S05]  /*27150*/  @!P0 IMAD.X R11, R29, 0x1, R11, P6 ;  /* 0x000000011d0b8824 */ /* 0x000fca00030e060b */
[----:B------:R0:W-:Y:S01]  /*27160*/  @!P0 STG.E.U8 desc[UR24][R10.64+0x10], R16 ;  /* 0x000010100a008986 */ /* 0x0001e2000c101118 */
[----:B------:R-:W-:-:S13]  /*27170*/  ISETP.LT.OR P0, PT, R27, 0x12, !P4 ;  /* 0x000000121b00780c */ /* 0x000fda0006701670 */
[----:B0-----:R-:W0:Y:S02]  /*27180*/  @!P0 LDC.64 R10, c[0x0][0x5c0] ;  /* 0x00017000ff0a8b82 */ /* 0x001e240000000a00 */
[----:B0-----:R-:W-:-:S05]  /*27190*/  @!P0 IADD3 R10, P6, R6, R10, RZ ;  /* 0x0000000a060a8210 */ /* 0x001fca0007fde0ff */
[----:B------:R-:W-:-:S05]  /*271a0*/  @!P0 IMAD.X R11, R29, 0x1, R11, P6 ;  /* 0x000000011d0b8824 */ /* 0x000fca00030e060b */
[----:B------:R0:W-:Y:S01]  /*271b0*/  @!P0 STG.E.U8 desc[UR24][R10.64+0x11], R17 ;  /* 0x000011110a008986 */ /* 0x0001e2000c101118 */
[----:B------:R-:W-:-:S13]  /*271c0*/  ISETP.LT.OR P0, PT, R27, 0x1a, !P1 ;  /* 0x0000001a1b00780c */ /* 0x000fda0004f01670 */
[----:B0-----:R-:W0:Y:S02]  /*271d0*/  @!P0 LDC.64 R10, c[0x0][0x5c0] ;  /* 0x00017000ff0a8b82 */ /* 0x001e240000000a00 */
[----:B0-----:R-:W-:-:S04]  /*271e0*/  @!P0 IADD3 R14, P2, P6, R6, R10, R3 ;  /* 0x0000000a060e8210 */ /* 0x001fc80007e5e003 */
[----:B------:R-:W-:Y:S02]  /*271f0*/  @!P0 IADD3.X R15, R29, R11, R0, P2, P6 ;  /* 0x0000000b1d0f8210 */ /* 0x000fe400017ec400 */
[----:B------:R-:W-:-:S13]  /*27200*/  ISETP.LT.OR P2, PT, R27, 0x21, !P1 ;  /* 0x000000211b00780c */ /* 0x000fda0004f41670 */
[----:B------:R-:W0:Y:S02]  /*27210*/  @!P2 LDC.64 R10, c[0x0][0x5c0] ;  /* 0x00017000ff0aab82 */ /* 0x000e240000000a00 */
[----:B0-----:R-:W-:-:S04]  /*27220*/  @!P2 IADD3 R36, P5, P6, R6, R10, R3 ;  /* 0x0000000a0624a210 */ /* 0x001fc80007ebe003 */
[----:B------:R-:W-:Y:S02]  /*27230*/  @!P2 IADD3.X R37, R29, R11, R0, P5, P6 ;  /* 0x0000000b1d25a210 */ /* 0x000fe40002fec400 */
[----:B------:R-:W-:-:S13]  /*27240*/  LOP3.LUT P2, RZ, R7, 0x4000, RZ, 0xc0, !PT ;  /* 0x0000400007ff7812 */ /* 0x000fda000784c0ff */
[----:B------:R-:W-:Y:S01]  /*27250*/  @!P2 STG.E.U8 desc[UR24][R32.64+0x10], R18 ;  /* 0x000010122000a986 */ /* 0x000fe2000c101118 */
[----:B------:R-:W-:-:S13]  /*27260*/  ISETP.LT.OR P2, PT, R27, 0x22, !P1 ;  /* 0x000000221b00780c */ /* 0x000fda0004f41670 */
[----:B------:R-:W0:Y:S02]  /*27270*/  @!P2 LDC.64 R10, c[0x0][0x5c0] ;  /* 0x00017000ff0aab82 */ /* 0x000e240000000a00 */
[----:B0-----:R-:W-:-:S04]  /*27280*/  @!P2 IADD3 R24, P5, P6, R6, R10, R3 ;  /* 0x0000000a0618a210 */ /* 0x001fc80007ebe003 */
[----:B------:R-:W-:Y:S02]  /*27290*/  @!P2 IADD3.X R25, R29, R11, R0, P5, P6 ;  /* 0x0000000b1d19a210 */ /* 0x000fe40002fec400 */
[C---:B------:R-:W-:Y:S02]  /*272a0*/  LOP3.LUT P5, RZ, R7.reuse, 0x2000, RZ, 0xc0, !PT ;  /* 0x0000200007ff7812 */ /* 0x040fe400078ac0ff */
[----:B------:R-:W-:-:S04]  /*272b0*/  LOP3.LUT R7, R7, 0xffffefff, RZ, 0xc0, !PT ;  /* 0xffffefff07077812 */ /* 0x000fc800078ec0ff */
[----:B------:R-:W-:Y:S02]  /*272c0*/  @P2 LOP3.LUT R7, R7, 0x1000, RZ, 0xfc, !PT ;  /* 0x0000100007072812 */ /* 0x000fe400078efcff */
[----:B------:R-:W-:-:S05]  /*272d0*/  ISETP.LT.OR P2, PT, R27, 0x29, !P1 ;  /* 0x000000291b00780c */ /* 0x000fca0004f41670 */
[----:B------:R0:W-:Y:S08]  /*272e0*/  @!P5 STG.E.U8 desc[UR24][R30.64+0x11], R19 ;  /* 0x000011131e00d986 */ /* 0x0001f0000c101118 */
[----:B------:R-:W0:Y:S02]  /*272f0*/  @!P2 LDC.64 R10, c[0x0][0x5c0] ;  /* 0x00017000ff0aab82 */ /* 0x000e240000000a00 */
[----:B0-----:R-:W-:-:S04]  /*27300*/  @!P2 IADD3 R30, P5, P6, R6, R10, R3 ;  /* 0x0000000a061ea210 */ /* 0x001fc80007ebe003 */
[----:B------:R-:W-:Y:S02]  /*27310*/  @!P2 IADD3.X R31, R29, R11, R0, P5, P6 ;  /* 0x0000000b1d1fa210 */ /* 0x000fe40002fec400 */
[C---:B------:R-:W-:Y:S02]  /*27320*/  ISETP.LT.OR P5, PT, R27.reuse, 0x19, !P4 ;  /* 0x000000191b00780c */ /* 0x040fe400067a1670 */
[----:B------:R-:W-:-:S11]  /*27330*/  ISETP.LT.OR P2, PT, R27, 0x2a, !P1 ;  /* 0x0000002a1b00780c */ /* 0x000fd60004f41670 */
        /* <DEDUP_REMOVED lines=8> */
[----:B------:R0:W-:Y:S04]  /*273c0*/  @!P5 STG.E.U8 desc[UR24][R10.64+0x19], R21 ;  /* 0x000019150a00d986 */ /* 0x0001e8000c101118 */
[----:B------:R-:W-:Y:S01]  /*273d0*/  @!P3 STG.E.U8 desc[UR24][R34.64+0x18], R22 ;  /* 0x000018162200b986 */ /* 0x000fe2000c101118 */
[----:B------:R-:W-:-:S03]  /*273e0*/  ISETP.LT.OR P3, PT, R27, 0x32, !P1 ;  /* 0x000000321b00780c */ /* 0x000fc60004f61670 */
[----:B------:R-:W-:Y:S01]  /*273f0*/  @!P0 STG.E.U8 desc[UR24][R14.64+0x19], R23 ;  /* 0x000019170e008986 */ /* 0x000fe2000c101118 */
[----:B0-----:R-:W0:Y:S02]  /*27400*/  @!P2 LDC.64 R10, c[0x0][0x5c0] ;  /* 0x00017000ff0aab82 */ /* 0x001e240000000a00 */
[----:B0-----:R-:W-:-:S04]  /*27410*/  @!P2 IADD3 R16, P5, P6, R6, R10, R3 ;  /* 0x0000000a0610a210 */ /* 0x001fc80007ebe003 */
[----:B------:R-:W-:Y:S02]  /*27420*/  @!P2 IADD3.X R17, R29, R11, R0, P5, P6 ;  /* 0x0000000b1d11a210 */ /* 0x000fe40002fec400 */
[----:B------:R-:W-:-:S13]  /*27430*/  ISETP.LT.OR P2, PT, R27, 0x31, !P1 ;  /* 0x000000311b00780c */ /* 0x000fda0004f41670 */
[----:B------:R-:W0:Y:S02]  /*27440*/  @!P2 LDC.64 R10, c[0x0][0x5c0] ;  /* 0x00017000ff0aab82 */ /* 0x000e240000000a00 */
[----:B0-----:R-:W-:-:S04]  /*27450*/  @!P2 IADD3 R32, P5, P6, R6, R10, R3 ;  /* 0x0000000a0620a210 */ /* 0x001fc80007ebe003 */
[----:B------:R-:W-:Y:S02]  /*27460*/  @!P2 IADD3.X R33, R29, R11, R0, P5, P6 ;  /* 0x0000000b1d21a210 */ /* 0x000fe40002fec400 */
[----:B------:R-:W0:Y:S01]  /*27470*/  @!P3 LDC.64 R10, c[0x0][0x5c0] ;  /* 0x00017000ff0abb82 */ /* 0x000e220000000a00 */
[----:B------:R-:W-:Y:S02]  /*27480*/  ISETP.LT.OR P2, PT, R27, 0x39, !P1 ;  /* 0x000000391b00780c */ /* 0x000fe40004f41670 */
[----:B0-----:R-:W-:-:S04]  /*27490*/  @!P3 IADD3 R20, P5, P6, R6, R10, R3 ;  /* 0x0000000a0614b210 */ /* 0x001fc80007ebe003 */
[----:B------:R-:W-:-:S07]  /*274a0*/  @!P3 IADD3.X R21, R29, R11, R0, P5, P6 ;  /* 0x0000000b1d15b210 */ /* 0x000fce0002fec400 */
[----:B------:R-:W0:Y:S01]  /*274b0*/  @!P2 LDC.64 R10, c[0x0][0x5c0] ;  /* 0x00017000ff0aab82 */ /* 0x000e220000000a00 */
[----:B------:R-:W-:Y:S02]  /*274c0*/  ISETP.LT.OR P6, PT, R27, 0x21, !P1 ;  /* 0x000000211b00780c */ /* 0x000fe40004fc1670 */
        /* <DEDUP_REMOVED lines=21> */
[----:B------:R-:W-:Y:S02]  /*27620*/  ISETP.LT.OR P0, PT, R27, 0x42, !P1 ;  /* 0x000000421b00780c */ /* 0x000fe40004f01670 */
[C---:B------:R-:W-:Y:S02]  /*27630*/  LOP3.LUT P2, RZ, R7.reuse, 0x1000, RZ, 0xc0, !PT ;  /* 0x0000100007ff7812 */ /* 0x040fe4000784c0ff */
[----:B------:R-:W-:-:S09]  /*27640*/  LOP3.LUT R7, R7, 0xfffff7ff, RZ, 0xc0, !PT ;  /* 0xfffff7ff07077812 */ /* 0x000fd200078ec0ff */
[----:B------:R-:W0:Y:S01]  /*27650*/  @!P0 LDC.64 R10, c[0x0][0x5c0] ;  /* 0x00017000ff0a8b82 */ /* 0x000e220000000a00 */
[----:B------:R-:W-:Y:S01]  /*27660*/  @P0 LOP3.LUT R7, R7, 0x800, RZ, 0xfc, !PT ;  /* 0x0000080007070812 */ /* 0x000fe200078efcff */
[----:B------:R-:W-:Y:S03]  /*27670*/  @!P2 STG.E.U8 desc[UR24][R24.64+0x21], R219 ;  /* 0x000021db1800a986 */ /* 0x000fe6000c101118 */
[----:B------:R-:W-:Y:S02]  /*27680*/  LOP3.LUT R7, R7, 0xfffffbff, RZ, 0xc0, !PT ;  /* 0xfffffbff07077812 */ /* 0x000fe400078ec0ff */
[----:B0-----:R-:W-:-:S04]  /*27690*/  @!P0 IADD3 R22, P5, P6, R6, R10, R3 ;  /* 0x0000000a06168210 */ /* 0x001fc80007ebe003 */
[----:B------:R-:W-:Y:S02]  /*276a0*/  @!P0 IADD3.X R23, R29, R11, R0, P5, P6 ;  /* 0x0000000b1d178210 */ /* 0x000fe40002fec400 */
[C---:B------:R-:W-:Y:S02]  /*276b0*/  ISETP.LT.OR P6, PT, R27.reuse, 0x49, !P1 ;  /* 0x000000491b00780c */ /* 0x040fe40004fc1670 */
[----:B------:R-:W-:-:S11]  /*276c0*/  ISETP.LT.OR P0, PT, R27, 0x29, !P1 ;  /* 0x000000291b00780c */ /* 0x000fd60004f01670 */
        /* <DEDUP_REMOVED lines=13> */
[----:B------:R-:W-:-:S03]  /*277a0*/  ISETP.LT.OR P2, PT, R27, 0x4a, !P1 ;  /* 0x0000004a1b00780c */ /* 0x000fc60004f41670 */
[----:B------:R-:W-:Y:S01]  /*277b0*/  @!P0 STG.E.U8 desc[UR24][R30.64+0x28], R222 ;  /* 0x000028de1e008986 */ /* 0x000fe2000c101118 */
[----:B------:R-:W-:-:S09]  /*277c0*/  ISETP.LT.OR P0, PT, R27, 0x2a, !P1 ;  /* 0x0000002a1b00780c */ /* 0x000fd20004f01670 */
[----:B0-----:R-:W0:Y:S01]  /*277d0*/  @!P2 LDC.64 R10, c[0x0][0x5c0] ;  /* 0x00017000ff0aab82 */ /* 0x001e220000000a00 */
[----:B------:R-:W-:-:S03]  /*277e0*/  @P2 LOP3.LUT R7, R7, 0x400, RZ, 0xfc, !PT ;  /* 0x0000040007072812 */ /* 0x000fc600078efcff */
[----:B------:R-:W-:Y:S01]  /*277f0*/  @!P0 STG.E.U8 desc[UR24][R16.64+0x29], R223 ;  /* 0x000029df10008986 */ /* 0x000fe2000c101118 */
[----:B------:R-:W-:Y:S02]  /*27800*/  ISETP.LT.OR P0, PT, R27, 0x59, !P1 ;  /* 0x000000591b00780c */ /* 0x000fe40004f01670 */
        /* <DEDUP_REMOVED lines=8> */
[----:B0-----:R-:W-:-:S04]  /*27890*/  @!P2 IADD3 R24, P5, P6, R6, R10, R3 ;  /* 0x0000000a0618a210 */ /* 0x001fc80007ebe003 */
[----:B------:R-:W-:Y:S02]  /*278a0*/  @!P2 IADD3.X R25, R29, R11, R0, P5, P6 ;  /* 0x0000000b1d19a210 */ /* 0x000fe40002fec400 */
[----:B------:R-:W0:Y:S01]  /*278b0*/  @!P0 LDC.64 R10, c[0x0][0x5c0] ;  /* 0x00017000ff0a8b82 */ /* 0x000e220000000a00 */
[----:B------:R-:W-:-:S13]  /*278c0*/  ISETP.LT.OR P2, PT, R27, 0x61, !P1 ;  /* 0x000000611b00780c */ /* 0x000fda0004f41670 */
[----:B------:R-:W-:-:S04]  /*278d0*/  @P2 LOP3.LUT R8, R8, 0x400, RZ, 0xfc, !PT ;  /* 0x0000040008082812 */ /* 0x000fc800078efcff */
[----:B------:R-:W-:Y:S02]  /*278e0*/  LOP3.LUT R8, R8, 0xfffff7ff, RZ, 0xc0, !PT ;  /* 0xfffff7ff08087812 */ /* 0x000fe400078ec0ff */
        /* <DEDUP_REMOVED lines=12> */
[----:B------:R0:W-:Y:S02]  /*279b0*/  @!P5 STG.E.U8 desc[UR24][R10.64+0x31], R225 ;  /* 0x000031e10a00d986 */ /* 0x0001e4000c101118 */
[----:B0-----:R-:W0:Y:S02]  /*279c0*/  @!P0 LDC.64 R10, c[0x0][0x5c0] ;  /* 0x00017000ff0a8b82 */ /* 0x001e240000000a00 */
[----:B0-----:R-:W-:-:S04]  /*279d0*/  @!P0 IADD3 R16, P5, P6, R6, R10, R3 ;  /* 0x0000000a06108210 */ /* 0x001fc80007ebe003 */
[----:B------:R-:W-:Y:S02]  /*279e0*/  @!P0 IADD3.X R17, R29, R11, R0, P5, P6 ;  /* 0x0000000b1d118210 */ /* 0x000fe40002fec400 */
[----:B------:R-:W0:Y:S01]  /*279f0*/  @!P2 LDC.64 R10, c[0x0][0x5c0] ;  /* 0x00017000ff0aab82 */ /* 0x000e220000000a00 */
[----:B------:R-:W-:-:S13]  /*27a00*/  ISETP.LT.OR P0, PT, R27, 0x31, !P1 ;  /* 0x000000311b00780c */ /* 0x000fda0004f01670 */
[----:B------:R-:W-:Y:S04]  /*27a10*/  @!P0 STG.E.U8 desc[UR24][R32.64+0x30], R226 ;  /* 0x000030e220008986 */ /* 0x000fe8000c101118 */
[----:B------:R-:W-:Y:S01]  /*27a20*/  @!P3 STG.E.U8 desc[UR24][R20.64+0x31], R227 ;  /* 0x000031e31400b986 */ /* 0x000fe2000c101118 */
        /* <DEDUP_REMOVED lines=8> */
[----:B------:R-:W0:Y:S01]  /*27ab0*/  @!P0 LDC.64 R10, c[0x0][0x5c0] ;  /* 0x00017000ff0a8b82 */ /* 0x000e220000000a00 */
[----:B------:R-:W-:-:S04]  /*27ac0*/  @P0 LOP3.LUT R8, R8, 0x800, RZ, 0xfc, !PT ;  /* 0x0000080008080812 */ /* 0x000fc800078efcff */
[----:B------:R-:W-:Y:S02]  /*27ad0*/  LOP3.LUT R8, R8, 0xfffffff7, RZ, 0xc0, !PT ;  /* 0xfffffff708087812 */ /* 0x000fe400078ec0ff */
[----:B0-----:R-:W-:-:S04]  /*27ae0*/  @!P0 IADD3 R48, P3, P6, R6, R10, R3 ;  /* 0x0000000a06308210 */ /* 0x001fc80007e7e003 */
[----:B------:R-:W-:Y:S02]  /*27af0*/  @!P0 IADD3.X R49, R29, R11, R0, P3, P6 ;  /* 0x0000000b1d318210 */ /* 0x000fe40001fec400 */
[C---:B------:R-:W-:Y:S02]  /*27b00*/  ISETP.LT.OR P3, PT, R27.reuse, 0x39, !P4 ;  /* 0x000000391b00780c */ /* 0x040fe40006761670 */
[----:B------:R-:W-:-:S11]  /*27b10*/  ISETP.LT.OR P0, PT, R27, 0x6a, !P1 ;  /* 0x0000006a1b00780c */ /* 0x000fd60004f01670 */
[----:B------:R-:W0:Y:S02]  /*27b20*/  @!P3 LDC.64 R10, c[0x0][0x5c0] ;  /* 0x00017000ff0abb82 */ /* 0x000e240000000a00 */
[----:B------:R-:W-:-:S04]  /*27b30*/  @P0 LOP3.LUT R8, R8, 0x8, RZ, 0xfc, !PT ;  /* 0x0000000808080812 */ /* 0x000fc800078efcff */
[----:B------:R-:W-:-:S04]  /*27b40*/  LOP3.LUT R8, R8, 0xffffefff, RZ, 0xc0, !PT ;  /* 0xffffefff08087812 */ /* 0x000fc800078ec0ff */
[----:B------:R-:W-:-:S04]  /*27b50*/  @P2 LOP3.LUT R8, R8, 0x1000, RZ, 0xfc, !PT ;  /* 0x0000100008082812 */ /* 0x000fc800078efcff */
[----:B------:R-:W-:Y:S02]  /*27b60*/  LOP3.LUT R8, R8, 0xffffffdf, RZ, 0xc0, !PT ;  /* 0xffffffdf08087812 */ /* 0x000fe400078ec0ff */
        /* <DEDUP_REMOVED lines=13> */
[----:B------:R-:W-:Y:S01]  /*27c40*/  @!P0 STG.E.U8 desc[UR24][R38.64+0x38], R230 ;  /* 0x000038e626008986 */ /* 0x000fe2000c101118 */
[----:B------:R-:W-:Y:S02]  /*27c50*/  ISETP.LT.OR P0, PT, R27, 0x3a, !P1 ;  /* 0x0000003a1b00780c */ /* 0x000fe40004f01670 */
[----:B0-----:R-:W-:-:S04]  /*27c60*/  @!P2 IADD3 R46, P3, P6, R6, R10, R3 ;  /* 0x0000000a062ea210 */ /* 0x001fc80007e7e003 */
[----:B------:R-:W-:-:S07]  /*27c70*/  @!P2 IADD3.X R47, R29, R11, R0, P3, P6 ;  /* 0x0000000b1d2fa210 */ /* 0x000fce0001fec400 */
[----:B------:R-:W-:Y:S01]  /*27c80*/  @!P0 STG.E.U8 desc[UR24][R14.64+0x39], R231 ;  /* 0x000039e70e008986 */ /* 0x000fe2000c101118 */
[C---:B------:R-:W-:Y:S02]  /*27c90*/  ISETP.LT.OR P2, PT, R27.reuse, 0x72, !P1 ;  /* 0x000000721b00780c */ /* 0x040fe40004f41670 */
[----:B------:R-:W-:-:S11]  /*27ca0*/  ISETP.LT.OR P0, PT, R27, 0x79, !P1 ;  /* 0x000000791b00780c */ /* 0x000fd60004f01670 */
[----:B------:R-:W0:Y:S01]  /*27cb0*/  @!P2 LDC.64 R10, c[0x0][0x5c0] ;  /* 0x00017000ff0aab82 */ /* 0x000e220000000a00 */
[----:B------:R-:W-:-:S04]  /*27cc0*/  @P2 LOP3.LUT R8, R8, 0x20, RZ, 0xfc, !PT ;  /* 0x0000002008082812 */ /* 0x000fc800078efcff */
[----:B------:R-:W-:-:S04]  /*27cd0*/  LOP3.LUT R8, R8, 0xffffdfff, RZ, 0xc0, !PT ;  /* 0xffffdfff08087812 */ /* 0x000fc800078ec0ff */
[----:B------:R-:W-:-:S04]  /*27ce0*/  @P0 LOP3.LUT R8, R8, 0x2000, RZ, 0xfc, !PT ;  /* 0x0000200008080812 */ /* 0x000fc800078efcff */
[----:B------:R-:W-:Y:S02]  /*27cf0*/  LOP3.LUT R8, R8, 0xffffffef, RZ, 0xc0, !PT ;  /* 0xffffffef08087812 */ /* 0x000fe400078ec0ff */
[----:B0-----:R-:W-:-:S04]  /*27d00*/  @!P2 IADD3 R32, P3, P6, R6, R10, R3 ;  /* 0x0000000a0620a210 */ /* 0x001fc80007e7e003 */
[----:B------:R-:W-:Y:S02]  /*27d10*/  @!P2 IADD3.X R33, R29, R11, R0, P3, P6 ;  /* 0x0000000b1d21a210 */ /* 0x000fe40001fec400 */
[----:B------:R-:W0:Y:S01]  /*27d20*/  @!P0 LDC.64 R10, c[0x0][0x5c0] ;  /* 0x00017000ff0a8b82 */ /* 0x000e220000000a00 */
[----:B------:R-:W-:Y:S02]  /*27d30*/  ISETP.LT.OR P2, PT, R27, 0x41, !P1 ;  /* 0x000000411b00780c */ /* 0x000fe40004f41670 */
[----:B0-----:R-:W-:-:S04]  /*27d40*/  @!P0 IADD3 R52, P3, P6, R6, R10, R3 ;  /* 0x0000000a06348210 */ /* 0x001fc80007e7e003 */
[----:B------:R-:W-:Y:S02]  /*27d50*/  @!P0 IADD3.X R53, R29, R11, R0, P3, P6 ;  /* 0x0000000b1d358210 */ /* 0x000fe40001fec400 */
[C---:B------:R-:W-:Y:S02]  /*27d60*/  ISETP.LT.OR P3, PT, R27.reuse, 0x41, !P4 ;  /* 0x000000411b00780c */ /* 0x040fe40006761670 */
[----:B------:R-:W-:-:S11]  /*27d70*/  ISETP.LT.OR P0, PT, R27, 0x7a, !P1 ;  /* 0x0000007a1b00780c */ /* 0x000fd60004f01670 */
[----:B------:R-:W0:Y:S02]  /*27d80*/  @!P3 LDC.64 R10, c[0x0][0x5c0] ;  /* 0x00017000ff0abb82 */ /* 0x000e240000000a00 */
        /* <DEDUP_REMOVED lines=10> */
[----:B------:R1:W-:Y:S01]  /*27e30*/  @!P2 STG.E.U8 desc[UR24][R34.64+0x40], R234 ;  /* 0x000040ea2200a986 */ /* 0x0003e2000c101118 */
[----:B------:R-:W-:Y:S01]  /*27e40*/  ISETP.LT.OR P2, PT, R27, 0x82, !P1 ;  /* 0x000000821b00780c */ /* 0x000fe20004f41670 */
[----:B0-----:R-:W0:Y:S02]  /*27e50*/  @!P0 LDC.64 R10, c[0x0][0x5c0] ;  /* 0x00017000ff0a8b82 */ /* 0x001e240000000a00 */
[----:B0-----:R-:W-:-:S04]  /*27e60*/  @!P0 IADD3 R14, P3, P6, R6, R10, R3 ;  /* 0x0000000a060e8210 */ /* 0x001fc80007e7e003 */
[----:B------:R-:W-:Y:S02]  /*27e70*/  @!P0 IADD3.X R15, R29, R11, R0, P3, P6 ;  /* 0x0000000b1d0f8210 */ /* 0x000fe40001fec400 */
[----:B------:R-:W-:-:S13]  /*27e80*/  ISETP.LT.OR P0, PT, R27, 0x81, !P1 ;  /* 0x000000811b00780c */ /* 0x000fda0004f01670 */
[----:B------:R-:W0:Y:S01]  /*27e90*/  @!P0 LDC.64 R10, c[0x0][0x5c0] ;  /* 0x00017000ff0a8b82 */ /* 0x000e220000000a00 */
[----:B------:R-:W-:-:S04]  /*27ea0*/  @P0 LOP3.LUT R8, R8, 0x4000, RZ, 0xfc, !PT ;  /* 0x0000400008080812 */ /* 0x000fc800078efcff */
[----:B------:R-:W-:-:S04]  /*27eb0*/  LOP3.LUT R8, R8, 0xffffffbf, RZ, 0xc0, !PT ;  /* 0xffffffbf08087812 */ /* 0x000fc800078ec0ff */
[----:B------:R-:W-:-:S04]  /*27ec0*/  @P2 LOP3.LUT R8, R8, 0x40, RZ, 0xfc, !PT ;  /* 0x0000004008082812 */ /* 0x000fc800078efcff */
[----:B------:R-:W-:Y:S02]  /*27ed0*/  LOP3.LUT R8, R8, 0xffff7fff, RZ, 0xc0, !PT ;  /* 0xffff7fff08087812 */ /* 0x000fe400078ec0ff */
[----:B0-----:R-:W-:-:S04]  /*27ee0*/  @!P0 IADD3 R50, P3, P6, R6, R10, R3 ;  /* 0x0000000a06328210 */ /* 0x001fc80007e7e003 */
[----:B------:R-:W-:Y:S02]  /*27ef0*/  @!P0 IADD3.X R51, R29, R11, R0, P3, P6 ;  /* 0x0000000b1d338210 */ /* 0x000fe40001fec400 */
[----:B------:R-:W1:Y:S01]  /*27f00*/  @!P2 LDC.64 R10, c[0x0][0x5c0] ;  /* 0x00017000ff0aab82 */ /* 0x000e620000000a00 */
[C---:B------:R-:W-:Y:S02]  /*27f10*/  LOP3.LUT P0, RZ, R7.reuse, 0x800, RZ, 0xc0, !PT ;  /* 0x0000080007ff7812 */ /* 0x040fe4000780c0ff */
[----:B------:R-:W-:-:S11]  /*27f20*/  LOP3.LUT R7, R7, 0xfffffeff, RZ, 0xc0, !PT ;  /* 0xfffffeff07077812 */ /* 0x000fd600078ec0ff */
[----:B------:R-:W-:Y:S01]  /*27f30*/  @!P0 STG.E.U8 desc[UR24][R22.64+0x41], R235 ;  /* 0x000041eb16008986 */ /* 0x000fe2000c101118 */
[----:B-1----:R-:W-:-:S04]  /*27f40*/  @!P2 IADD3 R34, P3, P6, R6, R10, R3 ;  /* 0x0000000a0622a210 */ /* 0x002fc80007e7e003 */
[----:B------:R-:W-:Y:S02]  /*27f50*/  @!P2 IADD3.X R35, R29, R11, R0, P3, P6 ;  /* 0x0000000b1d23a210 */ /* 0x000fe40001fec400 */
[----:B------:R-:W-:-:S13]  /*27f60*/  ISETP.LT.OR P2, PT, R27, 0x89, !P1 ;  /* 0x000000891b00780c */ /* 0x000fda0004f41670 */
[----:B------:R-:W0:Y:S01]  /*27f70*/  @!P2 LDC.64 R10, c[0x0][0x5c0] ;  /* 0x00017000ff0aab82 */ /* 0x000e220000000a00 */
[----:B------:R-:W-:Y:S01]  /*27f80*/  @P2 LOP3.LUT R8, R8, 0x8000, RZ, 0xfc, !PT ;  /* 0x0000800008082812 */ /* 0x000fe200078efcff */
[----:B----4-:R-:W-:-:S03]  /*27f90*/  FMUL R13, R62, UR17 ;  /* 0x000000113e0d7c20 */ /* 0x010fc60008400000 */
[----:B------:R-:W-:Y:S02]  /*27fa0*/  LOP3.LUT R8, R8, 0xfffeffff, RZ, 0xc0, !PT ;  /* 0xfffeffff08087812 */ /* 0x000fe400078ec0ff */
[----:B0-----:R-:W-:-:S04]  /*27fb0*/  @!P2 IADD3 R58, P0, P3, R6, R10, R3 ;  /* 0x0000000a063aa210 */ /* 0x001fc80007b1e003 */
[----:B------:R-:W-:Y:S02]  /*27fc0*/  @!P2 IADD3.X R59, R29, R11, R0, P0, P3 ;  /* 0x0000000b1d3ba210 */ /* 0x000fe400007e6400 */
[C---:B------:R-:W-:Y:S02]  /*27fd0*/  ISETP.LT.OR P0, PT, R27.reuse, 0x49, !P4 ;  /* 0x000000491b00780c */ /* 0x040fe40006701670 */
[----:B------:R-:W-:-:S11]  /*27fe0*/  ISETP.LT.OR P2, PT, R27, 0x91, !P1 ;  /* 0x000000911b00780c */ /* 0x000fd60004f41670 */
[----:B------:R-:W0:Y:S02]  /*27ff0*/  @!P0 LDC.64 R10, c[0x0][0x5c0] ;  /* 0x00017000ff0a8b82 */ /* 0x000e240000000a00 */
[----:B------:R-:W-:Y:S02]  /*28000*/  @P2 LOP3.LUT R8, R8, 0x10000, RZ, 0xfc, !PT ;  /* 0x0001000008082812 */ /* 0x000fe400078efcff */
[----:B0-----:R-:W-:-:S05]  /*28010*/  @!P0 IADD3 R10, P3, R6, R10, RZ ;  /* 0x0000000a060a8210 */ /* 0x001fca0007f7e0ff */
[----:B------:R-:W-:-:S05]  /*28020*/  @!P0 IMAD.X R11, R29, 0x1, R11, P3 ;  /* 0x000000011d0b8824 */ /* 0x000fca00018e060b */
[----:B------:R0:W-:Y:S01]  /*28030*/  @!P0 STG.E.U8 desc[UR24][R10.64+0x48], R236 ;  /* 0x000048ec0a008986 */ /* 0x0001e2000c101118 */
[----:B------:R-:W-:-:S13]  /*28040*/  ISETP.LT.OR P0, PT, R27, 0x4a, !P4 ;  /* 0x0000004a1b00780c */ /* 0x000fda0006701670 */
[----:B0-----:R-:W0:Y:S02]  /*28050*/  @!P0 LDC.64 R10, c[0x0][0x5c0] ;  /* 0x00017000ff0a8b82 */ /* 0x001e240000000a00 */
[----:B0-----:R-:W-:-:S05]  /*28060*/  @!P0 IADD3 R10, P3, R6, R10, RZ ;  /* 0x0000000a060a8210 */ /* 0x001fca0007f7e0ff */
[----:B------:R-:W-:Y:S01]  /*28070*/  @!P0 IMAD.X R11, R29, 0x1, R11, P3 ;  /* 0x000000011d0b8824 */ /* 0x000fe200018e060b */
[----:B------:R-:W-:-:S04]  /*28080*/  ISETP.LT.OR P3, PT, R27, 0x8a, !P1 ;  /* 0x0000008a1b00780c */ /* 0x000fc80004f61670 */
[----:B------:R0:W-:Y:S09]  /*28090*/  @!P0 STG.E.U8 desc[UR24][R10.64+0x49], R237 ;  /* 0x000049ed0a008986 */ /* 0x0001f2000c101118 */
[----:B------:R-:W-:Y:S01]  /*280a0*/  @P3 LOP3.LUT R7, R7, 0x100, RZ, 0xfc, !PT ;  /* 0x0000010007073812 */ /* 0x000fe200078efcff */
[----:B0-----:R-:W0:Y:S02]  /*280b0*/  @!P3 LDC.64 R10, c[0x0][0x5c0] ;  /* 0x00017000ff0abb82 */ /* 0x001e240000000a00 */
[----:B0-----:R-:W-:-:S04]  /*280c0*/  @!P3 IADD3 R22, P0, P6, R6, R10, R3 ;  /* 0x0000000a0616b210 */ /* 0x001fc80007e1e003 */
[--C-:B------:R-:W-:Y:S02]  /*280d0*/  @!P3 IADD3.X R23, R29, R11, R0.reuse, P0, P6 ;  /* 0x0000000b1d17b210 */ /* 0x100fe400007ec400 */
[----:B------:R-:W0:Y:S01]  /*280e0*/  @!P2 LDC.64 R10, c[0x0][0x5c0] ;  /* 0x00017000ff0aab82 */ /* 0x000e220000000a00 */
[----:B------:R-:W-:Y:S02]  /*280f0*/  ISETP.LT.OR P3, PT, R27, 0x49, !P1 ;  /* 0x000000491b00780c */ /* 0x000fe40004f61670 */
[----:B0-----:R-:W-:Y:S01]  /*28100*/  @!P2 IADD3 R56, P0, P6, R6, R10, R3 ;  /* 0x0000000a0638a210 */ /* 0x001fe20007e1e003 */
[----:B--2---:R-:W-:Y:S02]  /*28110*/  FMUL R10, R55, UR17 ;  /* 0x00000011370a7c20 */ /* 0x004fe40008400000 */
[----:B------:R-:W2:Y:S01]  /*28120*/  LDL.LU R55, [R1+0x18c] ;  /* 0x00018c0001377983 */ /* 0x000ea20000300800 */
[----:B------:R-:W-:Y:S02]  /*28130*/  @!P2 IADD3.X R57, R29, R11, R0, P0, P6 ;  /* 0x0000000b1d39a210 */ /* 0x000fe400007ec400 */
[----:B------:R-:W-:-:S02]  /*28140*/  ISETP.LT.OR P0, PT, R27, 0x92, !P1 ;  /* 0x000000921b00780c */ /* 0x000fc40004f01670 */
[----:B------:R-:W-:Y:S02]  /*28150*/  F2FP.SATFINITE.E4M3.F32.PACK_AB_MERGE_C R10, RZ, R10, RZ ;  /* 0x0000000aff0a723e */ /* 0x000fe400048070ff */
[----:B------:R-:W-:-:S03]  /*28160*/  LOP3.LUT P2, RZ, R7, 0x400, RZ, 0xc0, !PT ;  /* 0x0000040007ff7812 */ /* 0x000fc6000784c0ff */
[----:B------:R0:W-:Y:S06]  /*28170*/  @!P3 STG.E.U8 desc[UR24][R40.64+0x48], R10 ;  /* 0x0000480a2800b986 */ /* 0x0001ec000c101118 */
[----:B0-----:R-:W0:Y:S02]  /*28180*/  @!P0 LDC.64 R10, c[0x0][0x5c0] ;  /* 0x00017000ff0a8b82 */ /* 0x001e240000000a00 */
[----:B0-----:R-:W-:Y:S01]  /*28190*/  @!P0 IADD3 R38, P3, P6, R6, R10, R3 ;  /* 0x0000000a06268210 */ /* 0x001fe20007e7e003 */
[----:B---3--:R-:W-:Y:S02]  /*281a0*/  FMUL R10, R54, UR17 ;  /* 0x00000011360a7c20 */ /* 0x008fe40008400000 */
[----:B------:R-:W3:Y:S04]  /*281b0*/  LDL.LU R54, [R1+0x190] ;  /* 0x0001900001367983 */ /* 0x000ee80000300800 */
[----:B------:R-:W4:Y:S04]  /*281c0*/  LDL.LU R62, [R1+0x194] ;  /* 0x00019400013e7983 */ /* 0x000f280000300800 */
[----:B------:R-:W4:Y:S01]  /*281d0*/  LDL.LU R66, [R1+0x198] ;  /* 0x0001980001427983 */ /* 0x000f220000300800 */
[----:B------:R-:W-:-:S02]  /*281e0*/  @!P0 IADD3.X R39, R29, R11, R0, P3, P6 ;  /* 0x0000000b1d278210 */ /* 0x000fc40001fec400 */
[----:B------:R-:W-:Y:S01]  /*281f0*/  ISETP.LT.OR P3, PT, R27, 0x99, !P1 ;  /* 0x000000991b00780c */ /* 0x000fe20004f61670 */
[----:B------:R-:W4:Y:S01]  /*28200*/  LDL.LU R63, [R1+0x19c] ;  /* 0x00019c00013f7983 */ /* 0x000f220000300800 */
[----:B------:R-:W-:-:S05]  /*28210*/  F2FP.SATFINITE.E4M3.F32.PACK_AB_MERGE_C R10, RZ, R10, RZ ;  /* 0x0000000aff0a723e */ /* 0x000fca00048070ff */
[----:B------:R0:W-:Y:S06]  /*28220*/  @!P2 STG.E.U8 desc[UR24][R18.64+0x49], R10 ;  /* 0x0000490a1200a986 */ /* 0x0001ec000c101118 */
[----:B0-----:R-:W0:Y:S02]  /*28230*/  @!P3 LDC.64 R10, c[0x0][0x5c0] ;  /* 0x00017000ff0abb82 */ /* 0x001e240000000a00 */
[----:B0-----:R-:W-:-:S04]  /*28240*/  @!P3 IADD3 R60, P2, P6, R6, R10, R3 ;  /* 0x0000000a063cb210 */ /* 0x001fc80007e5e003 */
[----:B------:R-:W-:Y:S02]  /*28250*/  @!P3 IADD3.X R61, R29, R11, R0, P2, P6 ;  /* 0x0000000b1d3db210 */ /* 0x000fe400017ec400 */
[----:B------:R-:W-:-:S13]  /*28260*/  ISETP.LT.OR P2, PT, R27, 0x51, !P4 ;  /* 0x000000511b00780c */ /* 0x000fda0006741670 */
[----:B------:R-:W0:Y:S01]  /*28270*/  @!P2 LDC.64 R10, c[0x0][0x5c0] ;  /* 0x00017000ff0aab82 */ /* 0x000e220000000a00 */
[----:B------:R-:W-:Y:S02]  /*28280*/  F2FP.SATFINITE.E4M3.F32.PACK_AB_MERGE_C R13, RZ, R13, RZ ;  /* 0x0000000dff0d723e */ /* 0x000fe400048070ff */
[----:B0-----:R-:W-:-:S05]  /*28290*/  @!P2 IADD3 R10, P6, R6, R10, RZ ;  /* 0x0000000a060aa210 */ /* 0x001fca0007fde0ff */
[----:B------:R-:W-:-:S05]  /*282a0*/  @!P2 IMAD.X R11, R29, 0x1, R11, P6 ;  /* 0x000000011d0ba824 */ /* 0x000fca00030e060b */
[----:B------:R0:W-:Y:S01]  /*282b0*/  @!P2 STG.E.U8 desc[UR24][R10.64+0x50], R13 ;  /* 0x0000500d0a00a986 */ /* 0x0001e2000c101118 */
[----:B------:R-:W-:-:S13]  /*282c0*/  ISETP.LT.OR P2, PT, R27, 0x52, !P4 ;  /* 0x000000521b00780c */ /* 0x000fda0006741670 */
[----:B0-----:R-:W0:Y:S01]  /*282d0*/  @!P2 LDC.64 R10, c[0x0][0x5c0] ;  /* 0x00017000ff0aab82 */ /* 0x001e220000000a00 */
[----:B------:R-:W-:-:S04]  /*282e0*/  LOP3.LUT R7, R7, 0xfffffdff, RZ, 0xc0, !PT ;  /* 0xfffffdff07077812 */ /* 0x000fc800078ec0ff */
[----:B------:R-:W-:Y:S02]  /*282f0*/  @P0 LOP3.LUT R7, R7, 0x200, RZ, 0xfc, !PT ;  /* 0x0000020007070812 */ /* 0x000fe400078efcff */
[----:B------:R-:W-:Y:S02]  /*28300*/  ISETP.LT.OR P0, PT, R27, 0x9a, !P1 ;  /* 0x0000009a1b00780c */ /* 0x000fe40004f01670 */
[----:B0-----:R-:W-:-:S05]  /*28310*/  @!P2 IADD3 R10, P6, R6, R10, RZ ;  /* 0x0000000a060aa210 */ /* 0x001fca0007fde0ff */
[----:B------:R-:W-:Y:S01]  /*28320*/  @!P2 IMAD.X R11, R29, 0x1, R11, P6 ;  /* 0x000000011d0ba824 */ /* 0x000fe200030e060b */
[----:B------:R-:W-:-:S04]  /*28330*/  LOP3.LUT R8, R8, 0xfffdffff, RZ, 0xc0, !PT ;  /* 0xfffdffff08087812 */ /* 0x000fc800078ec0ff */
[----:B------:R-:W-:-:S04]  /*28340*/  @P3 LOP3.LUT R8, R8, 0x20000, RZ, 0xfc, !PT ;  /* 0x0002000008083812 */ /* 0x000fc800078efcff */
[----:B------:R-:W-:-:S04]  /*28350*/  LOP3.LUT R8, R8, 0xfffffffd, RZ, 0xc0, !PT ;  /* 0xfffffffd08087812 */ /* 0x000fc800078ec0ff */
[----:B------:R-:W-:-:S04]  /*28360*/  @P0 LOP3.LUT R8, R8, 0x2, RZ, 0xfc, !PT ;  /* 0x0000000208080812 */ /* 0x000fc800078efcff */
[----:B------:R-:W-:Y:S02]  /*28370*/  LOP3.LUT R8, R8, 0xfffbffff, RZ, 0xc0, !PT ;  /* 0xfffbffff08087812 */ /* 0x000fe400078ec0ff */
[----:B------:R-:W-:Y:S01]  /*28380*/  ISETP.LT.OR P3, PT, R27, 0x51, !P1 ;  /* 0x000000511b00780c */ /* 0x000fe20004f61670 */
[----:B--2---:R-:W-:-:S05]  /*28390*/  FMUL R13, R55, UR17 ;  /* 0x00000011370d7c20 */ /* 0x004fca0008400000 */
[----:B------:R-:W-:-:S05]  /*283a0*/  F2FP.SATFINITE.E4M3.F32.PACK_AB_MERGE_C R13, RZ, R13, RZ ;  /* 0x0000000dff0d723e */ /* 0x000fca00048070ff */
[----:B------:R0:W-:Y:S02]  /*283b0*/  @!P2 STG.E.U8 desc[UR24][R10.64+0x51], R13 ;  /* 0x0000510d0a00a986 */ /* 0x0001e4000c101118 */
[----:B0-----:R-:W0:Y:S02]  /*283c0*/  @!P0 LDC.64 R10, c[0x0][0x5c0] ;  /* 0x00017000ff0a8b82 */ /* 0x001e240000000a00 */
[----:B0-----:R-:W-:-:S04]  /*283d0*/  @!P0 IADD3 R18, P2, P6, R6, R10, R3 ;  /* 0x0000000a06128210 */ /* 0x001fc80007e5e003 */
[----:B------:R-:W-:Y:S02]  /*283e0*/  @!P0 IADD3.X R19, R29, R11, R0, P2, P6 ;  /* 0x0000000b1d138210 */ /* 0x000fe400017ec400 */
[----:B------:R-:W-:-:S13]  /*283f0*/  ISETP.LT.OR P0, PT, R27, 0xa1, !P1 ;  /* 0x000000a11b00780c */ /* 0x000fda0004f01670 */
[----:B------:R-:W0:Y:S01]  /*28400*/  @!P0 LDC.64 R10, c[0x0][0x5c0] ;  /* 0x00017000ff0a8b82 */ /* 0x000e220000000a00 */
[----:B------:R-:W-:Y:S02]  /*28410*/  @P0 LOP3.LUT R8, R8, 0x40000, RZ, 0xfc, !PT ;  /* 0x0004000008080812 */ /* 0x000fe400078efcff */
[----:B0-----:R-:W-:Y:S01]  /*28420*/  @!P0 IADD3 R64, P2, P6, R6, R10, R3 ;  /* 0x0000000a06408210 */ /* 0x001fe20007e5e003 */
[----:B---3--:R-:W-:-:S03]  /*28430*/  FMUL R10, R54, UR17 ;  /* 0x00000011360a7c20 */ /* 0x008fc60008400000 */
[----:B------:R-:W-:Y:S02]  /*28440*/  @!P0 IADD3.X R65, R29, R11, R0, P2, P6 ;  /* 0x0000000b1d418210 */ /* 0x000fe400017ec400 */
[----:B------:R-:W-:Y:S02]  /*28450*/  ISETP.LT.OR P0, PT, R27, 0xa2, !P1 ;  /* 0x000000a21b00780c */ /* 0x000fe40004f01670 */
[----:B------:R-:W-:-:S05]  /*28460*/  F2FP.SATFINITE.E4M3.F32.PACK_AB_MERGE_C R10, RZ, R10, RZ ;  /* 0x0000000aff0a723e */ /* 0x000fca00048070ff */
[----:B------:R0:W-:Y:S06]  /*28470*/  @!P3 STG.E.U8 desc[UR24][R36.64+0x50], R10 ;  /* 0x0000500a2400b986 */ /* 0x0001ec000c101118 */
[----:B0-----:R-:W0:Y:S02]  /*28480*/  @!P0 LDC.64 R10, c[0x0][0x5c0] ;  /* 0x00017000ff0a8b82 */ /* 0x001e240000000a00 */
[----:B0-----:R-:W-:Y:S01]  /*28490*/  @!P0 IADD3 R54, P2, P6, R6, R10, R3 ;  /* 0x0000000a06368210 */ /* 0x001fe20007e5e003 */
[----:B----4-:R-:W-:Y:S02]  /*284a0*/  FMUL R10, R62, UR17 ;  /* 0x000000113e0a7c20 */ /* 0x010fe40008400000 */
[----:B------:R-:W2:Y:S01]  /*284b0*/  LDL.LU R62, [R1+0x1a0] ;  /* 0x0001a000013e7983 */ /* 0x000ea20000300800 */
[----:B------:R-:W-:-:S03]  /*284c0*/  FMUL R13, R66, UR17 ;  /* 0x00000011420d7c20 */ /* 0x000fc60008400000 */
[----:B------:R-:W3:Y:S01]  /*284d0*/  LDL.LU R66, [R1+0x1a4] ;  /* 0x0001a40001427983 */ /* 0x000ee20000300800 */
[----:B------:R-:W-:Y:S02]  /*284e0*/  LOP3.LUT R8, R8, 0xffffff7f, RZ, 0xc0, !PT ;  /* 0xffffff7f08087812 */ /* 0x000fe400078ec0ff */
[----:B------:R-:W-:Y:S01]  /*284f0*/  ISETP.LT.OR P3, PT, R27, 0x52, !P1 ;  /* 0x000000521b00780c */ /* 0x000fe20004f61670 */
[----:B------:R-:W4:Y:S01]  /*28500*/  LDL.LU R68, [R1+0x1a8] ;  /* 0x0001a80001447983 */ /* 0x000f220000300800 */
[----:B------:R-:W-:Y:S02]  /*28510*/  @P0 LOP3.LUT R8, R8, 0x80, RZ, 0xfc, !PT ;  /* 0x0000008008080812 */ /* 0x000fe400078efcff */
[----:B------:R-:W-:Y:S01]  /*28520*/  @!P0 IADD3.X R55, R29, R11, R0, P2, P6 ;  /* 0x0000000b1d378210 */ /* 0x000fe200017ec400 */
[----:B------:R-:W4:Y:S01]  /*28530*/  LDL.LU R67, [R1+0x1ac] ;  /* 0x0001ac0001437983 */ /* 0x000f220000300800 */
[----:B------:R-:W-:Y:S02]  /*28540*/  ISETP.LT.OR P0, PT, R27, 0xa9, !P1 ;  /* 0x000000a91b00780c */ /* 0x000fe40004f01670 */
        /* <DEDUP_REMOVED lines=13> */
[----:B------:R-:W-:Y:S01]  /*28620*/  LOP3.LUT R8, R8, 0xffefffff, RZ, 0xc0, !PT ;  /* 0xffefffff08087812 */ /* 0x000fe200078ec0ff */
[----:B------:R-:W-:-:S03]  /*28630*/  FMUL R13, R63, UR17 ;  /* 0x000000113f0d7c20 */ /* 0x000fc60008400000 */
[----:B------:R-:W-:Y:S02]  /*28640*/  @P0 LOP3.LUT R8, R8, 0x100000, RZ, 0xfc, !PT ;  /* 0x0010000008080812 */ /* 0x000fe400078efcff */
[----:B------:R-:W-:Y:S02]  /*28650*/  ISETP.LT.OR P0, PT, R27, 0xaa, !P1 ;  /* 0x000000aa1b00780c */ /* 0x000fe40004f01670 */
[----:B------:R-:W-:Y:S02]  /*28660*/  F2FP.SATFINITE.E4M3.F32.PACK_AB_MERGE_C R13, RZ, R13, RZ ;  /* 0x0000000dff0d723e */ /* 0x000fe400048070ff */
[----:B0-----:R-:W-:-:S05]  /*28670*/  @!P2 IADD3 R10, P6, R6, R10, RZ ;  /* 0x0000000a060aa210 */ /* 0x001fca0007fde0ff */
[----:B------:R-:W-:-:S05]  /*28680*/  @!P2 IMAD.X R11, R29, 0x1, R11, P6 ;  /* 0x000000011d0ba824 */ /* 0x000fca00030e060b */
[----:B------:R0:W-:Y:S02]  /*28690*/  @!P2 STG.E.U8 desc[UR24][R10.64+0x59], R13 ;  /* 0x0000590d0a00a986 */ /* 0x0001e4000c101118 */
[----:B0-----:R-:W0:Y:S01]  /*286a0*/  @!P0 LDC.64 R10, c[0x0][0x5c0] ;  /* 0x00017000ff0a8b82 */ /* 0x001e220000000a00 */
[----:B------:R-:W-:-:S04]  /*286b0*/  LOP3.LUT R8, R8, 0xfff7ffff, RZ, 0xc0, !PT ;  /* 0xfff7ffff08087812 */ /* 0x000fc800078ec0ff */
[----:B------:R-:W-:Y:S02]  /*286c0*/  @P0 LOP3.LUT R8, R8, 0x80000, RZ, 0xfc, !PT ;  /* 0x0008000008080812 */ /* 0x000fe400078efcff */
[----:B0-----:R-:W-:-:S04]  /*286d0*/  @!P0 IADD3 R24, P2, P6, R6, R10, R3 ;  /* 0x0000000a06188210 */ /* 0x001fc80007e5e003 */
[----:B------:R-:W-:Y:S02]  /*286e0*/  @!P0 IADD3.X R25, R29, R11, R0, P2, P6 ;  /* 0x0000000b1d198210 */ /* 0x000fe400017ec400 */
[----:B------:R-:W-:-:S13]  /*286f0*/  ISETP.LT.OR P0, PT, R27, 0xb1, !P1 ;  /* 0x000000b11b00780c */ /* 0x000fda0004f01670 */
[----:B------:R-:W0:Y:S01]  /*28700*/  @!P0 LDC.64 R10, c[0x0][0x5c0] ;  /* 0x00017000ff0a8b82 */ /* 0x000e220000000a00 */
[----:B------:R-:W-:Y:S02]  /*28710*/  LOP3.LUT R8, R8, 0xffdfffff, RZ, 0xc0, !PT ;  /* 0xffdfffff08087812 */ /* 0x000fe400078ec0ff */
[----:B------:R-:W-:Y:S02]  /*28720*/  ISETP.LT.OR P3, PT, R27, 0x59, !P1 ;  /* 0x000000591b00780c */ /* 0x000fe40004f61670 */
[----:B------:R-:W-:Y:S02]  /*28730*/  @P0 LOP3.LUT R8, R8, 0x200000, RZ, 0xfc, !PT ;  /* 0x0020000008080812 */ /* 0x000fe400078efcff */
[----:B0-----:R-:W-:-:S04]  /*28740*/  @!P0 IADD3 R72, P2, P6, R6, R10, R3 ;  /* 0x0000000a06488210 */ /* 0x001fc80007e5e003 */
[----:B------:R-:W-:Y:S02]  /*28750*/  @!P0 IADD3.X R73, R29, R11, R0, P2, P6 ;  /* 0x0000000b1d498210 */ /* 0x000fe400017ec400 */
[----:B------:R-:W-:Y:S01]  /*28760*/  ISETP.LT.OR P0, PT, R27, 0xb2, !P1 ;  /* 0x000000b21b00780c */ /* 0x000fe20004f01670 */
[----:B--2---:R-:W-:-:S05]  /*28770*/  FMUL R10, R62, UR17 ;  /* 0x000000113e0a7c20 */ /* 0x004fca0008400000 */
[----:B------:R-:W-:-:S05]  /*28780*/  F2FP.SATFINITE.E4M3.F32.PACK_AB_MERGE_C R10, RZ, R10, RZ ;  /* 0x0000000aff0a723e */ /* 0x000fca00048070ff */
[----:B------:R0:W-:Y:S02]  /*28790*/  @!P3 STG.E.U8 desc[UR24][R44.64+0x58], R10 ;  /* 0x0000580a2c00b986 */ /* 0x0001e4000c101118 */
[----:B0-----:R-:W0:Y:S02]  /*287a0*/  @!P0 LDC.64 R10, c[0x0][0x5c0] ;  /* 0x00017000ff0a8b82 */ /* 0x001e240000000a00 */
[----:B0-----:R-:W-:Y:S01]  /*287b0*/  @!P0 IADD3 R62, P2, P6, R6, R10, R3 ;  /* 0x0000000a063e8210 */ /* 0x001fe20007e5e003 */
[----:B---3--:R-:W-:Y:S02]  /*287c0*/  FMUL R10, R66, UR17 ;  /* 0x00000011420a7c20 */ /* 0x008fe40008400000 */
[----:B------:R-:W2:Y:S01]  /*287d0*/  LDL.LU R66, [R1+0x1b0] ;  /* 0x0001b00001427983 */ /* 0x000ea20000300800 */
[----:B------:R-:W-:Y:S02]  /*287e0*/  LOP3.LUT R8, R8, 0xfffffdff, RZ, 0xc0, !PT ;  /* 0xfffffdff08087812 */ /* 0x000fe400078ec0ff */
[----:B------:R-:W-:-:S02]  /*287f0*/  @!P0 IADD3.X R63, R29, R11, R0, P2, P6 ;  /* 0x0000000b1d3f8210 */ /* 0x000fc400017ec400 */
[----:B------:R-:W-:Y:S02]  /*28800*/  @P0 LOP3.LUT R8, R8, 0x200, RZ, 0xfc, !PT ;  /* 0x0000020008080812 */ /* 0x000fe400078efcff */
[----:B------:R-:W-:Y:S02]  /*28810*/  ISETP.LT.OR P0, PT, R27, 0x5a, !P1 ;  /* 0x0000005a1b00780c */ /* 0x000fe40004f01670 */
[----:B------:R-:W-:-:S11]  /*28820*/  F2FP.SATFINITE.E4M3.F32.PACK_AB_MERGE_C R10, RZ, R10, RZ ;  /* 0x0000000aff0a723e */ /* 0x000fd600048070ff */
[----:B------:R0:W-:Y:S01]  /*28830*/  @!P0 STG.E.U8 desc[UR24][R16.64+0x59], R10 ;  /* 0x0000590a10008986 */ /* 0x0001e2000c101118 */
[----:B------:R-:W-:-:S13]  /*28840*/  ISETP.LT.OR P0, PT, R27, 0xb9, !P1 ;  /* 0x000000b91b00780c */ /* 0x000fda0004f01670 */
[----:B0-----:R-:W0:Y:S02]  /*28850*/  @!P0 LDC.64 R10, c[0x0][0x5c0] ;  /* 0x00017000ff0a8b82 */ /* 0x001e240000000a00 */
[----:B0-----:R-:W-:-:S04]  /*28860*/  @!P0 IADD3 R76, P2, P6, R6, R10, R3 ;  /* 0x0000000a064c8210 */ /* 0x001fc80007e5e003 */
[----:B------:R-:W-:Y:S02]  /*28870*/  @!P0 IADD3.X R77, R29, R11, R0, P2, P6 ;  /* 0x0000000b1d4d8210 */ /* 0x000fe400017ec400 */
[----:B------:R-:W-:-:S13]  /*28880*/  ISETP.LT.OR P2, PT, R27, 0x61, !P4 ;  /* 0x000000611b00780c */ /* 0x000fda0006741670 */
[----:B------:R-:W0:Y:S01]  /*28890*/  @!P2 LDC.64 R10, c[0x0][0x5c0] ;  /* 0x00017000ff0aab82 */ /* 0x000e220000000a00 */
[----:B----4-:R-:W-:Y:S02]  /*288a0*/  FMUL R13, R68, UR17 ;  /* 0x00000011440d7c20 */ /* 0x010fe40008400000 */
[----:B------:R-:W3:Y:S03]  /*288b0*/  LDL.LU R68, [R1+0x1b4] ;  /* 0x0001b40001447983 */ /* 0x000ee60000300800 */
[----:B------:R-:W-:Y:S02]  /*288c0*/  F2FP.SATFINITE.E4M3.F32.PACK_AB_MERGE_C R13, RZ, R13, RZ ;  /* 0x0000000dff0d723e */ /* 0x000fe400048070ff */
[----:B0-----:R-:W-:-:S05]  /*288d0*/  @!P2 IADD3 R10, P6, R6, R10, RZ ;  /* 0x0000000a060aa210 */ /* 0x001fca0007fde0ff */
[----:B------:R-:W-:-:S05]  /*288e0*/  @!P2 IMAD.X R11, R29, 0x1, R11, P6 ;  /* 0x000000011d0ba824 */ /* 0x000fca00030e060b */
[----:B------:R0:W-:Y:S01]  /*288f0*/  @!P2 STG.E.U8 desc[UR24][R10.64+0x60], R13 ;  /* 0x0000600d0a00a986 */ /* 0x0001e2000c101118 */
[----:B------:R-:W-:-:S13]  /*28900*/  ISETP.LT.OR P2, PT, R27, 0x62, !P4 ;  /* 0x000000621b00780c */ /* 0x000fda0006741670 */
[----:B0-----:R-:W0:Y:S01]  /*28910*/  @!P2 LDC.64 R10, c[0x0][0x5c0] ;  /* 0x00017000ff0aab82 */ /* 0x001e220000000a00 */
[C---:B------:R-:W-:Y:S02]  /*28920*/  LOP3.LUT P3, RZ, R8.reuse, 0x400, RZ, 0xc0, !PT ;  /* 0x0000040008ff7812 */ /* 0x040fe4000786c0ff */
[----:B------:R-:W-:Y:S01]  /*28930*/  LOP3.LUT R8, R8, 0xff7fffff, RZ, 0xc0, !PT ;  /* 0xff7fffff08087812 */ /* 0x000fe200078ec0ff */
[----:B------:R-:W-:Y:S02]  /*28940*/  FMUL R13, R67, UR17 ;  /* 0x00000011430d7c20 */ /* 0x000fe40008400000 */
[----:B------:R-:W4:Y:S01]  /*28950*/  LDL.LU R67, [R1+0x1b8] ;  /* 0x0001b80001437983 */ /* 0x000f220000300800 */
[----:B------:R-:W-:Y:S02]  /*28960*/  @P0 LOP3.LUT R8, R8, 0x800000, RZ, 0xfc, !PT ;  /* 0x0080000008080812 */ /* 0x000fe400078efcff */
[----:B------:R-:W-:Y:S02]  /*28970*/  ISETP.LT.OR P0, PT, R27, 0xba, !P1 ;  /* 0x000000ba1b00780c */ /* 0x000fe40004f01670 */
[----:B------:R-:W-:-:S02]  /*28980*/  F2FP.SATFINITE.E4M3.F32.PACK_AB_MERGE_C R13, RZ, R13, RZ ;  /* 0x0000000dff0d723e */ /* 0x000fc400048070ff */
        /* <DEDUP_REMOVED lines=8> */
[----:B------:R-:W-:-:S04]  /*28a10*/  ISETP.GE.AND P2, PT, R26, 0x81, PT ;  /* 0x000000811a00780c */ /* 0x000fc80003f46270 */
[----:B------:R-:W-:-:S13]  /*28a20*/  ISETP.LT.OR P0, PT, R27, 0x1, !P2 ;  /* 0x000000011b00780c */ /* 0x000fda0005701670 */
[----:B------:R-:W0:Y:S02]  /*28a30*/  @!P0 LDC.64 R10, c[0x0][0x5c0] ;  /* 0x00017000ff0a8b82 */ /* 0x000e240000000a00 */
[----:B0-----:R-:W-:Y:S01]  /*28a40*/  @!P0 IADD3 R44, P1, P6, R6, R10, R4 ;  /* 0x0000000a062c8210 */ /* 0x001fe20007e3e004 */
[----:B--2---:R-:W-:Y:S02]  /*28a50*/  FMUL R10, R66, UR17 ;  /* 0x00000011420a7c20 */ /* 0x004fe40008400000 */
[----:B------:R-:W2:Y:S04]  /*28a60*/  LDL.LU R66, [R1+0x1bc] ;  /* 0x0001bc0001427983 */ /* 0x000ea80000300800 */
[----:B------:R-:W2:Y:S04]  /*28a70*/  LDL.LU R75, [R1+0x1c0] ;  /* 0x0001c000014b7983 */ /* 0x000ea80000300800 */
[----:B------:R-:W2:Y:S04]  /*28a80*/  LDL.LU R74, [R1+0x1c4] ;  /* 0x0001c400014a7983 */ /* 0x000ea80000300800 */
[----:B------:R-:W2:Y:S01]  /*28a90*/  LDL.LU R80, [R1+0x1c8] ;  /* 0x0001c80001507983 */ /* 0x000ea20000300800 */
[----:B------:R-:W-:-:S02]  /*28aa0*/  @!P0 IADD3.X R45, R29, R11, R2, P1, P6 ;  /* 0x0000000b1d2d8210 */ /* 0x000fc40000fec402 */
[----:B------:R-:W-:Y:S01]  /*28ab0*/  ISETP.LT.OR P1, PT, R27, 0x2, !P2 ;  /* 0x000000021b00780c */ /* 0x000fe20005721670 */
[----:B------:R-:W2:Y:S01]  /*28ac0*/  LDL.LU R79, [R1+0x1cc] ;  /* 0x0001cc00014f7983 */ /* 0x000ea20000300800 */
[----:B------:R-:W-:Y:S02]  /*28ad0*/  F2FP.SATFINITE.E4M3.F32.PACK_AB_MERGE_C R10, RZ, R10, RZ ;  /* 0x0000000aff0a723e */ /* 0x000fe400048070ff */
[----:B------:R-:W-:Y:S01]  /*28ae0*/  LOP3.LUT R8, R8, 0xfffffeff, RZ, 0xc0, !PT ;  /* 0xfffffeff08087812 */ /* 0x000fe200078ec0ff */
[----:B------:R-:W2:Y:S04]  /*28af0*/  LDL.LU R78, [R1+0x1d0] ;  /* 0x0001d000014e7983 */ /* 0x000ea80000300800 */
[----:B------:R0:W-:Y:S04]  /*28b00*/  @!P3 STG.E.U8 desc[UR24][R42.64+0x60], R10 ;  /* 0x0000600a2a00b986 */ /* 0x0001e8000c101118 */
[----:B0-----:R-:W0:Y:S01]  /*28b10*/  @!P1 LDC.64 R10, c[0x0][0x5c0] ;  /* 0x00017000ff0a9b82 */ /* 0x001e220000000a00 */
[----:B------:R-:W-:-:S02]  /*28b20*/  @P0 LOP3.LUT R8, R8, 0x100, RZ, 0xfc, !PT ;  /* 0x0000010008080812 */ /* 0x000fc400078efcff */
[----:B------:R-:W-:Y:S02]  /*28b30*/  ISETP.LT.OR P3, PT, R27, 0x9, !P2 ;  /* 0x000000091b00780c */ /* 0x000fe40005761670 */
[----:B0-----:R-:W-:-:S04]  /*28b40*/  @!P1 IADD3 R36, P0, P6, R6, R10, R4 ;  /* 0x0000000a06249210 */ /* 0x001fc80007e1e004 */
[----:B------:R-:W-:Y:S01]  /*28b50*/  @!P1 IADD3.X R37, R29, R11, R2, P0, P6 ;  /* 0x0000000b1d259210 */ /* 0x000fe200007ec402 */
[----:B---3--:R-:W-:-:S05]  /*28b60*/  FMUL R10, R68, UR17 ;  /* 0x00000011440a7c20 */ /* 0x008fca0008400000 */
[----:B------:R-:W-:-:S05]  /*28b70*/  F2FP.SATFINITE.E4M3.F32.PACK_AB_MERGE_C R10, RZ, R10, RZ ;  /* 0x0000000aff0a723e */ /* 0x000fca00048070ff */
[----:B------:R0:W-:Y:S02]  /*28b80*/  @!P5 STG.E.U8 desc[UR24][R30.64+0x61], R10 ;  /* 0x0000610a1e00d986 */ /* 0x0001e4000c101118 */
[----:B0-----:R-:W0:Y:S02]  /*28b90*/  @!P3 LDC.64 R10, c[0x0][0x5c0] ;  /* 0x00017000ff0abb82 */ /* 0x001e240000000a00 */
[----:B0-----:R-:W-:-:S04]  /*28ba0*/  @!P3 IADD3 R68, P5, P6, R6, R10, R4 ;  /* 0x0000000a0644b210 */ /* 0x001fc80007ebe004 */
[----:B------:R-:W-:Y:S02]  /*28bb0*/  @!P3 IADD3.X R69, R29, R11, R2, P5, P6 ;  /* 0x0000000b1d45b210 */ /* 0x000fe40002fec402 */
[----:B------:R-:W-:-:S13]  /*28bc0*/  ISETP.LT.OR P5, PT, R27, 0x69, !P4 ;  /* 0x000000691b00780c */ /* 0x000fda00067a1670 */
[----:B------:R-:W0:Y:S01]  /*28bd0*/  @!P5 LDC.64 R10, c[0x0][0x5c0] ;  /* 0x00017000ff0adb82 */ /* 0x000e220000000a00 */
[----:B----4-:R-:W-:-:S05]  /*28be0*/  FMUL R13, R67, UR17 ;  /* 0x00000011430d7c20 */ /* 0x010fca0008400000 */
        /* <DEDUP_REMOVED lines=11> */
[C---:B------:R-:W-:Y:S02]  /*28ca0*/  LOP3.LUT P0, RZ, R8.reuse, 0x800, RZ, 0xc0, !PT ;  /* 0x0000080008ff7812 */ /* 0x040fe4000780c0ff */
[----:B------:R-:W-:-:S04]  /*28cb0*/  LOP3.LUT R8, R8, 0xfffffbff, RZ, 0xc0, !PT ;  /* 0xfffffbff08087812 */ /* 0x000fc800078ec0ff */
[----:B------:R-:W-:-:S04]  /*28cc0*/  @P3 LOP3.LUT R8, R8, 0x400, RZ, 0xfc, !PT ;  /* 0x0000040008083812 */ /* 0x000fc800078efcff */
[C---:B------:R-:W-:Y:S02]  /*28cd0*/  LOP3.LUT P3, RZ, R8.reuse, 0x8, RZ, 0xc0, !PT ;  /* 0x0000000808ff7812 */ /* 0x040fe4000786c0ff */
[----:B------:R-:W-:-:S04]  /*28ce0*/  LOP3.LUT R8, R8, 0xfffffffb, RZ, 0xc0, !PT ;  /* 0xfffffffb08087812 */ /* 0x000fc800078ec0ff */
[----:B------:R-:W-:Y:S01]  /*28cf0*/  @P1 LOP3.LUT R8, R8, 0x4, RZ, 0xfc, !PT ;  /* 0x0000000408081812 */ /* 0x000fe200078efcff */
[----:B--2---:R-:W-:-:S05]  /*28d00*/  FMUL R13, R66, UR17 ;  /* 0x00000011420d7c20 */ /* 0x004fca0008400000 */
[----:B------:R-:W-:-:S05]  /*28d10*/  F2FP.SATFINITE.E4M3.F32.PACK_AB_MERGE_C R13, RZ, R13, RZ ;  /* 0x0000000dff0d723e */ /* 0x000fca00048070ff */
[----:B------:R0:W-:Y:S02]  /*28d20*/  @!P5 STG.E.U8 desc[UR24][R10.64+0x69], R13 ;  /* 0x0000690d0a00d986 */ /* 0x0001e4000c101118 */
[----:B0-----:R-:W0:Y:S02]  /*28d30*/  @!P1 LDC.64 R10, c[0x0][0x5c0] ;  /* 0x00017000ff0a9b82 */ /* 0x001e240000000a00 */
[----:B0-----:R-:W-:-:S04]  /*28d40*/  @!P1 IADD3 R16, P5, P6, R6, R10, R4 ;  /* 0x0000000a06109210 */ /* 0x001fc80007ebe004 */
[----:B------:R-:W-:Y:S02]  /*28d50*/  @!P1 IADD3.X R17, R29, R11, R2, P5, P6 ;  /* 0x0000000b1d119210 */ /* 0x000fe40002fec402 */
[----:B------:R-:W-:-:S13]  /*28d60*/  ISETP.LT.OR P1, PT, R27, 0x11, !P2 ;  /* 0x000000111b00780c */ /* 0x000fda0005721670 */
[----:B------:R-:W0:Y:S02]  /*28d70*/  @!P1 LDC.64 R10, c[0x0][0x5c0] ;  /* 0x00017000ff0a9b82 */ /* 0x000e240000000a00 */
[----:B0-----:R-:W-:Y:S01]  /*28d80*/  @!P1 IADD3 R66, P5, P6, R6, R10, R4 ;  /* 0x0000000a06429210 */ /* 0x001fe20007ebe004 */
[----:B------:R-:W-:-:S05]  /*28d90*/  FMUL R10, R75, UR17 ;  /* 0x000000114b0a7c20 */ /* 0x000fca0008400000 */
[----:B------:R-:W-:-:S05]  /*28da0*/  F2FP.SATFINITE.E4M3.F32.PACK_AB_MERGE_C R10, RZ, R10, RZ ;  /* 0x0000000aff0a723e */ /* 0x000fca00048070ff */
[----:B------:R0:W-:Y:S01]  /*28db0*/  @!P0 STG.E.U8 desc[UR24][R48.64+0x68], R10 ;  /* 0x0000680a30008986 */ /* 0x0001e2000c101118 */
[----:B------:R-:W-:Y:S02]  /*28dc0*/  ISETP.LT.OR P0, PT, R27, 0x12, !P2 ;  /* 0x000000121b00780c */ /* 0x000fe40005701670 */
[----:B------:R-:W-:Y:S01]  /*28dd0*/  @!P1 IADD3.X R67, R29, R11, R2, P5, P6 ;  /* 0x0000000b1d439210 */ /* 0x000fe20002fec402 */
[----:B------:R-:W-:Y:S02]  /*28de0*/  FMUL R13, R80, UR17 ;  /* 0x00000011500d7c20 */ /* 0x000fe40008400000 */
[----:B------:R-:W2:Y:S08]  /*28df0*/  LDL.LU R80, [R1+0x1d4] ;  /* 0x0001d40001507983 */ /* 0x000eb00000300800 */
[----:B0-----:R-:W0:Y:S01]  /*28e00*/  @!P0 LDC.64 R10, c[0x0][0x5c0] ;  /* 0x00017000ff0a8b82 */ /* 0x001e220000000a00 */
[----:B------:R-:W-:-:S04]  /*28e10*/  LOP3.LUT R8, R8, 0xfeffffff, RZ, 0xc0, !PT ;  /* 0xfeffffff08087812 */ /* 0x000fc800078ec0ff */
[----:B------:R-:W-:Y:S02]  /*28e20*/  @P1 LOP3.LUT R8, R8, 0x1000000, RZ, 0xfc, !PT ;  /* 0x0100000008081812 */ /* 0x000fe400078efcff */
[----:B------:R-:W-:Y:S02]  /*28e30*/  ISETP.LT.OR P1, PT, R27, 0x19, !P2 ;  /* 0x000000191b00780c */ /* 0x000fe40005721670 */
[----:B0-----:R-:W-:Y:S01]  /*28e40*/  @!P0 IADD3 R30, P5, P6, R6, R10, R4 ;  /* 0x0000000a061e8210 */ /* 0x001fe20007ebe004 */
[----:B------:R-:W-:-:S05]  /*28e50*/  FMUL R10, R74, UR17 ;  /* 0x000000114a0a7c20 */ /* 0x000fca0008400000 */
[----:B------:R-:W-:Y:S02]  /*28e60*/  F2FP.SATFINITE.E4M3.F32.PACK_AB_MERGE_C R10, RZ, R10, RZ ;  /* 0x0000000aff0a723e */ /* 0x000fe400048070ff */
[----:B------:R-:W-:-:S03]  /*28e70*/  @!P0 IADD3.X R31, R29, R11, R2, P5, P6 ;  /* 0x0000000b1d1f8210 */ /* 0x000fc60002fec402 */
[----:B------:R0:W-:Y:S02]  /*28e80*/  @!P3 STG.E.U8 desc[UR24][R20.64+0x69], R10 ;  /* 0x0000690a1400b986 */ /* 0x0001e4000c101118 */
        /* <DEDUP_REMOVED lines=9> */
[----:B------:R-:W-:Y:S02]  /*28f20*/  ISETP.LT.OR P5, PT, R27, 0x72, !P4 ;  /* 0x000000721b00780c */ /* 0x000fe400067a1670 */
[----:B------:R-:W-:-:S11]  /*28f30*/  LOP3.LUT R8, R8, 0xfffff7ff, RZ, 0xc0, !PT ;  /* 0xfffff7ff08087812 */ /* 0x000fd600078ec0ff */
[----:B0-----:R-:W0:Y:S01]  /*28f40*/  @!P5 LDC.64 R10, c[0x0][0x5c0] ;  /* 0x00017000ff0adb82 */ /* 0x001e220000000a00 */
[----:B------:R-:W-:-:S04]  /*28f50*/  @P0 LOP3.LUT R8, R8, 0x800, RZ, 0xfc, !PT ;  /* 0x0000080008080812 */ /* 0x000fc800078efcff */
[C---:B------:R-:W-:Y:S02]  /*28f60*/  LOP3.LUT P0, RZ, R8.reuse, 0x1000, RZ, 0xc0, !PT ;  /* 0x0000100008ff7812 */ /* 0x040fe4000780c0ff */
[----:B------:R-:W-:Y:S01]  /*28f70*/  LOP3.LUT R8, R8, 0xfdffffff, RZ, 0xc0, !PT ;  /* 0xfdffffff08087812 */ /* 0x000fe200078ec0ff */
[----:B------:R-:W-:Y:S02]  /*28f80*/  FMUL R13, R79, UR17 ;  /* 0x000000114f0d7c20 */ /* 0x000fe40008400000 */
[----:B------:R-:W3:Y:S01]  /*28f90*/  LDL.LU R79, [R1+0x1d8] ;  /* 0x0001d800014f7983 */ /* 0x000ee20000300800 */
[----:B------:R-:W-:Y:S02]  /*28fa0*/  @P1 LOP3.LUT R8, R8, 0x2000000, RZ, 0xfc, !PT ;  /* 0x0200000008081812 */ /* 0x000fe400078efcff */
[----:B------:R-:W-:Y:S02]  /*28fb0*/  ISETP.LT.OR P1, PT, R27, 0x1a, !P2 ;  /* 0x0000001a1b00780c */ /* 0x000fe40005721670 */
[----:B------:R-:W-:-:S02]  /*28fc0*/  F2FP.SATFINITE.E4M3.F32.PACK_AB_MERGE_C R13, RZ, R13, RZ ;  /* 0x0000000dff0d723e */ /* 0x000fc400048070ff */
[----:B0-----:R-:W-:-:S05]  /*28fd0*/  @!P5 IADD3 R10, P6, R6, R10, RZ ;  /* 0x0000000a060ad210 */ /* 0x001fca0007fde0ff */
[----:B------:R-:W-:-:S05]  /*28fe0*/  @!P5 IMAD.X R11, R29, 0x1, R11, P6 ;  /* 0x000000011d0bd824 */ /* 0x000fca00030e060b */
[----:B------:R0:W-:Y:S02]  /*28ff0*/  @!P5 STG.E.U8 desc[UR24][R10.64+0x71], R13 ;  /* 0x0000710d0a00d986 */ /* 0x0001e4000c101118 */
[----:B0-----:R-:W0:Y:S01]  /*29000*/  @!P1 LDC.64 R10, c[0x0][0x5c0] ;  /* 0x00017000ff0a9b82 */ /* 0x001e220000000a00 */
[C---:B------:R-:W-:Y:S02]  /*29010*/  LOP3.LUT P3, RZ, R8.reuse, 0x20, RZ, 0xc0, !PT ;  /* 0x0000002008ff7812 */ /* 0x040fe4000786c0ff */
[----:B------:R-:W-:-:S04]  /*29020*/  LOP3.LUT R8, R8, 0xfffffff7, RZ, 0xc0, !PT ;  /* 0xfffffff708087812 */ /* 0x000fc800078ec0ff */
[----:B------:R-:W-:Y:S02]  /*29030*/  @P1 LOP3.LUT R8, R8, 0x8, RZ, 0xfc, !PT ;  /* 0x0000000808081812 */ /* 0x000fe400078efcff */
[----:B0-----:R-:W-:-:S04]  /*29040*/  @!P1 IADD3 R20, P5, P6, R6, R10, R4 ;  /* 0x0000000a06149210 */ /* 0x001fc80007ebe004 */
[----:B------:R-:W-:Y:S02]  /*29050*/  @!P1 IADD3.X R21, R29, R11, R2, P5, P6 ;  /* 0x0000000b1d159210 */ /* 0x000fe40002fec402 */
[----:B------:R-:W-:-:S13]  /*29060*/  ISETP.LT.OR P1, PT, R27, 0x21, !P2 ;  /* 0x000000211b00780c */ /* 0x000fda0005721670 */
[----:B------:R-:W0:Y:S02]  /*29070*/  @!P1 LDC.64 R10, c[0x0][0x5c0] ;  /* 0x00017000ff0a9b82 */ /* 0x000e240000000a00 */
[----:B0-----:R-:W-:Y:S01]  /*29080*/  @!P1 IADD3 R48, P5, P6, R6, R10, R4 ;  /* 0x0000000a06309210 */ /* 0x001fe20007ebe004 */
[----:B------:R-:W-:Y:S02]  /*29090*/  FMUL R10, R78, UR17 ;  /* 0x000000114e0a7c20 */ /* 0x000fe40008400000 */
[----:B------:R-:W4:Y:S03]  /*290a0*/  LDL.LU R78, [R1+0x1dc] ;  /* 0x0001dc00014e7983 */ /* 0x000f260000300800 */
[----:B------:R-:W-:-:S05]  /*290b0*/  F2FP.SATFINITE.E4M3.F32.PACK_AB_MERGE_C R10, RZ, R10, RZ ;  /* 0x0000000aff0a723e */ /* 0x000fca00048070ff */
[----:B------:R0:W-:Y:S01]  /*290c0*/  @!P0 STG.E.U8 desc[UR24][R46.64+0x70], R10 ;  /* 0x0000700a2e008986 */ /* 0x0001e2000c101118 */
[----:B------:R-:W-:Y:S02]  /*290d0*/  ISETP.LT.OR P0, PT, R27, 0x22, !P2 ;  /* 0x000000221b00780c */ /* 0x000fe40005701670 */
[----:B------:R-:W-:-:S11]  /*290e0*/  @!P1 IADD3.X R49, R29, R11, R2, P5, P6 ;  /* 0x0000000b1d319210 */ /* 0x000fd60002fec402 */
[----:B0-----:R-:W0:Y:S02]  /*290f0*/  @!P0 LDC.64 R10, c[0x0][0x5c0] ;  /* 0x00017000ff0a8b82 */ /* 0x001e240000000a00 */
[----:B0-----:R-:W-:Y:S01]  /*29100*/  @!P0 IADD3 R42, P5, P6, R6, R10, R4 ;  /* 0x0000000a062a8210 */ /* 0x001fe20007ebe004 */
[----:B--2---:R-:W-:Y:S02]  /*29110*/  FMUL R10, R80, UR17 ;  /* 0x00000011500a7c20 */ /* 0x004fe40008400000 */
[----:B------:R-:W2:Y:S01]  /*29120*/  LDL.LU R80, [R1+0x1e0] ;  /* 0x0001e00001507983 */ /* 0x000ea20000300800 */
[----:B------:R-:W-:Y:S02]  /*29130*/  LOP3.LUT R8, R8, 0xfbffffff, RZ, 0xc0, !PT ;  /* 0xfbffffff08087812 */ /* 0x000fe400078ec0ff */
[----:B------:R-:W-:Y:S01]  /*29140*/  F2FP.SATFINITE.E4M3.F32.PACK_AB_MERGE_C R10, RZ, R10, RZ ;  /* 0x0000000aff0a723e */ /* 0x000fe200048070ff */
[----:B------:R-:W2:Y:S01]  /*29150*/  LDL.LU R82, [R1+0x1e4] ;  /* 0x0001e40001527983 */ /* 0x000ea20000300800 */
[----:B------:R-:W-:-:S02]  /*29160*/  @P1 LOP3.LUT R8, R8, 0x4000000, RZ, 0xfc, !PT ;  /* 0x0400000008081812 */ /* 0x000fc400078efcff */
[----:B------:R-:W-:Y:S01]  /*29170*/  ISETP.LT.OR P1, PT, R27, 0x29, !P2 ;  /* 0x000000291b00780c */ /* 0x000fe20005721670 */
[----:B------:R0:W-:Y:S01]  /*29180*/  @!P3 STG.E.U8 desc[UR24][R32.64+0x71], R10 ;  /* 0x0000710a2000b986 */ /* 0x0001e2000c101118 */
[----:B------:R-:W-:-:S03]  /*29190*/  @!P0 IADD3.X R43, R29, R11, R2, P5, P6 ;  /* 0x0000000b1d2b8210 */ /* 0x000fc60002fec402 */
[----:B------:R-:W2:Y:S08]  /*291a0*/  LDL.LU R81, [R1+0x1e8] ;  /* 0x0001e80001517983 */ /* 0x000eb00000300800 */
[----:B0-----:R-:W0:Y:S02]  /*291b0*/  @!P1 LDC.64 R10, c[0x0][0x5c0] ;  /* 0x00017000ff0a9b82 */ /* 0x001e240000000a00 */
[----:B0-----:R-:W-:-:S04]  /*291c0*/  @!P1 IADD3 R46, P5, P6, R6, R10, R4 ;  /* 0x0000000a062e9210 */ /* 0x001fc80007ebe004 */
[----:B------:R-:W-:Y:S02]  /*291d0*/  @!P1 IADD3.X R47, R29, R11, R2, P5, P6 ;  /* 0x0000000b1d2f9210 */ /* 0x000fe40002fec402 */
[----:B------:R-:W-:-:S13]  /*291e0*/  ISETP.LT.OR P5, PT, R27, 0x79, !P4 ;  /* 0x000000791b00780c */ /* 0x000fda00067a1670 */
[----:B------:R-:W0:Y:S02]  /*291f0*/  @!P5 LDC.64 R10, c[0x0][0x5c0] ;  /* 0x00017000ff0adb82 */ /* 0x000e240000000a00 */
[----:B0-----:R-:W-:-:S05]  /*29200*/  @!P5 IADD3 R10, P6, R6, R10, RZ ;  /* 0x0000000a060ad210 */ /* 0x001fca0007fde0ff */
[----:B------:R-:W-:Y:S01]  /*29210*/  @!P5 IMAD.X R11, R29, 0x1, R11, P6 ;  /* 0x000000011d0bd824 */ /* 0x000fe200030e060b */
[----:B------:R-:W-:-:S04]  /*29220*/  LOP3.LUT R8, R8, 0xffffefff, RZ, 0xc0, !PT ;  /* 0xffffefff08087812 */ /* 0x000fc800078ec0ff */
[----:B------:R-:W-:-:S04]  /*29230*/  @P0 LOP3.LUT R8, R8, 0x1000, RZ, 0xfc, !PT ;  /* 0x0000100008080812 */ /* 0x000fc800078efcff */
[C---:B------:R-:W-:Y:S02]  /*29240*/  LOP3.LUT P0, RZ, R8.reuse, 0x2000, RZ, 0xc0, !PT ;  /* 0x0000200008ff7812 */ /* 0x040fe4000780c0ff */
[----:B------:R-:W-:Y:S01]  /*29250*/  LOP3.LUT R8, R8, 0xf7ffffff, RZ, 0xc0, !PT ;  /* 0xf7ffffff08087812 */ /* 0x000fe200078ec0ff */
[----:B---3--:R-:W-:-:S05]  /*29260*/  FMUL R13, R79, UR17 ;  /* 0x000000114f0d7c20 */ /* 0x008fca0008400000 */
[----:B------:R-:W-:-:S05]  /*29270*/  F2FP.SATFINITE.E4M3.F32.PACK_AB_MERGE_C R13, RZ, R13, RZ ;  /* 0x0000000dff0d723e */ /* 0x000fca00048070ff */
[----:B------:R0:W-:Y:S01]  /*29280*/  @!P5 STG.E.U8 desc[UR24][R10.64+0x78], R13 ;  /* 0x0000780d0a00d986 */ /* 0x0001e2000c101118 */
[----:B------:R-:W-:-:S13]  /*29290*/  ISETP.LT.OR P5, PT, R27, 0x7a, !P4 ;  /* 0x0000007a1b00780c */ /* 0x000fda00067a1670 */
[----:B0-----:R-:W0:Y:S01]  /*292a0*/  @!P5 LDC.64 R10, c[0x0][0x5c0] ;  /* 0x00017000ff0adb82 */ /* 0x001e220000000a00 */
[----:B------:R-:W-:Y:S02]  /*292b0*/  @P1 LOP3.LUT R8, R8, 0x8000000, RZ, 0xfc, !PT ;  /* 0x0800000008081812 */ /* 0x000fe400078efcff */
[----:B------:R-:W-:Y:S02]  /*292c0*/  ISETP.LT.OR P1, PT, R27, 0x2a, !P2 ;  /* 0x0000002a1b00780c */ /* 0x000fe40005721670 */
[----:B0-----:R-:W-:-:S05]  /*292d0*/  @!P5 IADD3 R10, P6, R6, R10, RZ ;  /* 0x0000000a060ad210 */ /* 0x001fca0007fde0ff */
[----:B------:R-:W-:Y:S01]  /*292e0*/  @!P5 IMAD.X R11, R29, 0x1, R11, P6 ;  /* 0x000000011d0bd824 */ /* 0x000fe200030e060b */
[C---:B------:R-:W-:Y:S02]  /*292f0*/  LOP3.LUT P3, RZ, R8.reuse, 0x10, RZ, 0xc0, !PT ;  /* 0x0000001008ff7812 */ /* 0x040fe4000786c0ff */
[----:B------:R-:W-:-:S04]  /*29300*/  LOP3.LUT R8, R8, 0xffffffdf, RZ, 0xc0, !PT ;  /* 0xffffffdf08087812 */ /* 0x000fc800078ec0ff */
[----:B------:R-:W-:Y:S01]  /*29310*/  @P1 LOP3.LUT R8, R8, 0x20, RZ, 0xfc, !PT ;  /* 0x0000002008081812 */ /* 0x000fe200078efcff */
[----:B----4-:R-:W-:-:S05]  /*29320*/  FMUL R13, R78, UR17 ;  /* 0x000000114e0d7c20 */ /* 0x010fca0008400000 */
        /* <DEDUP_REMOVED lines=8> */
[----:B--2---:R-:W-:Y:S02]  /*293b0*/  FMUL R10, R80, UR17 ;  /* 0x00000011500a7c20 */ /* 0x004fe40008400000 */
[----:B------:R-:W2:Y:S04]  /*293c0*/  LDL.LU R80, [R1+0x1ec] ;  /* 0x0001ec0001507983 */ /* 0x000ea80000300800 */
[----:B------:R-:W3:Y:S01]  /*293d0*/  LDL.LU R84, [R1+0x1f0] ;  /* 0x0001f00001547983 */ /* 0x000ee20000300800 */
[----:B------:R-:W-:-:S03]  /*293e0*/  F2FP.SATFINITE.E4M3.F32.PACK_AB_MERGE_C R10, RZ, R10, RZ ;  /* 0x0000000aff0a723e */ /* 0x000fc600048070ff */
[----:B------:R-:W4:Y:S04]  /*293f0*/  LDL.LU R88, [R1+0x1f4] ;  /* 0x0001f40001587983 */ /* 0x000f280000300800 */
[----:B------:R0:W-:Y:S01]  /*29400*/  @!P0 STG.E.U8 desc[UR24][R52.64+0x78], R10 ;  /* 0x0000780a34008986 */ /* 0x0001e2000c101118 */
[----:B------:R-:W-:Y:S02]  /*29410*/  ISETP.LT.OR P0, PT, R27, 0x32, !P2 ;  /* 0x000000321b00780c */ /* 0x000fe40005701670 */
[----:B------:R-:W-:Y:S02]  /*29420*/  @!P1 IADD3.X R79, R29, R11, R2, P5, P6 ;  /* 0x0000000b1d4f9210 */ /* 0x000fe40002fec402 */
[----:B------:R-:W-:Y:S01]  /*29430*/  LOP3.LUT R8, R8, 0xefffffff, RZ, 0xc0, !PT ;  /* 0xefffffff08087812 */ /* 0x000fe200078ec0ff */
[----:B------:R-:W-:Y:S01]  /*29440*/  FMUL R13, R81, UR17 ;  /* 0x00000011510d7c20 */ /* 0x000fe20008400000 */
[----:B------:R-:W4:Y:S07]  /*29450*/  LDL.LU R90, [R1+0x1f8] ;  /* 0x0001f800015a7983 */ /* 0x000f2e0000300800 */
[----:B0-----:R-:W0:Y:S01]  /*29460*/  @!P0 LDC.64 R10, c[0x0][0x5c0] ;  /* 0x00017000ff0a8b82 */ /* 0x001e220000000a00 */
[----:B------:R-:W-:Y:S01]  /*29470*/  @P1 LOP3.LUT R8, R8, 0x10000000, RZ, 0xfc, !PT ;  /* 0x1000000008081812 */ /* 0x000fe200078efcff */
[----:B------:R-:W4:Y:S03]  /*29480*/  LDL.LU R89, [R1+0x1fc] ;  /* 0x0001fc0001597983 */ /* 0x000f260000300800 */
[----:B------:R-:W-:-:S04]  /*29490*/  LOP3.LUT R8, R8, 0xffffdfff, RZ, 0xc0, !PT ;  /* 0xffffdfff08087812 */ /* 0x000fc800078ec0ff */
[----:B------:R-:W-:Y:S02]  /*294a0*/  @P0 LOP3.LUT R8, R8, 0x2000, RZ, 0xfc, !PT ;  /* 0x0000200008080812 */ /* 0x000fe400078efcff */
[----:B0-----:R-:W-:Y:S01]  /*294b0*/  @!P0 IADD3 R52, P5, P6, R6, R10, R4 ;  /* 0x0000000a06348210 */ /* 0x001fe20007ebe004 */
[----:B------:R-:W-:-:S03]  /*294c0*/  FMUL R10, R82, UR17 ;  /* 0x00000011520a7c20 */ /* 0x000fc60008400000 */
[----:B------:R-:W-:Y:S02]  /*294d0*/  @!P0 IADD3.X R53, R29, R11, R2, P5, P6 ;  /* 0x0000000b1d358210 */ /* 0x000fe40002fec402 */
        /* <DEDUP_REMOVED lines=14> */
[C---:B------:R-:W-:Y:S02]  /*295c0*/  LOP3.LUT P1, RZ, R8.reuse, 0x4000, RZ, 0xc0, !PT ;  /* 0x0000400008ff7812 */ /* 0x040fe4000782c0ff */
[----:B------:R-:W-:-:S04]  /*295d0*/  LOP3.LUT R8, R8, 0xdfffffff, RZ, 0xc0, !PT ;  /* 0xdfffffff08087812 */ /* 0x000fc800078ec0ff */
[----:B------:R-:W-:Y:S02]  /*295e0*/  @P0 LOP3.LUT R8, R8, 0x20000000, RZ, 0xfc, !PT ;  /* 0x2000000008080812 */ /* 0x000fe400078efcff */
[----:B------:R-:W-:Y:S02]  /*295f0*/  ISETP.LT.OR P0, PT, R27, 0x3a, !P2 ;  /* 0x0000003a1b00780c */ /* 0x000fe40005701670 */
[----:B0-----:R-:W-:-:S05]  /*29600*/  @!P5 IADD3 R10, P6, R6, R10, RZ ;  /* 0x0000000a060ad210 */ /* 0x001fca0007fde0ff */
[----:B------:R-:W-:Y:S01]  /*29610*/  @!P5 IMAD.X R11, R29, 0x1, R11, P6 ;  /* 0x000000011d0bd824 */ /* 0x000fe200030e060b */
        /* <DEDUP_REMOVED lines=12> */
[----:B---3--:R-:W-:-:S05]  /*296e0*/  FMUL R10, R84, UR17 ;  /* 0x00000011540a7c20 */ /* 0x008fca0008400000 */
[----:B------:R-:W-:-:S05]  /*296f0*/  F2FP.SATFINITE.E4M3.F32.PACK_AB_MERGE_C R10, RZ, R10, RZ ;  /* 0x0000000aff0a723e */ /* 0x000fca00048070ff */
[----:B------:R0:W-:Y:S01]  /*29700*/  @!P1 STG.E.U8 desc[UR24][R50.64+0x80], R10 ;  /* 0x0000800a32009986 */ /* 0x0001e2000c101118 */
[----:B------:R-:W-:Y:S02]  /*29710*/  ISETP.LT.OR P1, PT, R27, 0x42, !P2 ;  /* 0x000000421b00780c */ /* 0x000fe40005721670 */
[----:B------:R-:W-:-:S11]  /*29720*/  @!P0 IADD3.X R87, R29, R11, R2, P5, P6 ;  /* 0x0000000b1d578210 */ /* 0x000fd60002fec402 */
[----:B0-----:R-:W0:Y:S02]  /*29730*/  @!P1 LDC.64 R10, c[0x0][0x5c0] ;  /* 0x00017000ff0a9b82 */ /* 0x001e240000000a00 */
[----:B0-----:R-:W-:Y:S01]  /*29740*/  @!P1 IADD3 R84, P5, P6, R6, R10, R4 ;  /* 0x0000000a06549210 */ /* 0x001fe20007ebe004 */
[----:B----4-:R-:W-:Y:S02]  /*29750*/  FMUL R10, R88, UR17 ;  /* 0x00000011580a7c20 */ /* 0x010fe40008400000 */
[----:B------:R-:W2:Y:S03]  /*29760*/  LDL.LU R88, [R1+0x200] ;  /* 0x0002000001587983 */ /* 0x000ea60000300800 */
[----:B------:R-:W-:Y:S01]  /*29770*/  F2FP.SATFINITE.E4M3.F32.PACK_AB_MERGE_C R10, RZ, R10, RZ ;  /* 0x0000000aff0a723e */ /* 0x000fe200048070ff */
[----:B------:R-:W3:Y:S04]  /*29780*/  LDL.LU R94, [R1+0x204] ;  /* 0x00020400015e7983 */ /* 0x000ee80000300800 */
[----:B------:R0:W-:Y:S01]  /*29790*/  @!P3 STG.E.U8 desc[UR24][R34.64+0x81], R10 ;  /* 0x0000810a2200b986 */ /* 0x0001e2000c101118 */
[----:B------:R-:W-:-:S02]  /*297a0*/  ISETP.LT.OR P3, PT, R27, 0x49, !P2 ;  /* 0x000000491b00780c */ /* 0x000fc40005761670 */
[----:B------:R-:W-:-:S11]  /*297b0*/  @!P1 IADD3.X R85, R29, R11, R2, P5, P6 ;  /* 0x0000000b1d559210 */ /* 0x000fd60002fec402 */
[----:B0-----:R-:W0:Y:S02]  /*297c0*/  @!P3 LDC.64 R10, c[0x0][0x5c0] ;  /* 0x00017000ff0abb82 */ /* 0x001e240000000a00 */
[----:B0-----:R-:W-:-:S04]  /*297d0*/  @!P3 IADD3 R92, P5, P6, R6, R10, R4 ;  /* 0x0000000a065cb210 */ /* 0x001fc80007ebe004 */
[----:B------:R-:W-:Y:S02]  /*297e0*/  @!P3 IADD3.X R93, R29, R11, R2, P5, P6 ;  /* 0x0000000b1d5db210 */ /* 0x000fe40002fec402 */
[----:B------:R-:W-:-:S13]  /*297f0*/  ISETP.LT.OR P5, PT, R27, 0x89, !P4 ;  /* 0x000000891b00780c */ /* 0x000fda00067a1670 */
[----:B------:R-:W0:Y:S01]  /*29800*/  @!P5 LDC.64 R10, c[0x0][0x5c0] ;  /* 0x00017000ff0adb82 */ /* 0x000e220000000a00 */
[----:B------:R-:W-:-:S05]  /*29810*/  FMUL R13, R90, UR17 ;  /* 0x000000115a0d7c20 */ /* 0x000fca0008400000 */
[----:B------:R-:W-:Y:S02]  /*29820*/  F2FP.SATFINITE.E4M3.F32.PACK_AB_MERGE_C R13, RZ, R13, RZ ;  /* 0x0000000dff0d723e */ /* 0x000fe400048070ff */
[----:B0-----:R-:W-:-:S05]  /*29830*/  @!P5 IADD3 R10, P6, R6, R10, RZ ;  /* 0x0000000a060ad210 */ /* 0x001fca0007fde0ff */
[----:B------:R-:W-:-:S05]  /*29840*/  @!P5 IMAD.X R11, R29, 0x1, R11, P6 ;  /* 0x000000011d0bd824 */ /* 0x000fca00030e060b */
[----:B------:R0:W-:Y:S01]  /*29850*/  @!P5 STG.E.U8 desc[UR24][R10.64+0x88], R13 ;  /* 0x0000880d0a00d986 */ /* 0x0001e2000c101118 */
[----:B------:R-:W-:Y:S02]  /*29860*/  ISETP.LT.OR P5, PT, R27, 0x8a, !P4 ;  /* 0x0000008a1b00780c */ /* 0x000fe400067a1670 */
[----:B------:R-:W-:-:S04]  /*29870*/  LOP3.LUT R8, R8, 0xbfffffff, RZ, 0xc0, !PT ;  /* 0xbfffffff08087812 */ /* 0x000fc800078ec0ff */
[----:B------:R-:W-:-:S07]  /*29880*/  @P0 LOP3.LUT R8, R8, 0x40000000, RZ, 0xfc, !PT ;  /* 0x4000000008080812 */ /* 0x000fce00078efcff */
[----:B0-----:R-:W0:Y:S01]  /*29890*/  @!P5 LDC.64 R10, c[0x0][0x5c0] ;  /* 0x00017000ff0adb82 */ /* 0x001e220000000a00 */
[----:B------:R-:W-:-:S04]  /*298a0*/  LOP3.LUT R8, R8, 0xffffbfff, RZ, 0xc0, !PT ;  /* 0xffffbfff08087812 */ /* 0x000fc800078ec0ff */
[----:B------:R-:W-:-:S04]  /*298b0*/  @P1 LOP3.LUT R8, R8, 0x4000, RZ, 0xfc, !PT ;  /* 0x0000400008081812 */ /* 0x000fc800078efcff */
        /* <DEDUP_REMOVED lines=16> */
[----:B------:R-:W0:Y:S02]  /*299c0*/  @!P3 LDC.64 R10, c[0x0][0x5c0] ;  /* 0x00017000ff0abb82 */ /* 0x000e240000000a00 */
[----:B0-----:R-:W-:-:S04]  /*299d0*/  @!P3 IADD3 R96, P5, P6, R6, R10, R4 ;  /* 0x0000000a0660b210 */ /* 0x001fc80007ebe004 */
[----:B------:R-:W-:Y:S01]  /*299e0*/  @!P3 IADD3.X R97, R29, R11, R2, P5, P6 ;  /* 0x0000000b1d61b210 */ /* 0x000fe20002fec402 */
[----:B--2---:R-:W-:Y:S02]  /*299f0*/  FMUL R10, R88, UR17 ;  /* 0x00000011580a7c20 */ /* 0x004fe40008400000 */
[----:B------:R-:W2:Y:S03]  /*29a00*/  LDL.LU R88, [R1+0x20c] ;  /* 0x00020c0001587983 */ /* 0x000ea60000300800 */
[----:B------:R-:W-:-:S05]  /*29a10*/  F2FP.SATFINITE.E4M3.F32.PACK_AB_MERGE_C R10, RZ, R10, RZ ;  /* 0x0000000aff0a723e */ /* 0x000fca00048070ff */
[----:B------:R0:W-:Y:S01]  /*29a20*/  @!P1 STG.E.U8 desc[UR24][R58.64+0x88], R10 ;  /* 0x0000880a3a009986 */ /* 0x0001e2000c101118 */
[----:B------:R-:W-:-:S13]  /*29a30*/  ISETP.LT.OR P1, PT, R27, 0x52, !P2 ;  /* 0x000000521b00780c */ /* 0x000fda0005721670 */
[----:B0-----:R-:W0:Y:S02]  /*29a40*/  @!P1 LDC.64 R10, c[0x0][0x5c0] ;  /* 0x00017000ff0a9b82 */ /* 0x001e240000000a00 */
[----:B0-----:R-:W-:Y:S01]  /*29a50*/  @!P1 IADD3 R90, P5, P6, R6, R10, R4 ;  /* 0x0000000a065a9210 */ /* 0x001fe20007ebe004 */
[----:B---3--:R-:W-:Y:S02]  /*29a60*/  FMUL R10, R94, UR17 ;  /* 0x000000115e0a7c20 */ /* 0x008fe40008400000 */
[----:B------:R-:W3:Y:S04]  /*29a70*/  LDL.LU R94, [R1+0x210] ;  /* 0x00021000015e7983 */ /* 0x000ee80000300800 */
[----:B------:R-:W3:Y:S01]  /*29a80*/  LDL.LU R104, [R1+0x214] ;  /* 0x0002140001687983 */ /* 0x000ee20000300800 */
[----:B------:R-:W-:-:S02]  /*29a90*/  LOP3.LUT R12, R12, 0xfffffffe, RZ, 0xc0, !PT ;  /* 0xfffffffe0c0c7812 */ /* 0x000fc400078ec0ff */
[----:B------:R-:W-:Y:S01]  /*29aa0*/  @!P1 IADD3.X R91, R29, R11, R2, P5, P6 ;  /* 0x0000000b1d5b9210 */ /* 0x000fe20002fec402 */
[----:B------:R-:W3:Y:S01]  /*29ab0*/  LDL.LU R101, [R1+0x218] ;  /* 0x0002180001657983 */ /* 0x000ee20000300800 */
[----:B------:R-:W-:Y:S02]  /*29ac0*/  @P3 LOP3.LUT R12, R12, 0x1, RZ, 0xfc, !PT ;  /* 0x000000010c0c3812 */ /* 0x000fe400078efcff */
[----:B------:R-:W-:Y:S01]  /*29ad0*/  LOP3.LUT P3, RZ, R7, 0x100, RZ, 0xc0, !PT ;  /* 0x0000010007ff7812 */ /* 0x000fe2000786c0ff */
[----:B------:R-:W3:Y:S01]  /*29ae0*/  LDL.LU R100, [R1+0x21c] ;  /* 0x00021c0001647983 */ /* 0x000ee20000300800 */
[----:B------:R-:W-:Y:S02]  /*29af0*/  ISETP.LT.OR P6, PT, R27, 0x59, !P2 ;  /* 0x000000591b00780c */ /* 0x000fe400057c1670 */
[----:B------:R-:W-:Y:S01]  /*29b00*/  F2FP.SATFINITE.E4M3.F32.PACK_AB_MERGE_C R10, RZ, R10, RZ ;  /* 0x0000000aff0a723e */ /* 0x000fe200048070ff */
[----:B------:R-:W3:Y:S01]  /*29b10*/  LDL.LU R106, [R1+0x220] ;  /* 0x00022000016a7983 */ /* 0x000ee20000300800 */
[----:B----4-:R-:W-:-:S07]  /*29b20*/  FMUL R13, R89, UR17 ;  /* 0x00000011590d7c20 */ /* 0x010fce0008400000 */
[----:B------:R0:W-:Y:S01]  /*29b30*/  @!P3 STG.E.U8 desc[UR24][R22.64+0x89], R10 ;  /* 0x0000890a1600b986 */ /* 0x0001e2000c101118 */
[----:B------:R-:W-:-:S03]  /*29b40*/  LOP3.LUT R8, R8, 0xffffffbf, RZ, 0xc0, !PT ;  /* 0xffffffbf08087812 */ /* 0x000fc600078ec0ff */
[----:B------:R-:W4:Y:S01]  /*29b50*/  LDL.LU R112, [R1+0x224] ;  /* 0x0002240001707983 */ /* 0x000f220000300800 */
[----:B0-----:R-:W0:Y:S01]  /*29b60*/  @!P6 LDC.64 R10, c[0x0][0x5c0] ;  /* 0x00017000ff0aeb82 */ /* 0x001e220000000a00 */
[----:B------:R-:W-:Y:S02]  /*29b70*/  F2FP.SATFINITE.E4M3.F32.PACK_AB_MERGE_C R13, RZ, R13, RZ ;  /* 0x0000000dff0d723e */ /* 0x000fe400048070ff */
[----:B------:R-:W4:Y:S01]  /*29b80*/  LDL.LU R111, [R1+0x228] ;  /* 0x00022800016f7983 */ /* 0x000f220000300800 */
[----:B------:R-:W-:Y:S02]  /*29b90*/  @P1 LOP3.LUT R8, R8, 0x40, RZ, 0xfc, !PT ;  /* 0x0000004008081812 */ /* 0x000fe400078efcff */
[----:B------:R-:W-:Y:S01]  /*29ba0*/  LOP3.LUT P0, RZ, R7, 0x200, RZ, 0xc0, !PT ;  /* 0x0000020007ff7812 */ /* 0x000fe2000780c0ff */
[----:B------:R-:W4:Y:S01]  /*29bb0*/  LDL.LU R110, [R1+0x22c] ;  /* 0x00022c00016e7983 */ /* 0x000f220000300800 */
[----:B0-----:R-:W-:-:S03]  /*29bc0*/  @!P6 IADD3 R102, P3, P5, R6, R10, R4 ;  /* 0x0000000a0666e210 */ /* 0x001fc60007d7e004 */
[----:B------:R-:W4:Y:S01]  /*29bd0*/  LDL.LU R114, [R1+0x230] ;  /* 0x0002300001727983 */ /* 0x000f220000300800 */
[----:B------:R-:W-:-:S03]  /*29be0*/  @!P6 IADD3.X R103, R29, R11, R2, P3, P5 ;  /* 0x0000000b1d67e210 */ /* 0x000fc60001fea402 */
[----:B------:R-:W4:Y:S01]  /*29bf0*/  LDL.LU R120, [R1+0x234] ;  /* 0x0002340001787983 */ /* 0x000f220000300800 */
[----:B------:R-:W-:Y:S02]  /*29c00*/  ISETP.LT.OR P3, PT, R27, 0x91, !P4 ;  /* 0x000000911b00780c */ /* 0x000fe40006761670 */
[----:B------:R-:W-:Y:S01]  /*29c10*/  LOP3.LUT P1, RZ, R8, 0x10000, RZ, 0xc0, !PT ;  /* 0x0001000008ff7812 */ /* 0x000fe2000782c0ff */
[----:B------:R-:W4:Y:S10]  /*29c20*/  LDL.LU R115, [R1+0x238] ;  /* 0x0002380001737983 */ /* 0x000f340000300800 */
[----:B------:R-:W0:Y:S02]  /*29c30*/  @!P3 LDC.64 R10, c[0x0][0x5c0] ;  /* 0x00017000ff0abb82 */ /* 0x000e240000000a00 */
[----:B0-----:R-:W-:-:S05]  /*29c40*/  @!P3 IADD3 R10, P5, R6, R10, RZ ;  /* 0x0000000a060ab210 */ /* 0x001fca0007fbe0ff */
[----:B------:R-:W-:-:S05]  /*29c50*/  @!P3 IMAD.X R11, R29, 0x1, R11, P5 ;  /* 0x000000011d0bb824 */ /* 0x000fca00028e060b */
[----:B------:R0:W-:Y:S01]  /*29c60*/  @!P3 STG.E.U8 desc[UR24][R10.64+0x90], R13 ;  /* 0x0000900d0a00b986 */ /* 0x0001e2000c101118 */
[----:B------:R-:W-:-:S13]  /*29c70*/  ISETP.LT.OR P3, PT, R27, 0x92, !P4 ;  /* 0x000000921b00780c */ /* 0x000fda0006761670 */
[----:B0-----:R-:W0:Y:S02]  /*29c80*/  @!P3 LDC.64 R10, c[0x0][0x5c0] ;  /* 0x00017000ff0abb82 */ /* 0x001e240000000a00 */
[----:B0-----:R-:W-:-:S05]  /*29c90*/  @!P3 IADD3 R10, P5, R6, R10, RZ ;  /* 0x0000000a060ab210 */ /* 0x001fca0007fbe0ff */
[----:B------:R-:W-:Y:S02]  /*29ca0*/  @!P3 IMAD.X R11, R29, 0x1, R11, P5 ;  /* 0x000000011d0bb824 */ /* 0x000fe400028e060b */
[----:B--2---:R-:W-:-:S05]  /*29cb0*/  FMUL R13, R88, UR17 ;  /* 0x00000011580d7c20 */ /* 0x004fca0008400000 */
[----:B------:R-:W-:-:S05]  /*29cc0*/  F2FP.SATFINITE.E4M3.F32.PACK_AB_MERGE_C R13, RZ, R13, RZ ;  /* 0x0000000dff0d723e */ /* 0x000fca00048070ff */
[----:B------:R0:W-:Y:S01]  /*29cd0*/  @!P3 STG.E.U8 desc[UR24][R10.64+0x91], R13 ;  /* 0x0000910d0a00b986 */ /* 0x0001e2000c101118 */
[----:B------:R-:W-:-:S13]  /*29ce0*/  ISETP.LT.OR P3, PT, R27, 0x5a, !P2 ;  /* 0x0000005a1b00780c */ /* 0x000fda0005761670 */
[----:B0-----:R-:W0:Y:S01]  /*29cf0*/  @!P3 LDC.64 R10, c[0x0][0x5c0] ;  /* 0x00017000ff0abb82 */ /* 0x001e220000000a00 */
[----:B------:R-:W-:-:S04]  /*29d00*/  LOP3.LUT R8, R8, 0xffff7fff, RZ, 0xc0, !PT ;  /* 0xffff7fff08087812 */ /* 0x000fc800078ec0ff */
[----:B------:R-:W-:Y:S02]  /*29d10*/  @P6 LOP3.LUT R8, R8, 0x8000, RZ, 0xfc, !PT ;  /* 0x0000800008086812 */ /* 0x000fe400078efcff */
[----:B------:R-:W-:Y:S02]  /*29d20*/  @P3 LOP3.LUT R5, R5, 0x10000000, RZ, 0xfc, !PT ;  /* 0x1000000005053812 */ /* 0x000fe400078efcff */
        /* <DEDUP_REMOVED lines=10> */
[----:B0-----:R-:W0:Y:S01]  /*29dd0*/  @!P1 LDC.64 R10, c[0x0][0x5c0] ;  /* 0x00017000ff0a9b82 */ /* 0x001e220000000a00 */
        /* <DEDUP_REMOVED lines=18> */
[----:B------:R-:W-:-:S13]  /*29f00*/  ISETP.LT.OR P0, PT, R27, 0x9a, !P4 ;  /* 0x0000009a1b00780c */ /* 0x000fda0006701670 */
[----:B0-----:R-:W0:Y:S01]  /*29f10*/  @!P0 LDC.64 R10, c[0x0][0x5c0] ;  /* 0x00017000ff0a8b82 */ /* 0x001e220000000a00 */
[----:B------:R-:W-:Y:S01]  /*29f20*/  ISETP.LT.OR P6, PT, R27, 0x6a, !P2 ;  /* 0x0000006a1b00780c */ /* 0x000fe200057c1670 */
[----:B------:R-:W-:-:S05]  /*29f30*/  FMUL R13, R100, UR17 ;  /* 0x00000011640d7c20 */ /* 0x000fca0008400000 */
[----:B------:R-:W-:Y:S02]  /*29f40*/  F2FP.SATFINITE.E4M3.F32.PACK_AB_MERGE_C R13, RZ, R13, RZ ;  /* 0x0000000dff0d723e */ /* 0x000fe400048070ff */
[----:B0-----:R-:W-:-:S05]  /*29f50*/  @!P0 IADD3 R10, P5, R6, R10, RZ ;  /* 0x0000000a060a8210 */ /* 0x001fca0007fbe0ff */
[----:B------:R-:W-:-:S05]  /*29f60*/  @!P0 IMAD.X R11, R29, 0x1, R11, P5 ;  /* 0x000000011d0b8824 */ /* 0x000fca00028e060b */
[----:B------:R0:W-:Y:S01]  /*29f70*/  @!P0 STG.E.U8 desc[UR24][R10.64+0x99], R13 ;  /* 0x0000990d0a008986 */ /* 0x0001e2000c101118 */
[----:B------:R-:W-:Y:S01]  /*29f80*/  LOP3.LUT R12, R12, 0xfffffffd, RZ, 0xc0, !PT ;  /* 0xfffffffd0c0c7812 */ /* 0x000fe200078ec0ff */
[----:B0-----:R-:W0:Y:S03]  /*29f90*/  @!P6 LDC.64 R10, c[0x0][0x5c0] ;  /* 0x00017000ff0aeb82 */ /* 0x001e260000000a00 */
[----:B------:R-:W-:-:S04]  /*29fa0*/  @P3 LOP3.LUT R12, R12, 0x2, RZ, 0xfc, !PT ;  /* 0x000000020c0c3812 */ /* 0x000fc800078efcff */
[----:B------:R-:W-:-:S04]  /*29fb0*/  LOP3.LUT R12, R12, 0xfffffff7, RZ, 0xc0, !PT ;  /* 0xfffffff70c0c7812 */ /* 0x000fc800078ec0ff */
[----:B------:R-:W-:-:S04]  /*29fc0*/  @P1 LOP3.LUT R12, R12, 0x8, RZ, 0xfc, !PT ;  /* 0x000000080c0c1812 */ /* 0x000fc800078efcff */
[----:B------:R-:W-:-:S04]  /*29fd0*/  LOP3.LUT R12, R12, 0xfffffffb, RZ, 0xc0, !PT ;  /* 0xfffffffb0c0c7812 */ /* 0x000fc800078ec0ff */
[----:B------:R-:W-:Y:S02]  /*29fe0*/  @P6 LOP3.LUT R12, R12, 0x4, RZ, 0xfc, !PT ;  /* 0x000000040c0c6812 */ /* 0x000fe400078efcff */
[----:B0-----:R-:W-:-:S04]  /*29ff0*/  @!P6 IADD3 R100, P0, P5, R6, R10, R4 ;  /* 0x0000000a0664e210 */ /* 0x001fc80007d1e004 */
[----:B------:R-:W-:Y:S02]  /*2a000*/  @!P6 IADD3.X R101, R29, R11, R2, P0, P5 ;  /* 0x0000000b1d65e210 */ /* 0x000fe400007ea402 */
[----:B------:R-:W-:-:S13]  /*2a010*/  ISETP.LT.OR P6, PT, R27, 0x71, !P2 ;  /* 0x000000711b00780c */ /* 0x000fda00057c1670 */
[----:B------:R-:W0:Y:S01]  /*2a020*/  @!P6 LDC.64 R10, c[0x0][0x5c0] ;  /* 0x00017000ff0aeb82 */ /* 0x000e220000000a00 */
[----:B------:R-:W-:Y:S02]  /*2a030*/  LOP3.LUT P3, RZ, R8, 0x20000, RZ, 0xc0, !PT ;  /* 0x0002000008ff7812 */ /* 0x000fe4000786c0ff */
[----:B0-----:R-:W-:Y:S01]  /*2a040*/  @!P6 IADD3 R108, P0, P5, R6, R10, R4 ;  /* 0x0000000a066ce210 */ /* 0x001fe20007d1e004 */
[----:B------:R-:W-:-:S05]  /*2a050*/  FMUL R10, R106, UR17 ;  /* 0x000000116a0a7c20 */ /* 0x000fca0008400000 */
[----:B------:R-:W-:-:S05]  /*2a060*/  F2FP.SATFINITE.E4M3.F32.PACK_AB_MERGE_C R10, RZ, R10, RZ ;  /* 0x0000000aff0a723e */ /* 0x000fca00048070ff */
[----:B------:R0:W-:Y:S01]  /*2a070*/  @!P3 STG.E.U8 desc[UR24][R60.64+0x98], R10 ;  /* 0x0000980a3c00b986 */ /* 0x0001e2000c101118 */
[----:B------:R-:W-:Y:S02]  /*2a080*/  ISETP.LT.OR P3, PT, R27, 0x72, !P2 ;  /* 0x000000721b00780c */ /* 0x000fe40005761670 */
[----:B------:R-:W-:-:S11]  /*2a090*/  @!P6 IADD3.X R109, R29, R11, R2, P0, P5 ;  /* 0x0000000b1d6de210 */ /* 0x000fd600007ea402 */
[----:B0-----:R-:W0:Y:S01]  /*2a0a0*/  @!P3 LDC.64 R10, c[0x0][0x5c0] ;  /* 0x00017000ff0abb82 */ /* 0x001e220000000a00 */
[----:B------:R-:W-:Y:S02]  /*2a0b0*/  LOP3.LUT P1, RZ, R8, 0x2, RZ, 0xc0, !PT ;  /* 0x0000000208ff7812 */ /* 0x000fe4000782c0ff */
[----:B0-----:R-:W-:Y:S01]  /*2a0c0*/  @!P3 IADD3 R106, P0, P5, R6, R10, R4 ;  /* 0x0000000a066ab210 */ /* 0x001fe20007d1e004 */
[----:B----4-:R-:W-:-:S05]  /*2a0d0*/  FMUL R10, R112, UR17 ;  /* 0x00000011700a7c20 */ /* 0x010fca0008400000 */
[----:B------:R-:W-:-:S05]  /*2a0e0*/  F2FP.SATFINITE.E4M3.F32.PACK_AB_MERGE_C R10, RZ, R10, RZ ;  /* 0x0000000aff0a723e */ /* 0x000fca00048070ff */
[----:B------:R0:W-:Y:S01]  /*2a0f0*/  @!P1 STG.E.U8 desc[UR24][R18.64+0x99], R10 ;  /* 0x0000990a12009986 */ /* 0x0001e2000c101118 */
[----:B------:R-:W-:Y:S02]  /*2a100*/  ISETP.LT.OR P1, PT, R27, 0x79, !P2 ;  /* 0x000000791b00780c */ /* 0x000fe40005721670 */
        /* <DEDUP_REMOVED lines=23> */
[----:B------:R-:W-:-:S04]  /*2a280*/  @P1 LOP3.LUT R12, R12, 0x40, RZ, 0xfc, !PT ;  /* 0x000000400c0c1812 */ /* 0x000fc800078efcff */
        /* <DEDUP_REMOVED lines=8> */
[----:B------:R-:W2:Y:S04]  /*2a310*/  LDL.LU R114, [R1+0x23c] ;  /* 0x00023c0001727983 */ /* 0x000ea80000300800 */
[----:B------:R-:W3:Y:S01]  /*2a320*/  LDL.LU R121, [R1+0x240] ;  /* 0x0002400001797983 */ /* 0x000ee20000300800 */
[----:B------:R-:W-:-:S04]  /*2a330*/  LOP3.LUT R8, R8, 0xfffdffff, RZ, 0xc0, !PT ;  /* 0xfffdffff08087812 */ /* 0x000fc800078ec0ff */
[----:B------:R-:W-:-:S04]  /*2a340*/  @P3 LOP3.LUT R8, R8, 0x20000, RZ, 0xfc, !PT ;  /* 0x0002000008083812 */ /* 0x000fc800078efcff */
[----:B------:R-:W-:Y:S02]  /*2a350*/  LOP3.LUT P3, RZ, R8, 0x40000, RZ, 0xc0, !PT ;  /* 0x0004000008ff7812 */ /* 0x000fe4000786c0ff */
[----:B------:R-:W-:-:S11]  /*2a360*/  F2FP.SATFINITE.E4M3.F32.PACK_AB_MERGE_C R10, RZ, R10, RZ ;  /* 0x0000000aff0a723e */ /* 0x000fd600048070ff */
[----:B------:R0:W-:Y:S01]  /*2a370*/  @!P3 STG.E.U8 desc[UR24][R64.64+0xa0], R10 ;  /* 0x0000a00a4000b986 */ /* 0x0001e2000c101118 */
[----:B------:R-:W-:Y:S02]  /*2a380*/  ISETP.LT.OR P3, PT, R27, 0x82, !P2 ;  /* 0x000000821b00780c */ /* 0x000fe40005761670 */
[----:B------:R-:W-:-:S11]  /*2a390*/  @!P6 IADD3.X R119, R29, R11, R2, P0, P5 ;  /* 0x0000000b1d77e210 */ /* 0x000fd600007ea402 */
[----:B0-----:R-:W0:Y:S01]  /*2a3a0*/  @!P3 LDC.64 R10, c[0x0][0x5c0] ;  /* 0x00017000ff0abb82 */ /* 0x001e220000000a00 */
[----:B------:R-:W-:Y:S02]  /*2a3b0*/  LOP3.LUT P1, RZ, R8, 0x80, RZ, 0xc0, !PT ;  /* 0x0000008008ff7812 */ /* 0x000fe4000782c0ff */
[----:B0-----:R-:W-:Y:S01]  /*2a3c0*/  @!P3 IADD3 R116, P0, P5, R6, R10, R4 ;  /* 0x0000000a0674b210 */ /* 0x001fe20007d1e004 */
[----:B------:R-:W-:Y:S02]  /*2a3d0*/  FMUL R10, R120, UR17 ;  /* 0x00000011780a7c20 */ /* 0x000fe40008400000 */
[----:B------:R-:W4:Y:S03]  /*2a3e0*/  LDL.LU R120, [R1+0x244] ;  /* 0x0002440001787983 */ /* 0x000f260000300800 */
[----:B------:R-:W-:Y:S01]  /*2a3f0*/  F2FP.SATFINITE.E4M3.F32.PACK_AB_MERGE_C R10, RZ, R10, RZ ;  /* 0x0000000aff0a723e */ /* 0x000fe200048070ff */
[----:B------:R-:W-:Y:S01]  /*2a400*/  FMUL R13, R115, UR17 ;  /* 0x00000011730d7c20 */ /* 0x000fe20008400000 */
[----:B------:R-:W-:Y:S01]  /*2a410*/  @!P3 IADD3.X R117, R29, R11, R2, P0, P5 ;  /* 0x0000000b1d75b210 */ /* 0x000fe200007ea402 */
[----:B------:R-:W4:Y:S04]  /*2a420*/  LDL.LU R124, [R1+0x248] ;  /* 0x00024800017c7983 */ /* 0x000f280000300800 */
[----:B------:R0:W-:Y:S01]  /*2a430*/  @!P1 STG.E.U8 desc[UR24][R54.64+0xa1], R10 ;  /* 0x0000a10a36009986 */ /* 0x0001e2000c101118 */
[----:B------:R-:W-:-:S13]  /*2a440*/  ISETP.LT.OR P1, PT, R27, 0x89, !P2 ;  /* 0x000000891b00780c */ /* 0x000fda0005721670 */
        /* <DEDUP_REMOVED lines=29> */
[----:B---3--:R-:W-:Y:S02]  /*2a620*/  FMUL R10, R121, UR17 ;  /* 0x00000011790a7c20 */ /* 0x008fe40008400000 */
[----:B------:R-:W2:Y:S01]  /*2a630*/  LDL.LU R121, [R1+0x24c] ;  /* 0x00024c0001797983 */ /* 0x000ea20000300800 */
[----:B------:R-:W-:-:S04]  /*2a640*/  LOP3.LUT R8, R8, 0xfffbffff, RZ, 0xc0, !PT ;  /* 0xfffbffff08087812 */ /* 0x000fc800078ec0ff */
[----:B------:R-:W-:-:S04]  /*2a650*/  @P3 LOP3.LUT R8, R8, 0x40000, RZ, 0xfc, !PT ;  /* 0x0004000008083812 */ /* 0x000fc800078efcff */
[----:B------:R-:W-:Y:S02]  /*2a660*/  LOP3.LUT P3, RZ, R8, 0x100000, RZ, 0xc0, !PT ;  /* 0x0010000008ff7812 */ /* 0x000fe4000786c0ff */
[----:B------:R-:W-:-:S11]  /*2a670*/  F2FP.SATFINITE.E4M3.F32.PACK_AB_MERGE_C R10, RZ, R10, RZ ;  /* 0x0000000aff0a723e */ /* 0x000fd600048070ff */
[----:B------:R0:W-:Y:S01]  /*2a680*/  @!P3 STG.E.U8 desc[UR24][R70.64+0xa8], R10 ;  /* 0x0000a80a4600b986 */ /* 0x0001e2000c101118 */
[----:B------:R-:W-:Y:S02]  /*2a690*/  ISETP.LT.OR P3, PT, R27, 0x92, !P2 ;  /* 0x000000921b00780c */ /* 0x000fe40005761670 */
[----:B------:R-:W-:-:S11]  /*2a6a0*/  @!P6 IADD3.X R127, R29, R11, R2, P0, P5 ;  /* 0x0000000b1d7fe210 */ /* 0x000fd600007ea402 */
[----:B0-----:R-:W0:Y:S02]  /*2a6b0*/  @!P3 LDC.64 R10, c[0x0][0x5c0] ;  /* 0x00017000ff0abb82 */ /* 0x001e240000000a00 */
[----:B0-----:R-:W-:Y:S01]  /*2a6c0*/  @!P3 IADD3 R128, P0, P5, R6, R10, R4 ;  /* 0x0000000a0680b210 */ /* 0x001fe20007d1e004 */
[----:B----4-:R-:W-:Y:S02]  /*2a6d0*/  FMUL R10, R120, UR17 ;  /* 0x00000011780a7c20 */ /* 0x010fe40008400000 */
[----:B------:R-:W3:Y:S01]  /*2a6e0*/  LDL.LU R120, [R1+0x250] ;  /* 0x0002500001787983 */ /* 0x000ee20000300800 */
[----:B------:R-:W-:Y:S02]  /*2a6f0*/  LOP3.LUT P1, RZ, R8, 0x80000, RZ, 0xc0, !PT ;  /* 0x0008000008ff7812 */ /* 0x000fe4000782c0ff */
[----:B------:R-:W-:-:S11]  /*2a700*/  F2FP.SATFINITE.E4M3.F32.PACK_AB_MERGE_C R10, RZ, R10, RZ ;  /* 0x0000000aff0a723e */ /* 0x000fd600048070ff */
[----:B------:R0:W-:Y:S01]  /*2a710*/  @!P1 STG.E.U8 desc[UR24][R24.64+0xa9], R10 ;  /* 0x0000a90a18009986 */ /* 0x0001e2000c101118 */
[----:B------:R-:W-:Y:S01]  /*2a720*/  ISETP.LT.OR P1, PT, R27, 0x99, !P2 ;  /* 0x000000991b00780c */ /* 0x000fe20005721670 */
[----:B------:R-:W-:Y:S01]  /*2a730*/  FMUL R13, R124, UR17 ;  /* 0x000000117c0d7c20 */ /* 0x000fe20008400000 */
[----:B------:R-:W-:Y:S01]  /*2a740*/  @!P3 IADD3.X R129, R29, R11, R2, P0, P5 ;  /* 0x0000000b1d81b210 */ /* 0x000fe200007ea402 */
[----:B------:R-:W4:Y:S10]  /*2a750*/  LDL.LU R124, [R1+0x254] ;  /* 0x00025400017c7983 */ /* 0x000f340000300800 */
        /* <DEDUP_REMOVED lines=15> */
[----:B------:R-:W-:Y:S02]  /*2a850*/  @!P0 IMAD.X R11, R29, 0x1, R11, P5 ;  /* 0x000000011d0b8824 */ /* 0x000fe400028e060b */
[----:B--2---:R-:W-:Y:S02]  /*2a860*/  FMUL R13, R121, UR17 ;  /* 0x00000011790d7c20 */ /* 0x004fe40008400000 */
[----:B------:R-:W2:Y:S03]  /*2a870*/  LDL.LU R121, [R1+0x258] ;  /* 0x0002580001797983 */ /* 0x000ea60000300800 */
[----:B------:R-:W-:-:S05]  /*2a880*/  F2FP.SATFINITE.E4M3.F32.PACK_AB_MERGE_C R13, RZ, R13, RZ ;  /* 0x0000000dff0d723e */ /* 0x000fca00048070ff */
[----:B------:R0:W-:Y:S02]  /*2a890*/  @!P0 STG.E.U8 desc[UR24][R10.64+0xb1], R13 ;  /* 0x0000b10d0a008986 */ /* 0x0001e4000c101118 */
[----:B0-----:R-:W0:Y:S01]  /*2a8a0*/  @!P6 LDC.64 R10, c[0x0][0x5c0] ;  /* 0x00017000ff0aeb82 */ /* 0x001e220000000a00 */
[----:B------:R-:W-:Y:S02]  /*2a8b0*/  LOP3.LUT R8, R8, 0xffefffff, RZ, 0xc0, !PT ;  /* 0xffefffff08087812 */ /* 0x000fe400078ec0ff */
[----:B------:R-:W-:Y:S02]  /*2a8c0*/  LOP3.LUT R9, R9, 0xfff7ffff, RZ, 0xc0, !PT ;  /* 0xfff7ffff09097812 */ /* 0x000fe400078ec0ff */
[----:B------:R-:W-:Y:S02]  /*2a8d0*/  @P3 LOP3.LUT R8, R8, 0x100000, RZ, 0xfc, !PT ;  /* 0x0010000008083812 */ /* 0x000fe400078efcff */
[----:B------:R-:W-:Y:S02]  /*2a8e0*/  @P1 LOP3.LUT R9, R9, 0x80000, RZ, 0xfc, !PT ;  /* 0x0008000009091812 */ /* 0x000fe400078efcff */
[----:B------:R-:W-:-:S02]  /*2a8f0*/  LOP3.LUT P3, RZ, R8, 0x200000, RZ, 0xc0, !PT ;  /* 0x0020000008ff7812 */ /* 0x000fc4000786c0ff */
        /* <DEDUP_REMOVED lines=8> */
[----:B---3--:R-:W-:Y:S02]  /*2a980*/  FMUL R10, R120, UR17 ;  /* 0x00000011780a7c20 */ /* 0x008fe40008400000 */
[----:B------:R-:W3:Y:S03]  /*2a990*/  LDL.LU R120, [R1+0x25c] ;  /* 0x00025c0001787983 */ /* 0x000ee60000300800 */
[----:B------:R-:W-:-:S05]  /*2a9a0*/  F2FP.SATFINITE.E4M3.F32.PACK_AB_MERGE_C R10, RZ, R10, RZ ;  /* 0x0000000aff0a723e */ /* 0x000fca00048070ff */
[----:B------:R0:W-:Y:S01]  /*2a9b0*/  @!P3 STG.E.U8 desc[UR24][R72.64+0xb0], R10 ;  /* 0x0000b00a4800b986 */ /* 0x0001e2000c101118 */
[----:B------:R-:W-:Y:S02]  /*2a9c0*/  ISETP.LT.OR P3, PT, R27, 0xa2, !P2 ;  /* 0x000000a21b00780c */ /* 0x000fe40005761670 */
[----:B------:R-:W-:-:S11]  /*2a9d0*/  @!P6 IADD3.X R159, R29, R11, R2, P0, P5 ;  /* 0x0000000b1d9fe210 */ /* 0x000fd600007ea402 */
[----:B0-----:R-:W0:Y:S02]  /*2a9e0*/  @!P3 LDC.64 R10, c[0x0][0x5c0] ;  /* 0x00017000ff0abb82 */ /* 0x001e240000000a00 */
[----:B0-----:R-:W-:Y:S01]  /*2a9f0*/  @!P3 IADD3 R162, P0, P5, R6, R10, R4 ;  /* 0x0000000a06a2b210 */ /* 0x001fe20007d1e004 */
[----:B----4-:R-:W-:Y:S02]  /*2aa00*/  FMUL R10, R124, UR17 ;  /* 0x000000117c0a7c20 */ /* 0x010fe40008400000 */
[----:B------:R-:W4:Y:S03]  /*2aa10*/  LDL.LU R124, [R1+0x260] ;  /* 0x00026000017c7983 */ /* 0x000f260000300800 */
        /* <DEDUP_REMOVED lines=9> */
[----:B--2---:R-:W-:Y:S02]  /*2aab0*/  FMUL R13, R121, UR17 ;  /* 0x00000011790d7c20 */ /* 0x004fe40008400000 */
[----:B------:R-:W2:Y:S01]  /*2aac0*/  LDL.LU R121, [R1+0x264] ;  /* 0x0002640001797983 */ /* 0x000ea20000300800 */
[----:B------:R-:W-:Y:S02]  /*2aad0*/  ISETP.LT.OR P4, PT, R27, 0xba, !P4 ;  /* 0x000000ba1b00780c */ /* 0x000fe40006781670 */
[----:B0-----:R-:W-:Y:S02]  /*2aae0*/  @!P0 IADD3 R10, P5, R6, R10, RZ ;  /* 0x0000000a060a8210 */ /* 0x001fe40007fbe0ff */
[----:B------:R-:W-:-:S03]  /*2aaf0*/  F2FP.SATFINITE.E4M3.F32.PACK_AB_MERGE_C R13, RZ, R13, RZ ;  /* 0x0000000dff0d723e */ /* 0x000fc600048070ff */
[----:B------:R-:W-:Y:S01]  /*2ab00*/  @!P0 IMAD.X R11, R29, 0x1, R11, P5 ;  /* 0x000000011d0b8824 */ /* 0x000fe200028e060b */
[----:B------:R-:W-:-:S04]  /*2ab10*/  LOP3.LUT R9, R9, 0xff7fffff, RZ, 0xc0, !PT ;  /* 0xff7fffff09097812 */ /* 0x000fc800078ec0ff */
[----:B------:R0:W-:Y:S01]  /*2ab20*/  @!P0 STG.E.U8 desc[UR24][R10.64+0xb8], R13 ;  /* 0x0000b80d0a008986 */ /* 0x0001e2000c101118 */
[----:B------:R-:W-:Y:S01]  /*2ab30*/  @P6 LOP3.LUT R9, R9, 0x800000, RZ, 0xfc, !PT ;  /* 0x0080000009096812 */ /* 0x000fe200078efcff */
[----:B0-----:R-:W0:Y:S03]  /*2ab40*/  @!P4 LDC.64 R10, c[0x0][0x5c0] ;  /* 0x00017000ff0acb82 */ /* 0x001e260000000a00 */
[----:B------:R-:W-:-:S04]  /*2ab50*/  LOP3.LUT R9, R9, 0xfdffffff, RZ, 0xc0, !PT ;  /* 0xfdffffff09097812 */ /* 0x000fc800078ec0ff */
[----:B------:R-:W-:-:S04]  /*2ab60*/  @P3 LOP3.LUT R9, R9, 0x2000000, RZ, 0xfc, !PT ;  /* 0x0200000009093812 */ /* 0x000fc800078efcff */
[----:B------:R-:W-:-:S04]  /*2ab70*/  LOP3.LUT R9, R9, 0xbfffffff, RZ, 0xc0, !PT ;  /* 0xbfffffff09097812 */ /* 0x000fc800078ec0ff */
[----:B------:R-:W-:Y:S02]  /*2ab80*/  @P1 LOP3.LUT R9, R9, 0x40000000, RZ, 0xfc, !PT ;  /* 0x4000000009091812 */ /* 0x000fe400078efcff */
[----:B------:R-:W-:Y:S02]  /*2ab90*/  ISETP.LT.OR P1, PT, R27, 0xaa, !P2 ;  /* 0x000000aa1b00780c */ /* 0x000fe40005721670 */
[----:B0-----:R-:W-:-:S05]  /*2aba0*/  @!P4 IADD3 R10, P0, R6, R10, RZ ;  /* 0x0000000a060ac210 */ /* 0x001fca0007f1e0ff */
[----:B------:R-:W-:Y:S02]  /*2abb0*/  @!P4 IMAD.X R11, R29, 0x1, R11, P0 ;  /* 0x000000011d0bc824 */ /* 0x000fe400000e060b */
[----:B---3--:R-:W-:Y:S02]  /*2abc0*/  FMUL R13, R120, UR17 ;  /* 0x00000011780d7c20 */ /* 0x008fe40008400000 */
[----:B------:R-:W3:Y:S03]  /*2abd0*/  LDL.LU R120, [R1+0x268] ;  /* 0x0002680001787983 */ /* 0x000ee60000300800 */
[----:B------:R-:W-:-:S05]  /*2abe0*/  F2FP.SATFINITE.E4M3.F32.PACK_AB_MERGE_C R13, RZ, R13, RZ ;  /* 0x0000000dff0d723e */ /* 0x000fca00048070ff */
        /* <DEDUP_REMOVED lines=8> */
[----:B0-----:R-:W-:Y:S01]  /*2ac70*/  @!P1 IADD3 R180, P0, P4, R6, R10, R4 ;  /* 0x0000000a06b49210 */ /* 0x001fe20007c1e004 */
[----:B----4-:R-:W-:Y:S02]  /*2ac80*/  FMUL R10, R124, UR17 ;  /* 0x000000117c0a7c20 */ /* 0x010fe40008400000 */
[----:B------:R-:W4:Y:S01]  /*2ac90*/  LDL.LU R124, [R1+0x26c] ;  /* 0x00026c00017c7983 */ /* 0x000f220000300800 */
[----:B------:R-:W-:Y:S02]  /*2aca0*/  LOP3.LUT P5, RZ, R8, 0x800000, RZ, 0xc0, !PT ;  /* 0x0080000008ff7812 */ /* 0x000fe400078ac0ff */
[----:B------:R-:W-:-:S11]  /*2acb0*/  F2FP.SATFINITE.E4M3.F32.PACK_AB_MERGE_C R10, RZ, R10, RZ ;  /* 0x0000000aff0a723e */ /* 0x000fd600048070ff */
[----:B------:R0:W-:Y:S01]  /*2acc0*/  @!P5 STG.E.U8 desc[UR24][R76.64+0xb8], R10 ;  /* 0x0000b80a4c00d986 */ /* 0x0001e2000c101118 */
[----:B------:R-:W-:Y:S02]  /*2acd0*/  ISETP.LT.OR P5, PT, R27, 0xb2, !P2 ;  /* 0x000000b21b00780c */ /* 0x000fe400057a1670 */
[----:B------:R-:W-:-:S11]  /*2ace0*/  @!P1 IADD3.X R181, R29, R11, R2, P0, P4 ;  /* 0x0000000b1db59210 */ /* 0x000fd600007e8402 */
[----:B0-----:R-:W0:Y:S02]  /*2acf0*/  @!P5 LDC.64 R10, c[0x0][0x5c0] ;  /* 0x00017000ff0adb82 */ /* 0x001e240000000a00 */
[----:B0-----:R-:W-:Y:S02]  /*2ad00*/  @!P5 IADD3 R184, P0, P4, R6, R10, R4 ;  /* 0x0000000a06b8d210 */ /* 0x001fe40007c1e004 */
[----:B------:R-:W-:-:S04]  /*2ad10*/  LOP3.LUT R5, R5, 0xfffffffd, RZ, 0xc0, !PT ;  /* 0xfffffffd05057812 */ /* 0x000fc800078ec0ff */
[----:B------:R-:W-:Y:S01]  /*2ad20*/  @P1 LOP3.LUT R5, R5, 0x2, RZ, 0xfc, !PT ;  /* 0x0000000205051812 */ /* 0x000fe200078efcff */
[----:B--2---:R-:W-:Y:S02]  /*2ad30*/  FMUL R10, R121, UR17 ;  /* 0x00000011790a7c20 */ /* 0x004fe40008400000 */
[----:B------:R-:W2:Y:S01]  /*2ad40*/  LDL.LU R121, [R1+0x270] ;  /* 0x0002700001797983 */ /* 0x000ea20000300800 */
[----:B------:R-:W-:Y:S02]  /*2ad50*/  LOP3.LUT R5, R5, 0xffffffef, RZ, 0xc0, !PT ;  /* 0xffffffef05057812 */ /* 0x000fe400078ec0ff */
[----:B------:R-:W-:Y:S02]  /*2ad60*/  LOP3.LUT P6, RZ, R8, 0x400000, RZ, 0xc0, !PT ;  /* 0x0040000008ff7812 */ /* 0x000fe400078cc0ff */
[----:B------:R-:W-:Y:S02]  /*2ad70*/  @P5 LOP3.LUT R5, R5, 0x10, RZ, 0xfc, !PT ;  /* 0x0000001005055812 */ /* 0x000fe400078efcff */
[----:B------:R-:W-:-:S02]  /*2ad80*/  @!P5 IADD3.X R185, R29, R11, R2, P0, P4 ;  /* 0x0000000b1db9d210 */ /* 0x000fc400007e8402 */
[----:B------:R-:W-:Y:S02]  /*2ad90*/  ISETP.LT.OR P5, PT, R27, 0xb9, !P2 ;  /* 0x000000b91b00780c */ /* 0x000fe400057a1670 */
[----:B------:R-:W-:-:S05]  /*2ada0*/  F2FP.SATFINITE.E4M3.F32.PACK_AB_MERGE_C R10, RZ, R10, RZ ;  /* 0x0000000aff0a723e */ /* 0x000fca00048070ff */
[----:B------:R0:W-:Y:S06]  /*2adb0*/  @!P6 STG.E.U8 desc[UR24][R40.64+0xb9], R10 ;  /* 0x0000b90a2800e986 */ /* 0x0001ec000c101118 */
        /* <DEDUP_REMOVED lines=9> */
[----:B------:R-:W3:Y:S01]  /*2ae50*/  LDL.LU R120, [R1+0x274] ;  /* 0x0002740001787983 */ /* 0x000ee20000300800 */
[----:B------:R-:W-:Y:S02]  /*2ae60*/  LOP3.LUT P3, RZ, R8, 0x100, RZ, 0xc0, !PT ;  /* 0x0000010008ff7812 */ /* 0x000fe4000786c0ff */
[----:B------:R-:W-:Y:S02]  /*2ae70*/  F2FP.SATFINITE.E4M3.F32.PACK_AB_MERGE_C R10, RZ, R10, RZ ;  /* 0x0000000aff0a723e */ /* 0x000fe400048070ff */
[----:B------:R-:W-:-:S02]  /*2ae80*/  @!P5 IADD3.X R205, R29, R11, R2, P0, P2 ;  /* 0x0000000b1dcdd210 */ /* 0x000fc400007e4402 */
[----:B------:R-:W-:-:S07]  /*2ae90*/  ISETP.GE.AND P0, PT, R26, 0x101, PT ;  /* 0x000001011a00780c */ /* 0x000fce0003f06270 */
[----:B------:R0:W-:Y:S01]  /*2aea0*/  @!P3 STG.E.U8 desc[UR24][R44.64], R10 ;  /* 0x0000000a2c00b986 */ /* 0x0001e2000c101118 */
[----:B------:R-:W-:-:S13]  /*2aeb0*/  ISETP.LT.OR P3, PT, R27, 0x1, !P0 ;  /* 0x000000011b00780c */ /* 0x000fda0004761670 */
[----:B0-----:R-:W0:Y:S01]  /*2aec0*/  @!P3 LDC.64 R10, c[0x0][0x5c0] ;  /* 0x00017000ff0abb82 */ /* 0x001e220000000a00 */
[----:B------:R-:W-:-:S06]  /*2aed0*/  USHF.L.U32 UR6, UR12, 0x8, URZ ;  /* 0x000000080c067899 */ /* 0x000fcc000800063f */
[----:B0-----:R-:W-:Y:S02]  /*2aee0*/  @!P3 IADD3 R208, P2, P4, R6, UR6, R10 ;  /* 0x0000000606d0bc10 */ /* 0x001fe4000fc5e00a */
[----:B------:R-:W-:Y:S01]  /*2aef0*/  LOP3.LUT P1, RZ, R7, 0x80, RZ, 0xc0, !PT ;  /* 0x0000008007ff7812 */ /* 0x000fe2000782c0ff */
[----:B----4-:R-:W-:Y:S02]  /*2af00*/  FMUL R10, R124, UR17 ;  /* 0x000000117c0a7c20 */ /* 0x010fe40008400000 */
[----:B------:R-:W4:Y:S03]  /*2af10*/  LDL.LU R124, [R1+0x278] ;  /* 0x00027800017c7983 */ /* 0x000f260000300800 */
[----:B------:R-:W-:Y:S01]  /*2af20*/  F2FP.SATFINITE.E4M3.F32.PACK_AB_MERGE_C R10, RZ, R10, RZ ;  /* 0x0000000aff0a723e */ /* 0x000fe200048070ff */
[----:B------:R-:W-:-:S06]  /*2af30*/  USHF.L.U64.HI UR13, UR12, 0x8, UR13 ;  /* 0x000000080c0d7899 */ /* 0x000fcc000801020d */
[----:B------:R0:W-:Y:S01]  /*2af40*/  @!P1 STG.E.U8 desc[UR24][R36.64+0x1], R10 ;  /* 0x0000010a24009986 */ /* 0x0001e2000c101118 */
[----:B------:R-:W-:Y:S02]  /*2af50*/  ISETP.GE.AND P1, PT, R26, 0x89, PT ;  /* 0x000000891a00780c */ /* 0x000fe40003f26270 */
[----:B------:R-:W-:Y:S02]  /*2af60*/  @!P3 IADD3.X R209, R29, UR13, R11, P2, P4 ;  /* 0x0000000d1dd1bc10 */ /* 0x000fe400097e840b */
[----:B------:R-:W-:-:S13]  /*2af70*/  ISETP.LT.OR P4, PT, R27, 0x1, !P1 ;  /* 0x000000011b00780c */ /* 0x000fda0004f81670 */
[----:B0-----:R-:W0:Y:S01]  /*2af80*/  @!P4 LDC.64 R10, c[0x0][0x5c0] ;  /* 0x00017000ff0acb82 */ /* 0x001e220000000a00 */
[----:B------:R-:W-:-:S04]  /*2af90*/  LOP3.LUT R5, R5, 0xfffffdff, RZ, 0xc0, !PT ;  /* 0xfffffdff05057812 */ /* 0x000fc800078ec0ff */
[----:B------:R-:W-:Y:S02]  /*2afa0*/  @P5 LOP3.LUT R5, R5, 0x200, RZ, 0xfc, !PT ;  /* 0x0000020005055812 */ /* 0x000fe400078efcff */
[----:B------:R-:W-:-:S04]  /*2afb0*/  @!P4 IADD3 R14, P2, P5, R3, R6, R4 ;  /* 0x00000006030ec210 */ /* 0x000fc80007d5e004 */
[----:B------:R-:W-:Y:S02]  /*2afc0*/  @!P4 IADD3.X R13, R0, R29, R2, P2, P5 ;  /* 0x0000001d000dc210 */ /* 0x000fe400017ea402 */
[----:B0-----:R-:W-:Y:S01]  /*2afd0*/  @!P4 IADD3 R10, P2, R14, R10, RZ ;  /* 0x0000000a0e0ac210 */ /* 0x001fe20007f5e0ff */
[----:B--2---:R-:W-:Y:S02]  /*2afe0*/  FMUL R14, R121, UR17 ;  /* 0x00000011790e7c20 */ /* 0x004fe40008400000 */
[----:B------:R-:W2:Y:S01]  /*2aff0*/  LDL.LU R121, [R1+0x27c] ;  /* 0x00027c0001797983 */ /* 0x000ea20000300800 */
[----:B------:R-:W-:Y:S02]  /*2b000*/  LOP3.LUT P3, RZ, R8, 0x4, RZ, 0xc0, !PT ;  /* 0x0000000408ff7812 */ /* 0x000fe4000786c0ff */
[----:B------:R-:W-:Y:S01]  /*2b010*/  LOP3.LUT R7, R7, 0xffffffbf, RZ, 0xc0, !PT ;  /* 0xffffffbf07077812 */ /* 0x000fe200078ec0ff */
[----:B------:R-:W-:Y:S01]  /*2b020*/  @!P4 IMAD.X R11, R13, 0x1, R11, P2 ;  /* 0x000000010d0bc824 */ /* 0x000fe200010e060b */
[----:B------:R-:W-:-:S09]  /*2b030*/  ISETP.LT.OR P2, PT, R27, 0x2, !P1 ;  /* 0x000000021b00780c */ /* 0x000fd20004f41670 */
[----:B------:R-:W-:Y:S02]  /*2b040*/  @P3 LOP3.LUT R7, R7, 0x40, RZ, 0xfc, !PT ;  /* 0x0000004007073812 */ /* 0x000fe400078efcff */
[----:B------:R-:W-:Y:S02]  /*2b050*/  ISETP.LT.OR P3, PT, R27, 0x2, !P0 ;  /* 0x000000021b00780c */ /* 0x000fe40004761670 */
[----:B------:R-:W-:-:S05]  /*2b060*/  F2FP.SATFINITE.E4M3.F32.PACK_AB_MERGE_C R14, RZ, R14, RZ ;  /* 0x0000000eff0e723e */ /* 0x000fca00048070ff */
[----:B------:R0:W-:Y:S06]  /*2b070*/  @!P4 STG.E.U8 desc[UR24][R10.64], R14 ;  /* 0x0000000e0a00c986 */ /* 0x0001ec000c101118 */
[----:B0-----:R-:W0:Y:S08]  /*2b080*/  @!P3 LDC.64 R10, c[0x0][0x5c0] ;  /* 0x00017000ff0abb82 */ /* 0x001e300000000a00 */
[----:B------:R-:W1:Y:S01]  /*2b090*/  @!P2 LDC.64 R14, c[0x0][0x5c0] ;  /* 0x00017000ff0eab82 */ /* 0x000e620000000a00 */
[----:B------:R-:W-:-:S04]  /*2b0a0*/  @!P2 IADD3 R18, P5, P6, R3, R6, R4 ;  /* 0x000000060312a210 */ /* 0x000fc80007ebe004 */
[----:B------:R-:W-:Y:S02]  /*2b0b0*/  @!P2 IADD3.X R13, R0, R29, R2, P5, P6 ;  /* 0x0000001d000da210 */ /* 0x000fe40002fec402 */
[----:B0-----:R-:W-:-:S04]  /*2b0c0*/  @!P3 IADD3 R192, P5, P6, R6, UR6, R10 ;  /* 0x0000000606c0bc10 */ /* 0x001fc8000febe00a */
[----:B------:R-:W-:Y:S02]  /*2b0d0*/  @!P3 IADD3.X R193, R29, UR13, R11, P5, P6 ;  /* 0x0000000d1dc1bc10 */ /* 0x000fe4000afec40b */
[----:B------:R-:W-:Y:S02]  /*2b0e0*/  ISETP.LT.OR P5, PT, R27, 0x9, !P0 ;  /* 0x000000091b00780c */ /* 0x000fe400047a1670 */
[----:B-1----:R-:W-:-:S05]  /*2b0f0*/  @!P2 IADD3 R14, P4, R18, R14, RZ ;  /* 0x0000000e120ea210 */ /* 0x002fca0007f9e0ff */
[----:B------:R-:W-:Y:S02]  /*2b100*/  @!P2 IMAD.X R15, R13, 0x1, R15, P4 ;  /* 0x000000010d0fa824 */ /* 0x000fe400020e060f */
[----:B---3--:R-:W-:Y:S02]  /*2b110*/  FMUL R10, R120, UR17 ;  /* 0x00000011780a7c20 */ /* 0x008fe40008400000 */
[----:B------:R-:W3:Y:S03]  /*2b120*/  LDL.LU R120, [R1+0x280] ;  /* 0x0002800001787983 */ /* 0x000ee60000300800 */
[----:B------:R-:W-:-:S05]  /*2b130*/  F2FP.SATFINITE.E4M3.F32.PACK_AB_MERGE_C R10, RZ, R10, RZ ;  /* 0x0000000aff0a723e */ /* 0x000fca00048070ff */
[----:B------:R0:W-:Y:S02]  /*2b140*/  @!P2 STG.E.U8 desc[UR24][R14.64+0x1], R10 ;  /* 0x0000010a0e00a986 */ /* 0x0001e4000c101118 */
[----:B0-----:R-:W0:Y:S02]  /*2b150*/  @!P5 LDC.64 R10, c[0x0][0x5c0] ;  /* 0x00017000ff0adb82 */ /* 0x001e240000000a00 */
[----:B0-----:R-:W-:-:S04]  /*2b160*/  @!P5 IADD3 R200, P2, P4, R6, UR6, R10 ;  /* 0x0000000606c8dc10 */ /* 0x001fc8000fc5e00a */
[----:B------:R-:W-:Y:S02]  /*2b170*/  @!P5 IADD3.X R201, R29, UR13, R11, P2, P4 ;  /* 0x0000000d1dc9dc10 */ /* 0x000fe400097e840b */
[----:B------:R-:W-:-:S13]  /*2b180*/  ISETP.LT.OR P5, PT, R27, 0xa, !P0 ;  /* 0x0000000a1b00780c */ /* 0x000fda00047a1670 */
[----:B------:R-:W0:Y:S02]  /*2b190*/  @!P5 LDC.64 R10, c[0x0][0x5c0] ;  /* 0x00017000ff0adb82 */ /* 0x000e240000000a00 */
[----:B0-----:R-:W-:Y:S01]  /*2b1a0*/  @!P5 IADD3 R202, P2, P4, R6, UR6, R10 ;  /* 0x0000000606cadc10 */ /* 0x001fe2000fc5e00a */
[----:B----4-:R-:W-:Y:S02]  /*2b1b0*/  FMUL R10, R124, UR17 ;  /* 0x000000117c0a7c20 */ /* 0x010fe40008400000 */
[----:B------:R-:W4:Y:S01]  /*2b1c0*/  LDL.LU R124, [R1+0x284] ;  /* 0x00028400017c7983 */ /* 0x000f220000300800 */
[----:B------:R-:W-:Y:S02]  /*2b1d0*/  LOP3.LUT P6, RZ, R8, 0x400, RZ, 0xc0, !PT ;  /* 0x0000040008ff7812 */ /* 0x000fe400078cc0ff */
[----:B------:R-:W-:Y:S02]  /*2b1e0*/  @!P5 IADD3.X R203, R29, UR13, R11, P2, P4 ;  /* 0x0000000d1dcbdc10 */ /* 0x000fe400097e840b */
[----:B------:R-:W-:-:S02]  /*2b1f0*/  ISETP.LT.OR P5, PT, R27, 0x11, !P0 ;  /* 0x000000111b00780c */ /* 0x000fc400047a1670 */
[----:B------:R-:W-:-:S07]  /*2b200*/  F2FP.SATFINITE.E4M3.F32.PACK_AB_MERGE_C R10, RZ, R10, RZ ;  /* 0x0000000aff0a723e */ /* 0x000fce00048070ff */
[----:B------:R0:W-:Y:S04]  /*2b210*/  @!P6 STG.E.U8 desc[UR24][R68.64+0x8], R10 ;  /* 0x0000080a4400e986 */ /* 0x0001e8000c101118 */
[----:B0-----:R-:W0:Y:S02]  /*2b220*/  @!P5 LDC.64 R10, c[0x0][0x5c0] ;  /* 0x00017000ff0adb82 */ /* 0x001e240000000a00 */
[----:B0-----:R-:W-:Y:S01]  /*2b230*/  @!P5 IADD3 R206, P2, P4, R6, UR6, R10 ;  /* 0x0000000606cedc10 */ /* 0x001fe2000fc5e00a */
[----:B--2---:R-:W-:Y:S02]  /*2b240*/  FMUL R10, R121, UR17 ;  /* 0x00000011790a7c20 */ /* 0x004fe40008400000 */
[----:B------:R-:W2:Y:S01]  /*2b250*/  LDL.LU R121, [R1+0x288] ;  /* 0x0002880001797983 */ /* 0x000ea20000300800 */
[----:B------:R-:W-:-:S02]  /*2b260*/  LOP3.LUT P3, RZ, R7, 0x40, RZ, 0xc0, !PT ;  /* 0x0000004007ff7812 */ /* 0x000fc4000786c0ff */
[----:B------:R-:W-:Y:S02]  /*2b270*/  @!P5 IADD3.X R207, R29, UR13, R11, P2, P4 ;  /* 0x0000000d1dcfdc10 */ /* 0x000fe400097e840b */
[----:B------:R-:W-:Y:S02]  /*2b280*/  ISETP.LT.OR P4, PT, R27, 0x9, !P1 ;  /* 0x000000091b00780c */ /* 0x000fe40004f81670 */
[----:B------:R-:W-:-:S07]  /*2b290*/  F2FP.SATFINITE.E4M3.F32.PACK_AB_MERGE_C R10, RZ, R10, RZ ;  /* 0x0000000aff0a723e */ /* 0x000fce00048070ff */
[----:B------:R0:W-:Y:S04]  /*2b2a0*/  @!P3 STG.E.U8 desc[UR24][R16.64+0x9], R10 ;  /* 0x0000090a1000b986 */ /* 0x0001e8000c101118 */
[----:B0-----:R-:W0:Y:S01]  /*2b2b0*/  @!P4 LDC.64 R10, c[0x0][0x5c0] ;  /* 0x00017000ff0acb82 */ /* 0x001e220000000a00 */
[----:B------:R-:W-:-:S04]  /*2b2c0*/  @!P4 IADD3 R14, P2, P5, R3, R6, R4 ;  /* 0x00000006030ec210 */ /* 0x000fc80007d5e004 */
[----:B------:R-:W-:Y:S02]  /*2b2d0*/  @!P4 IADD3.X R13, R0, R29, R2, P2, P5 ;  /* 0x0000001d000dc210 */ /* 0x000fe400017ea402 */
[----:B0-----:R-:W-:Y:S02]  /*2b2e0*/  @!P4 IADD3 R10, P2, R14, R10, RZ ;  /* 0x0000000a0e0ac210 */ /* 0x001fe40007f5e0ff */
[----:B------:R-:W-:Y:S02]  /*2b2f0*/  LOP3.LUT P3, RZ, R8, 0x800, RZ, 0xc0, !PT ;  /* 0x0000080008ff7812 */ /* 0x000fe4000786c0ff */
[----:B------:R-:W-:Y:S01]  /*2b300*/  LOP3.LUT R7, R7, 0xffffffdf, RZ, 0xc0, !PT ;  /* 0xffffffdf07077812 */ /* 0x000fe200078ec0ff */
[----:B------:R-:W-:Y:S02]  /*2b310*/  @!P4 IMAD.X R11, R13, 0x1, R11, P2 ;  /* 0x000000010d0bc824 */ /* 0x000fe400010e060b */
[----:B---3--:R-:W-:Y:S02]  /*2b320*/  FMUL R14, R120, UR17 ;  /* 0x00000011780e7c20 */ /* 0x008fe40008400000 */
[----:B------:R-:W3:Y:S06]  /*2b330*/  LDL.LU R120, [R1+0x28c] ;  /* 0x00028c0001787983 */ /* 0x000eec0000300800 */
[----:B------:R-:W-:-:S02]  /*2b340*/  @P3 LOP3.LUT R7, R7, 0x20, RZ, 0xfc, !PT ;  /* 0x0000002007073812 */ /* 0x000fc400078efcff */
[C---:B------:R-:W-:Y:S02]  /*2b350*/  ISETP.LT.OR P3, PT, R27.reuse, 0x12, !P0 ;  /* 0x000000121b00780c */ /* 0x040fe40004761670 */
[----:B------:R-:W-:Y:S02]  /*2b360*/  ISETP.LT.OR P2, PT, R27, 0xa, !P1 ;  /* 0x0000000a1b00780c */ /* 0x000fe40004f41670 */
[----:B------:R-:W-:-:S05]  /*2b370*/  F2FP.SATFINITE.E4M3.F32.PACK_AB_MERGE_C R14, RZ, R14, RZ ;  /* 0x0000000eff0e723e */ /* 0x000fca00048070ff */
[----:B------:R0:W-:Y:S04]  /*2b380*/  @!P4 STG.E.U8 desc[UR24][R10.64+0x8], R14 ;  /* 0x0000080e0a00c986 */ /* 0x0001e8000c101118 */
        /* <DEDUP_REMOVED lines=9> */
[----:B----4-:R-:W-:Y:S02]  /*2b420*/  FMUL R10, R124, UR17 ;  /* 0x000000117c0a7c20 */ /* 0x010fe40008400000 */
[----:B------:R-:W4:Y:S03]  /*2b430*/  LDL.LU R124, [R1+0x290] ;  /* 0x00029000017c7983 */ /* 0x000f260000300800 */
        /* <DEDUP_REMOVED lines=8> */
[----:B--2---:R-:W-:Y:S02]  /*2b4c0*/  FMUL R10, R121, UR17 ;  /* 0x00000011790a7c20 */ /* 0x004fe40008400000 */
[----:B------:R-:W2:Y:S01]  /*2b4d0*/  LDL.LU R121, [R1+0x294] ;  /* 0x0002940001797983 */ /* 0x000ea20000300800 */
[----:B------:R-:W-:Y:S02]  /*2b4e0*/  LOP3.LUT P6, RZ, R8, 0x1000000, RZ, 0xc0, !PT ;  /* 0x0100000008ff7812 */ /* 0x000fe400078cc0ff */
[----:B------:R-:W-:Y:S02]  /*2b4f0*/  @!P5 IADD3.X R197, R29, UR13, R11, P2, P4 ;  /* 0x0000000d1dc5dc10 */ /* 0x000fe400097e840b */
[----:B------:R-:W-:-:S02]  /*2b500*/  ISETP.LT.OR P5, PT, R27, 0x21, !P0 ;  /* 0x000000211b00780c */ /* 0x000fc400047a1670 */
[----:B------:R-:W-:-:S07]  /*2b510*/  F2FP.SATFINITE.E4M3.F32.PACK_AB_MERGE_C R10, RZ, R10, RZ ;  /* 0x0000000aff0a723e */ /* 0x000fce00048070ff */
[----:B------:R0:W-:Y:S04]  /*2b520*/  @!P6 STG.E.U8 desc[UR24][R66.64+0x10], R10 ;  /* 0x0000100a4200e986 */ /* 0x0001e8000c101118 */
[----:B0-----:R-:W0:Y:S02]  /*2b530*/  @!P5 LDC.64 R10, c[0x0][0x5c0] ;  /* 0x00017000ff0adb82 */ /* 0x001e240000000a00 */
[----:B0-----:R-:W-:Y:S02]  /*2b540*/  @!P5 IADD3 R198, P2, P4, R6, UR6, R10 ;  /* 0x0000000606c6dc10 */ /* 0x001fe4000fc5e00a */
[----:B------:R-:W-:Y:S02]  /*2b550*/  LOP3.LUT P3, RZ, R7, 0x20, RZ, 0xc0, !PT ;  /* 0x0000002007ff7812 */ /* 0x000fe4000786c0ff */
[----:B------:R-:W-:-:S02]  /*2b560*/  @!P5 IADD3.X R199, R29, UR13, R11, P2, P4 ;  /* 0x0000000d1dc7dc10 */ /* 0x000fc400097e840b */
[----:B------:R-:W-:Y:S01]  /*2b570*/  ISETP.LT.OR P4, PT, R27, 0x11, !P1 ;  /* 0x000000111b00780c */ /* 0x000fe20004f81670 */
[----:B---3--:R-:W-:Y:S02]  /*2b580*/  FMUL R10, R120, UR17 ;  /* 0x00000011780a7c20 */ /* 0x008fe40008400000 */
[----:B------:R-:W3:Y:S03]  /*2b590*/  LDL.LU R120, [R1+0x298] ;  /* 0x0002980001787983 */ /* 0x000ee60000300800 */
[----:B------:R-:W-:-:S05]  /*2b5a0*/  F2FP.SATFINITE.E4M3.F32.PACK_AB_MERGE_C R10, RZ, R10, RZ ;  /* 0x0000000aff0a723e */ /* 0x000fca00048070ff */
[----:B------:R0:W-:Y:S02]  /*2b5b0*/  @!P3 STG.E.U8 desc[UR24][R30.64+0x11], R10 ;  /* 0x0000110a1e00b986 */ /* 0x0001e4000c101118 */
[----:B0-----:R-:W0:Y:S01]  /*2b5c0*/  @!P4 LDC.64 R10, c[0x0][0x5c0] ;  /* 0x00017000ff0acb82 */ /* 0x001e220000000a00 */
[----:B------:R-:W-:-:S04]  /*2b5d0*/  @!P4 IADD3 R14, P2, P5, R3, R6, R4 ;  /* 0x00000006030ec210 */ /* 0x000fc80007d5e004 */
[----:B------:R-:W-:Y:S02]  /*2b5e0*/  @!P4 IADD3.X R13, R0, R29, R2, P2, P5 ;  /* 0x0000001d000dc210 */ /* 0x000fe400017ea402 */
[----:B0-----:R-:W-:Y:S02]  /*2b5f0*/  @!P4 IADD3 R10, P2, R14, R10, RZ ;  /* 0x0000000a0e0ac210 */ /* 0x001fe40007f5e0ff */
[----:B------:R-:W-:Y:S02]  /*2b600*/  LOP3.LUT P3, RZ, R8, 0x8, RZ, 0xc0, !PT ;  /* 0x0000000808ff7812 */ /* 0x000fe4000786c0ff */
[----:B------:R-:W-:Y:S01]  /*2b610*/  LOP3.LUT R7, R7, 0xffffffef, RZ, 0xc0, !PT ;  /* 0xffffffef07077812 */ /* 0x000fe200078ec0ff */
[----:B----4-:R-:W-:Y:S02]  /*2b620*/  FMUL R14, R124, UR17 ;  /* 0x000000117c0e7c20 */ /* 0x010fe40008400000 */
[----:B------:R-:W4:Y:S08]  /*2b630*/  LDL.LU R124, [R1+0x29c] ;  /* 0x00029c00017c7983 */ /* 0x000f300000300800 */
[----:B------:R-:W-:-:S02]  /*2b640*/  @P3 LOP3.LUT R7, R7, 0x10, RZ, 0xfc, !PT ;  /* 0x0000001007073812 */ /* 0x000fc400078efcff */
[----:B------:R-:W-:Y:S01]  /*2b650*/  ISETP.LT.OR P3, PT, R27, 0x22, !P0 ;  /* 0x000000221b00780c */ /* 0x000fe20004761670 */
[----:B------:R-:W-:Y:S01]  /*2b660*/  @!P4 IMAD.X R11, R13, 0x1, R11, P2 ;  /* 0x000000010d0bc824 */ /* 0x000fe200010e060b */
[----:B------:R-:W-:-:S05]  /*2b670*/  F2FP.SATFINITE.E4M3.F32.PACK_AB_MERGE_C R14, RZ, R14, RZ ;  /* 0x0000000eff0e723e */ /* 0x000fca00048070ff */
[----:B------:R0:W-:Y:S01]  /*2b680*/  @!P4 STG.E.U8 desc[UR24][R10.64+0x10], R14 ;  /* 0x0000100e0a00c986 */ /* 0x0001e2000c101118 */
[----:B------:R-:W-:-:S05]  /*2b690*/  ISETP.LT.OR P2, PT, R27, 0x12, !P1 ;  /* 0x000000121b00780c */ /* 0x000fca0004f41670 */
[----:B0-----:R-:W0:Y:S08]  /*2b6a0*/  @!P3 LDC.64 R10, c[0x0][0x5c0] ;  /* 0x00017000ff0abb82 */ /* 0x001e300000000a00 */
[----:B------:R-:W-:-:S04]  /*2b6b0*/  @!P2 IADD3 R16, P5, P6, R3, R6, R4 ;  /* 0x000000060310a210 */ /* 0x000fc80007ebe004 */
[----:B------:R-:W-:Y:S01]  /*2b6c0*/  @!P2 IADD3.X R13, R0, R29, R2, P5, P6 ;  /* 0x0000001d000da210 */ /* 0x000fe20002fec402 */
[----:B------:R-:W1:Y:S01]  /*2b6d0*/  @!P2 LDC.64 R14, c[0x0][0x5c0] ;  /* 0x00017000ff0eab82 */ /* 0x000e620000000a00 */
[----:B0-----:R-:W-:Y:S01]  /*2b6e0*/  @!P3 IADD3 R186, P5, P6, R6, UR6, R10 ;  /* 0x0000000606babc10 */ /* 0x001fe2000febe00a */
[----:B--2---:R-:W-:Y:S02]  /*2b6f0*/  FMUL R10, R121, UR17 ;  /* 0x00000011790a7c20 */ /* 0x004fe40008400000 */
[----:B------:R-:W2:Y:S01]  /*2b700*/  LDL.LU R121, [R1+0x2a0] ;  /* 0x0002a00001797983 */ /* 0x000ea20000300800 */
[----:B------:R-:W-:Y:S02]  /*2b710*/  @!P3 IADD3.X R187, R29, UR13, R11, P5, P6 ;  /* 0x0000000d1dbbbc10 */ /* 0x000fe4000afec40b */
[----:B------:R-:W-:Y:S02]  /*2b720*/  ISETP.LT.OR P5, PT, R27, 0x29, !P0 ;  /* 0x000000291b00780c */ /* 0x000fe400047a1670 */
[----:B-1----:R-:W-:-:S02]  /*2b730*/  @!P2 IADD3 R14, P4, R16, R14, RZ ;  /* 0x0000000e100ea210 */ /* 0x002fc40007f9e0ff */
[----:B------:R-:W-:-:S03]  /*2b740*/  F2FP.SATFINITE.E4M3.F32.PACK_AB_MERGE_C R10, RZ, R10, RZ ;  /* 0x0000000aff0a723e */ /* 0x000fc600048070ff */
[----:B------:R-:W-:-:S05]  /*2b750*/  @!P2 IMAD.X R15, R13, 0x1, R15, P4 ;  /* 0x000000010d0fa824 */ /* 0x000fca00020e060f */
[----:B------:R0:W-:Y:S02]  /*2b760*/  @!P2 STG.E.U8 desc[UR24][R14.64+0x11], R10 ;  /* 0x0000110a0e00a986 */ /* 0x0001e4000c101118 */
[----:B0-----:R-:W0:Y:S02]  /*2b770*/  @!P5 LDC.64 R10, c[0x0][0x5c0] ;  /* 0x00017000ff0adb82 */ /* 0x001e240000000a00 */
[----:B0-----:R-:W-:-:S04]  /*2b780*/  @!P5 IADD3 R182, P2, P4, R6, UR6, R10 ;  /* 0x0000000606b6dc10 */ /* 0x001fc8000fc5e00a */
[----:B------:R-:W-:Y:S02]  /*2b790*/  @!P5 IADD3.X R183, R29, UR13, R11, P2, P4 ;  /* 0x0000000d1db7dc10 */ /* 0x000fe400097e840b */
[----:B------:R-:W-:-:S13]  /*2b7a0*/  ISETP.LT.OR P5, PT, R27, 0x2a, !P0 ;  /* 0x0000002a1b00780c */ /* 0x000fda00047a1670 */
[----:B------:R-:W0:Y:S02]  /*2b7b0*/  @!P5 LDC.64 R10, c[0x0][0x5c0] ;  /* 0x00017000ff0adb82 */ /* 0x000e240000000a00 */
[----:B0-----:R-:W-:Y:S01]  /*2b7c0*/  @!P5 IADD3 R178, P2, P4, R6, UR6, R10 ;  /* 0x0000000606b2dc10 */ /* 0x001fe2000fc5e00a */
[----:B---3--:R-:W-:Y:S02]  /*2b7d0*/  FMUL R10, R120, UR17 ;  /* 0x00000011780a7c20 */ /* 0x008fe40008400000 */
[----:B------:R-:W3:Y:S01]  /*2b7e0*/  LDL.LU R120, [R1+0x2a4] ;  /* 0x0002a40001787983 */ /* 0x000ee20000300800 */
[----:B------:R-:W-:Y:S02]  /*2b7f0*/  LOP3.LUT P6, RZ, R8, 0x2000000, RZ, 0xc0, !PT ;  /* 0x0200000008ff7812 */ /* 0x000fe400078cc0ff */
[----:B------:R-:W-:Y:S02]  /*2b800*/  @!P5 IADD3.X R179, R29, UR13, R11, P2, P4 ;  /* 0x0000000d1db3dc10 */ /* 0x000fe400097e840b */
[----:B------:R-:W-:-:S02]  /*2b810*/  ISETP.LT.OR P5, PT, R27, 0x31, !P0 ;  /* 0x000000311b00780c */ /* 0x000fc400047a1670 */
[----:B------:R-:W-:-:S07]  /*2b820*/  F2FP.SATFINITE.E4M3.F32.PACK_AB_MERGE_C R10, RZ, R10, RZ ;  /* 0x0000000aff0a723e */ /* 0x000fce00048070ff */
[----:B------:R0:W-:Y:S04]  /*2b830*/  @!P6 STG.E.U8 desc[UR24][R74.64+0x18], R10 ;  /* 0x0000180a4a00e986 */ /* 0x0001e8000c101118 */
[----:B0-----:R-:W0:Y:S02]  /*2b840*/  @!P5 LDC.64 R10, c[0x0][0x5c0] ;  /* 0x00017000ff0adb82 */ /* 0x001e240000000a00 */
[----:B0-----:R-:W-:Y:S01]  /*2b850*/  @!P5 IADD3 R176, P2, P4, R6, UR6, R10 ;  /* 0x0000000606b0dc10 */ /* 0x001fe2000fc5e00a */
[----:B----4-:R-:W-:Y:S02]  /*2b860*/  FMUL R10, R124, UR17 ;  /* 0x000000117c0a7c20 */ /* 0x010fe40008400000 */
[----:B------:R-:W4:Y:S01]  /*2b870*/  LDL.LU R124, [R1+0x2a8] ;  /* 0x0002a800017c7983 */ /* 0x000f220000300800 */
        /* <DEDUP_REMOVED lines=53> */
[----:B------:R0:W-:Y:S01]  /*2bbd0*/  @!P3 STG.E.U8 desc[UR24][R42.64+0x21], R10 ;  /* 0x0000210a2a00b986 */ /* 0x0001e2000c101118 */
[----:B------:R-:W-:-:S03]  /*2bbe0*/  LOP3.LUT P3, RZ, R8, 0x20, RZ, 0xc0, !PT ;  /* 0x0000002008ff7812 */ /* 0x000fc6000786c0ff */
[----:B0-----:R-:W0:Y:S01]  /*2bbf0*/  @!P4 LDC.64 R10, c[0x0][0x5c0] ;  /* 0x00017000ff0acb82 */ /* 0x001e220000000a00 */
[----:B------:R-:W-:Y:S02]  /*2bc00*/  LOP3.LUT R7, R7, 0xfffffffb, RZ, 0xc0, !PT ;  /* 0xfffffffb07077812 */ /* 0x000fe400078ec0ff */
[----:B------:R-:W-:-:S07]  /*2bc10*/  @!P4 IADD3 R14, P2, P5, R3, R6, R4 ;  /* 0x00000006030ec210 */ /* 0x000fce0007d5e004 */
[----:B------:R-:W-:Y:S02]  /*2bc20*/  @P3 LOP3.LUT R7, R7, 0x4, RZ, 0xfc, !PT ;  /* 0x0000000407073812 */ /* 0x000fe400078efcff */
[----:B------:R-:W-:Y:S02]  /*2bc30*/  @!P4 IADD3.X R13, R0, R29, R2, P2, P5 ;  /* 0x0000001d000dc210 */ /* 0x000fe400017ea402 */
[----:B------:R-:W-:Y:S02]  /*2bc40*/  ISETP.LT.OR P3, PT, R27, 0x42, !P0 ;  /* 0x000000421b00780c */ /* 0x000fe40004761670 */
[----:B0-----:R-:W-:-:S05]  /*2bc50*/  @!P4 IADD3 R10, P2, R14, R10, RZ ;  /* 0x0000000a0e0ac210 */ /* 0x001fca0007f5e0ff */
[----:B------:R-:W-:Y:S01]  /*2bc60*/  @!P4 IMAD.X R11, R13, 0x1, R11, P2 ;  /* 0x000000010d0bc824 */ /* 0x000fe200010e060b */
[----:B------:R-:W-:Y:S01]  /*2bc70*/  ISETP.LT.OR P2, PT, R27, 0x22, !P1 ;  /* 0x000000221b00780c */ /* 0x000fe20004f41670 */
[----:B---3--:R-:W-:Y:S02]  /*2bc80*/  FMUL R14, R120, UR17 ;  /* 0x00000011780e7c20 */ /* 0x008fe40008400000 */
[----:B------:R-:W3:Y:S03]  /*2bc90*/  LDL.LU R120, [R1+0x2bc] ;  /* 0x0002bc0001787983 */ /* 0x000ee60000300800 */
[----:B------:R-:W-:-:S05]  /*2bca0*/  F2FP.SATFINITE.E4M3.F32.PACK_AB_MERGE_C R14, RZ, R14, RZ ;  /* 0x0000000eff0e723e */ /* 0x000fca00048070ff */
[----:B------:R0:W-:Y:S02]  /*2bcb0*/  @!P4 STG.E.U8 desc[UR24][R10.64+0x20], R14 ;  /* 0x0000200e0a00c986 */ /* 0x0001e4000c101118 */
        /* <DEDUP_REMOVED lines=26> */
[----:B0-----:R-:W0:Y:S01]  /*2be60*/  @!P5 LDC.64 R10, c[0x0][0x5c0] ;  /* 0x00017000ff0adb82 */ /* 0x001e220000000a00 */
[----:B------:R-:W-:Y:S02]  /*2be70*/  LOP3.LUT P3, RZ, R7, 0x4, RZ, 0xc0, !PT ;  /* 0x0000000407ff7812 */ /* 0x000fe4000786c0ff */
[----:B0-----:R-:W-:-:S04]  /*2be80*/  @!P5 IADD3 R70, P2, P4, R6, UR6, R10 ;  /* 0x000000060646dc10 */ /* 0x001fc8000fc5e00a */
[----:B------:R-:W-:Y:S02]  /*2be90*/  @!P5 IADD3.X R71, R29, UR13, R11, P2, P4 ;  /* 0x0000000d1d47dc10 */ /* 0x000fe400097e840b */
[----:B------:R-:W-:Y:S01]  /*2bea0*/  ISETP.LT.OR P4, PT, R27, 0x29, !P1 ;  /* 0x000000291b00780c */ /* 0x000fe20004f81670 */
[----:B---3--:R-:W-:Y:S02]  /*2beb0*/  FMUL R10, R120, UR17 ;  /* 0x00000011780a7c20 */ /* 0x008fe40008400000 */
[----:B------:R-:W3:Y:S03]  /*2bec0*/  LDL.LU R120, [R1+0x2c8] ;  /* 0x0002c80001787983 */ /* 0x000ee60000300800 */
[----:B------:R-:W-:-:S05]  /*2bed0*/  F2FP.SATFINITE.E4M3.F32.PACK_AB_MERGE_C R10, RZ, R10, RZ ;  /* 0x0000000aff0a723e */ /* 0x000fca00048070ff */
[----:B------:R0:W-:Y:S02]  /*2bee0*/  @!P3 STG.E.U8 desc[UR24][R32.64+0x29], R10 ;  /* 0x0000290a2000b986 */ /* 0x0001e4000c101118 */
[----:B0-----:R-:W0:Y:S01]  /*2bef0*/  @!P4 LDC.64 R10, c[0x0][0x5c0] ;  /* 0x00017000ff0acb82 */ /* 0x001e220000000a00 */
[----:B------:R-:W-:Y:S02]  /*2bf00*/  LOP3.LUT P3, RZ, R8, 0x2000, RZ, 0xc0, !PT ;  /* 0x0000200008ff7812 */ /* 0x000fe4000786c0ff */
[----:B------:R-:W-:Y:S02]  /*2bf10*/  @!P4 IADD3 R14, P2, P5, R3, R6, R4 ;  /* 0x00000006030ec210 */ /* 0x000fe40007d5e004 */
[----:B------:R-:W-:Y:S02]  /*2bf20*/  LOP3.LUT R7, R7, 0xfffffffd, RZ, 0xc0, !PT ;  /* 0xfffffffd07077812 */ /* 0x000fe400078ec0ff */
[----:B------:R-:W-:-:S07]  /*2bf30*/  @!P4 IADD3.X R13, R0, R29, R2, P2, P5 ;  /* 0x0000001d000dc210 */ /* 0x000fce00017ea402 */
[----:B------:R-:W-:Y:S02]  /*2bf40*/  @P3 LOP3.LUT R7, R7, 0x2, RZ, 0xfc, !PT ;  /* 0x0000000207073812 */ /* 0x000fe400078efcff */
[----:B------:R-:W-:Y:S02]  /*2bf50*/  ISETP.LT.OR P3, PT, R27, 0x52, !P0 ;  /* 0x000000521b00780c */ /* 0x000fe40004761670 */
[----:B0-----:R-:W-:-:S05]  /*2bf60*/  @!P4 IADD3 R10, P2, R14, R10, RZ ;  /* 0x0000000a0e0ac210 */ /* 0x001fca0007f5e0ff */
[----:B------:R-:W-:Y:S01]  /*2bf70*/  @!P4 IMAD.X R11, R13, 0x1, R11, P2 ;  /* 0x000000010d0bc824 */ /* 0x000fe200010e060b */
[----:B------:R-:W-:Y:S01]  /*2bf80*/  ISETP.LT.OR P2, PT, R27, 0x2a, !P1 ;  /* 0x0000002a1b00780c */ /* 0x000fe20004f41670 */
[----:B----4-:R-:W-:Y:S02]  /*2bf90*/  FMUL R14, R124, UR17 ;  /* 0x000000117c0e7c20 */ /* 0x010fe40008400000 */
[----:B------:R-:W4:Y:S03]  /*2bfa0*/  LDL.LU R124, [R1+0x2cc] ;  /* 0x0002cc00017c7983 */ /* 0x000f260000300800 */
[----:B------:R-:W-:-:S05]  /*2bfb0*/  F2FP.SATFINITE.E4M3.F32.PACK_AB_MERGE_C R14, RZ, R14, RZ ;  /* 0x0000000eff0e723e */ /* 0x000fca00048070ff */
[----:B------:R0:W-:Y:S02]  /*2bfc0*/  @!P4 STG.E.U8 desc[UR24][R10.64+0x28], R14 ;  /* 0x0000280e0a00c986 */ /* 0x0001e4000c101118 */
[----:B0-----:R-:W0:Y:S01]  /*2bfd0*/  @!P3 LDC.64 R10, c[0x0][0x5c0] ;  /* 0x00017000ff0abb82 */ /* 0x001e220000000a00 */
[----:B------:R-:W-:-:S04]  /*2bfe0*/  @!P2 IADD3 R16, P5, P6, R3, R6, R4 ;  /* 0x000000060310a210 */ /* 0x000fc80007ebe004 */
[----:B------:R-:W-:-:S03]  /*2bff0*/  @!P2 IADD3.X R13, R0, R29, R2, P5, P6 ;  /* 0x0000001d000da210 */ /* 0x000fc60002fec402 */
[----:B------:R-:W1:Y:S01]  /*2c000*/  @!P2 LDC.64 R14, c[0x0][0x5c0] ;  /* 0x00017000ff0eab82 */ /* 0x000e620000000a00 */
[----:B0-----:R-:W-:Y:S01]  /*2c010*/  @!P3 IADD3 R68, P5, P6, R6, UR6, R10 ;  /* 0x000000060644bc10 */ /* 0x001fe2000febe00a */
[----:B--2---:R-:W-:Y:S02]  /*2c020*/  FMUL R10, R121, UR17 ;  /* 0x00000011790a7c20 */ /* 0x004fe40008400000 */
[----:B------:R-:W2:Y:S01]  /*2c030*/  LDL.LU R121, [R1+0x2d0] ;  /* 0x0002d00001797983 */ /* 0x000ea20000300800 */
[----:B------:R-:W-:Y:S02]  /*2c040*/  @!P3 IADD3.X R69, R29, UR13, R11, P5, P6 ;  /* 0x0000000d1d45bc10 */ /* 0x000fe4000afec40b */
[----:B------:R-:W-:Y:S02]  /*2c050*/  ISETP.LT.OR P5, PT, R27, 0x59, !P0 ;  /* 0x000000591b00780c */ /* 0x000fe400047a1670 */
[----:B-1----:R-:W-:Y:S02]  /*2c060*/  @!P2 IADD3 R14, P4, R16, R14, RZ ;  /* 0x0000000e100ea210 */ /* 0x002fe40007f9e0ff */
[----:B------:R-:W-:-:S03]  /*2c070*/  F2FP.SATFINITE.E4M3.F32.PACK_AB_MERGE_C R10, RZ, R10, RZ ;  /* 0x0000000aff0a723e */ /* 0x000fc600048070ff */
[----:B------:R-:W-:-:S05]  /*2c080*/  @!P2 IMAD.X R15, R13, 0x1, R15, P4 ;  /* 0x000000010d0fa824 */ /* 0x000fca00020e060f */
[----:B------:R0:W-:Y:S02]  /*2c090*/  @!P2 STG.E.U8 desc[UR24][R14.64+0x29], R10 ;  /* 0x0000290a0e00a986 */ /* 0x0001e4000c101118 */
[----:B0-----:R-:W0:Y:S02]  /*2c0a0*/  @!P5 LDC.64 R10, c[0x0][0x5c0] ;  /* 0x00017000ff0adb82 */ /* 0x001e240000000a00 */
[----:B0-----:R-:W-:-:S04]  /*2c0b0*/  @!P5 IADD3 R66, P2, P4, R6, UR6, R10 ;  /* 0x000000060642dc10 */ /* 0x001fc8000fc5e00a */
[----:B------:R-:W-:Y:S02]  /*2c0c0*/  @!P5 IADD3.X R67, R29, UR13, R11, P2, P4 ;  /* 0x0000000d1d43dc10 */ /* 0x000fe400097e840b */
[----:B------:R-:W-:-:S13]  /*2c0d0*/  ISETP.LT.OR P5, PT, R27, 0x5a, !P0 ;  /* 0x0000005a1b00780c */ /* 0x000fda00047a1670 */
[----:B------:R-:W0:Y:S01]  /*2c0e0*/  @!P5 LDC.64 R10, c[0x0][0x5c0] ;  /* 0x00017000ff0adb82 */ /* 0x000e220000000a00 */
[----:B------:R-:W-:Y:S02]  /*2c0f0*/  LOP3.LUT P6, RZ, R8, 0x10000000, RZ, 0xc0, !PT ;  /* 0x1000000008ff7812 */ /* 0x000fe400078cc0ff */
[----:B0-----:R-:W-:Y:S01]  /*2c100*/  @!P5 IADD3 R64, P2, P4, R6, UR6, R10 ;  /* 0x000000060640dc10 */ /* 0x001fe2000fc5e00a */
[----:B---3--:R-:W-:Y:S02]  /*2c110*/  FMUL R10, R120, UR17 ;  /* 0x00000011780a7c20 */ /* 0x008fe40008400000 */
[----:B------:R-:W3:Y:S01]  /*2c120*/  LDL.LU R120, [R1+0x2d4] ;  /* 0x0002d40001787983 */ /* 0x000ee20000300800 */
[----:B------:R-:W-:Y:S02]  /*2c130*/  @!P5 IADD3.X R65, R29, UR13, R11, P2, P4 ;  /* 0x0000000d1d41dc10 */ /* 0x000fe400097e840b */
[----:B------:R-:W-:Y:S02]  /*2c140*/  ISETP.LT.OR P5, PT, R27, 0x61, !P0 ;  /* 0x000000611b00780c */ /* 0x000fe400047a1670 */
[----:B------:R-:W-:-:S05]  /*2c150*/  F2FP.SATFINITE.E4M3.F32.PACK_AB_MERGE_C R10, RZ, R10, RZ ;  /* 0x0000000aff0a723e */ /* 0x000fca00048070ff */
[----:B------:R0:W-:Y:S06]  /*2c160*/  @!P6 STG.E.U8 desc[UR24][R78.64+0x30], R10 ;  /* 0x0000300a4e00e986 */ /* 0x0001ec000c101118 */
[----:B0-----:R-:W0:Y:S01]  /*2c170*/  @!P5 LDC.64 R10, c[0x0][0x5c0] ;  /* 0x00017000ff0adb82 */ /* 0x001e220000000a00 */
[----:B------:R-:W-:Y:S02]  /*2c180*/  LOP3.LUT P3, RZ, R7, 0x2, RZ, 0xc0, !PT ;  /* 0x0000000207ff7812 */ /* 0x000fe4000786c0ff */
[----:B0-----:R-:W-:-:S04]  /*2c190*/  @!P5 IADD3 R62, P2, P4, R6, UR6, R10 ;  /* 0x00000006063edc10 */ /* 0x001fc8000fc5e00a */
[----:B------:R-:W-:Y:S02]  /*2c1a0*/  @!P5 IADD3.X R63, R29, UR13, R11, P2, P4 ;  /* 0x0000000d1d3fdc10 */ /* 0x000fe400097e840b */
[----:B------:R-:W-:Y:S01]  /*2c1b0*/  ISETP.LT.OR P4, PT, R27, 0x31, !P1 ;  /* 0x000000311b00780c */ /* 0x000fe20004f81670 */
[----:B----4-:R-:W-:Y:S02]  /*2c1c0*/  FMUL R10, R124, UR17 ;  /* 0x000000117c0a7c20 */ /* 0x010fe40008400000 */
[----:B------:R-:W4:Y:S03]  /*2c1d0*/  LDL.LU R124, [R1+0x2d8] ;  /* 0x0002d800017c7983 */ /* 0x000f260000300800 */
[----:B------:R-:W-:-:S05]  /*2c1e0*/  F2FP.SATFINITE.E4M3.F32.PACK_AB_MERGE_C R10, RZ, R10, RZ ;  /* 0x0000000aff0a723e */ /* 0x000fca00048070ff */
[----:B------:R0:W-:Y:S02]  /*2c1f0*/  @!P3 STG.E.U8 desc[UR24][R52.64+0x31], R10 ;  /* 0x0000310a3400b986 */ /* 0x0001e4000c101118 */
        /* <DEDUP_REMOVED lines=9> */
[----:B------:R-:W-:-:S09]  /*2c290*/  F2FP.SATFINITE.E4M3.F32.PACK_AB_MERGE_C R14, RZ, R14, RZ ;  /* 0x0000000eff0e723e */ /* 0x000fd200048070ff */
[----:B------:R-:W-:Y:S02]  /*2c2a0*/  @P3 LOP3.LUT R7, R7, 0x1, RZ, 0xfc, !PT ;  /* 0x0000000107073812 */ /* 0x000fe400078efcff */
[C---:B------:R-:W-:Y:S01]  /*2c2b0*/  ISETP.LT.OR P3, PT, R27.reuse, 0x62, !P0 ;  /* 0x000000621b00780c */ /* 0x040fe20004761670 */
[----:B------:R0:W-:Y:S01]  /*2c2c0*/  @!P4 STG.E.U8 desc[UR24][R10.64+0x30], R14 ;  /* 0x0000300e0a00c986 */ /* 0x0001e2000c101118 */
[----:B------:R-:W-:-:S11]  /*2c2d0*/  ISETP.LT.OR P2, PT, R27, 0x32, !P1 ;  /* 0x000000321b00780c */ /* 0x000fd60004f41670 */
[----:B0-----:R-:W0:Y:S02]  /*2c2e0*/  @!P3 LDC.64 R10, c[0x0][0x5c0] ;  /* 0x00017000ff0abb82 */ /* 0x001e240000000a00 */
[----:B------:R-:W-:-:S04]  /*2c2f0*/  @!P2 IADD3 R16, P5, P6, R3, R6, R4 ;  /* 0x000000060310a210 */ /* 0x000fc80007ebe004 */
[----:B------:R-:W-:Y:S02]  /*2c300*/  @!P2 IADD3.X R13, R0, R29, R2, P5, P6 ;  /* 0x0000001d000da210 */ /* 0x000fe40002fec402 */
[----:B------:R-:W1:Y:S01]  /*2c310*/  @!P2 LDC.64 R14, c[0x0][0x5c0] ;  /* 0x00017000ff0eab82 */ /* 0x000e620000000a00 */
[----:B0-----:R-:W-:-:S04]  /*2c320*/  @!P3 IADD3 R60, P5, P6, R6, UR6, R10 ;  /* 0x00000006063cbc10 */ /* 0x001fc8000febe00a */
[----:B------:R-:W-:Y:S02]  /*2c330*/  @!P3 IADD3.X R61, R29, UR13, R11, P5, P6 ;  /* 0x0000000d1d3dbc10 */ /* 0x000fe4000afec40b */
[----:B------:R-:W-:Y:S01]  /*2c340*/  LOP3.LUT P3, RZ, R7, 0x1, RZ, 0xc0, !PT ;  /* 0x0000000107ff7812 */ /* 0x000fe2000786c0ff */
[----:B---3--:R-:W-:Y:S02]  /*2c350*/  FMUL R7, R120, UR17 ;  /* 0x0000001178077c20 */ /* 0x008fe40008400000 */
[----:B------:R-:W3:Y:S01]  /*2c360*/  LDL.LU R120, [R1+0x2e0] ;  /* 0x0002e00001787983 */ /* 0x000ee20000300800 */
[----:B-1----:R-:W-:Y:S02]  /*2c370*/  @!P2 IADD3 R14, P4, R16, R14, RZ ;  /* 0x0000000e100ea210 */ /* 0x002fe40007f9e0ff */
[----:B------:R-:W-:-:S03]  /*2c380*/  F2FP.SATFINITE.E4M3.F32.PACK_AB_MERGE_C R7, RZ, R7, RZ ;  /* 0x00000007ff07723e */ /* 0x000fc600048070ff */
[----:B------:R-:W-:-:S05]  /*2c390*/  @!P2 IMAD.X R15, R13, 0x1, R15, P4 ;  /* 0x000000010d0fa824 */ /* 0x000fca00020e060f */
[----:B------:R4:W-:Y:S01]  /*2c3a0*/  @!P2 STG.E.U8 desc[UR24][R14.64+0x31], R7 ;  /* 0x000031070e00a986 */ /* 0x0009e2000c101118 */
[----:B------:R-:W-:Y:S01]  /*2c3b0*/  LOP3.LUT P6, RZ, R8, 0x20000000, RZ, 0xc0, !PT ;  /* 0x2000000008ff7812 */ /* 0x000fe200078cc0ff */
[----:B----4-:R-:W-:Y:S02]  /*2c3c0*/  FMUL R7, R124, UR17 ;  /* 0x000000117c077c20 */ /* 0x010fe40008400000 */
[----:B------:R-:W4:Y:S03]  /*2c3d0*/  LDL.LU R124, [R1+0x2e4] ;  /* 0x0002e400017c7983 */ /* 0x000f260000300800 */
[----:B------:R-:W-:-:S07]  /*2c3e0*/  F2FP.SATFINITE.E4M3.F32.PACK_AB_MERGE_C R7, RZ, R7, RZ ;  /* 0x00000007ff07723e */ /* 0x000fce00048070ff */
[----:B------:R2:W-:Y:S01]  /*2c3f0*/  @!P6 STG.E.U8 desc[UR24][R82.64+0x38], R7 ;  /* 0x000038075200e986 */ /* 0x0005e2000c101118 */
[----:B------:R-:W-:-:S13]  /*2c400*/  ISETP.LT.OR P5, PT, R27, 0x69, !P0 ;  /* 0x000000691b00780c */ /* 0x000fda00047a1670 */
[----:B------:R-:W0:Y:S01]  /*2c410*/  @!P5 LDC.64 R10, c[0x0][0x5c0] ;  /* 0x00017000ff0adb82 */ /* 0x000e220000000a00 */
[----:B--2---:R-:W-:Y:S02]  /*2c420*/  FMUL R7, R121, UR17 ;  /* 0x0000001179077c20 */ /* 0x004fe40008400000 */
[----:B------:R-:W2:Y:S01]  /*2c430*/  LDL.LU R121, [R1+0x2e8] ;  /* 0x0002e80001797983 */ /* 0x000ea20000300800 */
[----:B0-----:R-:W-:-:S04]  /*2c440*/  @!P5 IADD3 R58, P2, P4, R6, UR6, R10 ;  /* 0x00000006063adc10 */ /* 0x001fc8000fc5e00a */
[----:B------:R-:W-:Y:S02]  /*2c450*/  @!P5 IADD3.X R59, R29, UR13, R11, P2, P4 ;  /* 0x0000000d1d3bdc10 */ /* 0x000fe400097e840b */
[----:B------:R-:W-:-:S13]  /*2c460*/  ISETP.LT.OR P5, PT, R27, 0x6a, !P0 ;  /* 0x0000006a1b00780c */ /* 0x000fda00047a1670 */
[----:B------:R-:W0:Y:S02]  /*2c470*/  @!P5 LDC.64 R10, c[0x0][0x5c0] ;  /* 0x00017000ff0adb82 */ /* 0x000e240000000a00 */
[----:B0-----:R-:W-:-:S04]  /*2c480*/  @!P5 IADD3 R56, P2, P4, R6, UR6, R10 ;  /* 0x000000060638dc10 */ /* 0x001fc8000fc5e00a */
[----:B------:R-:W-:Y:S02]  /*2c490*/  @!P5 IADD3.X R57, R29, UR13, R11, P2, P4 ;  /* 0x0000000d1d39dc10 */ /* 0x000fe400097e840b */
[----:B------:R-:W-:-:S13]  /*2c4a0*/  ISETP.LT.OR P5, PT, R27, 0x71, !P0 ;  /* 0x000000711b00780c */ /* 0x000fda00047a1670 */
[----:B------:R-:W0:Y:S02]  /*2c4b0*/  @!P5 LDC.64 R10, c[0x0][0x5c0] ;  /* 0x00017000ff0adb82 */ /* 0x000e240000000a00 */
[----:B0-----:R-:W-:-:S04]  /*2c4c0*/  @!P5 IADD3 R54, P2, P4, R6, UR6, R10 ;  /* 0x000000060636dc10 */ /* 0x001fc8000fc5e00a */
[----:B------:R-:W-:Y:S02]  /*2c4d0*/  @!P5 IADD3.X R55, R29, UR13, R11, P2, P4 ;  /* 0x0000000d1d37dc10 */ /* 0x000fe400097e840b */
[----:B------:R-:W-:-:S13]  /*2c4e0*/  ISETP.LT.OR P4, PT, R27, 0x39, !P1 ;  /* 0x000000391b00780c */ /* 0x000fda0004f81670 */
[----:B------:R-:W0:Y:S01]  /*2c4f0*/  @!P4 LDC.64 R10, c[0x0][0x5c0] ;  /* 0x00017000ff0acb82 */ /* 0x000e220000000a00 */
[----:B------:R-:W-:Y:S01]  /*2c500*/  F2FP.SATFINITE.E4M3.F32.PACK_AB_MERGE_C R7, RZ, R7, RZ ;  /* 0x00000007ff07723e */ /* 0x000fe200048070ff */
[----:B---3--:R-:W-:Y:S01]  /*2c510*/  FMUL R14, R120, UR17 ;  /* 0x00000011780e7c20 */ /* 0x008fe20008400000 */
[----:B------:R-:W-:Y:S01]  /*2c520*/  @!P4 IADD3 R13, P2, P5, R3, R6, R4 ;  /* 0x00000006030dc210 */ /* 0x000fe20007d5e004 */
[----:B------:R-:W3:Y:S04]  /*2c530*/  LDL.LU R120, [R1+0x2ec] ;  /* 0x0002ec0001787983 */ /* 0x000ee80000300800 */
[----:B------:R1:W-:Y:S02]  /*2c540*/  @!P3 STG.E.U8 desc[UR24][R80.64+0x39], R7 ;  /* 0x000039075000b986 */ /* 0x0003e4000c101118 */
[----:B-1----:R-:W-:-:S02]  /*2c550*/  @!P4 IADD3.X R7, R0, R29, R2, P2, P5 ;  /* 0x0000001d0007c210 */ /* 0x002fc400017ea402 */
[----:B0-----:R-:W-:-:S05]  /*2c560*/  @!P4 IADD3 R10, P2, R13, R10, RZ ;  /* 0x0000000a0d0ac210 */ /* 0x001fca0007f5e0ff */
[----:B------:R-:W-:Y:S01]  /*2c570*/  @!P4 IMAD.X R11, R7, 0x1, R11, P2 ;  /* 0x00000001070bc824 */ /* 0x000fe200010e060b */
[----:B------:R-:W-:Y:S02]  /*2c580*/  ISETP.LT.OR P2, PT, R27, 0x3a, !P1 ;  /* 0x0000003a1b00780c */ /* 0x000fe40004f41670 */
[----:B------:R-:W-:-:S05]  /*2c590*/  F2FP.SATFINITE.E4M3.F32.PACK_AB_MERGE_C R14, RZ, R14, RZ ;  /* 0x0000000eff0e723e */ /* 0x000fca00048070ff */
[----:B------:R0:W-:Y:S06]  /*2c5a0*/  @!P4 STG.E.U8 desc[UR24][R10.64+0x38], R14 ;  /* 0x0000380e0a00c986 */ /* 0x0001ec000c101118 */
[----:B0-----:R-:W0:Y:S01]  /*2c5b0*/  @!P2 LDC.64 R14, c[0x0][0x5c0] ;  /* 0x00017000ff0eab82 */ /* 0x001e220000000a00 */
[----:B------:R-:W-:-:S04]  /*2c5c0*/  @!P2 IADD3 R13, P5, P6, R3, R6, R4 ;  /* 0x00000006030da210 */ /* 0x000fc80007ebe004 */
[----:B------:R-:W-:Y:S02]  /*2c5d0*/  @!P2 IADD3.X R7, R0, R29, R2, P5, P6 ;  /* 0x0000001d0007a210 */ /* 0x000fe40002fec402 */
[----:B0-----:R-:W-:-:S05]  /*2c5e0*/  @!P2 IADD3 R14, P4, R13, R14, RZ ;  /* 0x0000000e0d0ea210 */ /* 0x001fca0007f9e0ff */
[----:B------:R-:W-:Y:S02]  /*2c5f0*/  @!P2 IMAD.X R15, R7, 0x1, R15, P4 ;  /* 0x00000001070fa824 */ /* 0x000fe400020e060f */
[----:B----4-:R-:W-:Y:S02]  /*2c600*/  FMUL R7, R124, UR17 ;  /* 0x000000117c077c20 */ /* 0x010fe40008400000 */
[----:B------:R-:W4:Y:S03]  /*2c610*/  LDL.LU R124, [R1+0x2f0] ;  /* 0x0002f000017c7983 */ /* 0x000f260000300800 */
[----:B------:R-:W-:-:S05]  /*2c620*/  F2FP.SATFINITE.E4M3.F32.PACK_AB_MERGE_C R7, RZ, R7, RZ ;  /* 0x00000007ff07723e */ /* 0x000fca00048070ff */
[----:B------:R2:W-:Y:S01]  /*2c630*/  @!P2 STG.E.U8 desc[UR24][R14.64+0x39], R7 ;  /* 0x000039070e00a986 */ /* 0x0005e2000c101118 */
[----:B------:R-:W-:Y:S02]  /*2c640*/  LOP3.LUT P3, RZ, R8, 0x4000, RZ, 0xc0, !PT ;  /* 0x0000400008ff7812 */ /* 0x000fe4000786c0ff */
[----:B------:R-:W-:-:S11]  /*2c650*/  LOP3.LUT R5, R5, 0x7fffffff, RZ, 0xc0, !PT ;  /* 0x7fffffff05057812 */ /* 0x000fd600078ec0ff */
[----:B------:R-:W-:Y:S02]  /*2c660*/  @P3 LOP3.LUT R5, R5, 0x80000000, RZ, 0xfc, !PT ;  /* 0x8000000005053812 */ /* 0x000fe400078efcff */
        /* <DEDUP_REMOVED lines=12> */
[----:B------:R-:W-:Y:S02]  /*2c730*/  LOP3.LUT P6, RZ, R8, 0x40000000, RZ, 0xc0, !PT ;  /* 0x4000000008ff7812 */ /* 0x000fe400078cc0ff */
[----:B0-----:R-:W-:-:S04]  /*2c740*/  @!P5 IADD3 R48, P2, P4, R6, UR6, R10 ;  /* 0x000000060630dc10 */ /* 0x001fc8000fc5e00a */
[----:B------:R-:W-:Y:S02]  /*2c750*/  @!P5 IADD3.X R49, R29, UR13, R11, P2, P4 ;  /* 0x0000000d1d31dc10 */ /* 0x000fe400097e840b */
[----:B------:R-:W-:-:S13]  /*2c760*/  ISETP.LT.OR P5, PT, R27, 0x81, !P0 ;  /* 0x000000811b00780c */ /* 0x000fda00047a1670 */
[----:B------:R-:W0:Y:S01]  /*2c770*/  @!P5 LDC.64 R10, c[0x0][0x5c0] ;  /* 0x00017000ff0adb82 */ /* 0x000e220000000a00 */
[----:B------:R-:W-:-:S05]  /*2c780*/  F2FP.SATFINITE.E4M3.F32.PACK_AB_MERGE_C R7, RZ, R7, RZ ;  /* 0x00000007ff07723e */ /* 0x000fca00048070ff */
[----:B------:R3:W-:Y:S02]  /*2c790*/  @!P6 STG.E.U8 desc[UR24][R86.64+0x40], R7 ;  /* 0x000040075600e986 */ /* 0x0007e4000c101118 */
[----:B---3--:R-:W-:Y:S02]  /*2c7a0*/  FMUL R7, R120, UR17 ;  /* 0x0000001178077c20 */ /* 0x008fe40008400000 */
[----:B------:R-:W3:Y:S01]  /*2c7b0*/  LDL.LU R120, [R1+0x2f8] ;  /* 0x0002f80001787983 */ /* 0x000ee20000300800 */
[----:B0-----:R-:W-:-:S04]  /*2c7c0*/  @!P5 IADD3 R46, P2, P4, R6, UR6, R10 ;  /* 0x00000006062edc10 */ /* 0x001fc8000fc5e00a */
[----:B------:R-:W-:Y:S02]  /*2c7d0*/  @!P5 IADD3.X R47, R29, UR13, R11, P2, P4 ;  /* 0x0000000d1d2fdc10 */ /* 0x000fe400097e840b */
[----:B------:R-:W-:Y:S02]  /*2c7e0*/  ISETP.LT.OR P4, PT, R27, 0x41, !P1 ;  /* 0x000000411b00780c */ /* 0x000fe40004f81670 */
[----:B------:R-:W-:-:S11]  /*2c7f0*/  LOP3.LUT P3, RZ, R5, 0x80000000, RZ, 0xc0, !PT ;  /* 0x8000000005ff7812 */ /* 0x000fd6000786c0ff */
[----:B------:R-:W0:Y:S01]  /*2c800*/  @!P4 LDC.64 R10, c[0x0][0x5c0] ;  /* 0x00017000ff0acb82 */ /* 0x000e220000000a00 */
[----:B------:R-:W-:Y:S02]  /*2c810*/  F2FP.SATFINITE.E4M3.F32.PACK_AB_MERGE_C R7, RZ, R7, RZ ;  /* 0x00000007ff07723e */ /* 0x000fe400048070ff */
[----:B------:R-:W-:-:S03]  /*2c820*/  @!P4 IADD3 R13, P2, P5, R3, R6, R4 ;  /* 0x00000006030dc210 */ /* 0x000fc60007d5e004 */
[----:B------:R1:W-:Y:S02]  /*2c830*/  @!P3 STG.E.U8 desc[UR24][R84.64+0x41], R7 ;  /* 0x000041075400b986 */ /* 0x0003e4000c101118 */
[----:B-1----:R-:W-:Y:S02]  /*2c840*/  @!P4 IADD3.X R7, R0, R29, R2, P2, P5 ;  /* 0x0000001d0007c210 */ /* 0x002fe400017ea402 */
        /* <DEDUP_REMOVED lines=10> */
[----:B0-----:R-:W-:-:S05]  /*2c8f0*/  @!P2 IADD3 R14, P4, R13, R14, RZ ;  /* 0x0000000e0d0ea210 */ /* 0x001fca0007f9e0ff */
[----:B------:R-:W-:Y:S02]  /*2c900*/  @!P2 IMAD.X R15, R7, 0x1, R15, P4 ;  /* 0x00000001070fa824 */ /* 0x000fe400020e060f */
[----:B--2---:R-:W-:Y:S02]  /*2c910*/  FMUL R7, R121, UR17 ;  /* 0x0000001179077c20 */ /* 0x004fe40008400000 */
[----:B------:R-:W2:Y:S01]  /*2c920*/  LDL.LU R121, [R1+0x300] ;  /* 0x0003000001797983 */ /* 0x000ea20000300800 */
[----:B------:R-:W-:Y:S02]  /*2c930*/  LOP3.LUT P3, RZ, R8, 0x1, RZ, 0xc0, !PT ;  /* 0x0000000108ff7812 */ /* 0x000fe4000786c0ff */
[----:B------:R-:W-:Y:S02]  /*2c940*/  F2FP.SATFINITE.E4M3.F32.PACK_AB_MERGE_C R7, RZ, R7, RZ ;  /* 0x00000007ff07723e */ /* 0x000fe400048070ff */
[----:B------:R-:W-:-:S03]  /*2c950*/  LOP3.LUT R5, R5, 0xbfffffff, RZ, 0xc0, !PT ;  /* 0xbfffffff05057812 */ /* 0x000fc600078ec0ff */
[----:B------:R3:W-:Y:S06]  /*2c960*/  @!P2 STG.E.U8 desc[UR24][R14.64+0x41], R7 ;  /* 0x000041070e00a986 */ /* 0x0007ec000c101118 */
[----:B------:R-:W-:Y:S02]  /*2c970*/  @P3 LOP3.LUT R5, R5, 0x40000000, RZ, 0xfc, !PT ;  /* 0x4000000005053812 */ /* 0x000fe400078efcff */
[----:B------:R-:W-:-:S13]  /*2c980*/  ISETP.LT.OR P3, PT, R27, 0x82, !P0 ;  /* 0x000000821b00780c */ /* 0x000fda0004761670 */
[----:B------:R-:W0:Y:S02]  /*2c990*/  @!P3 LDC.64 R10, c[0x0][0x5c0] ;  /* 0x00017000ff0abb82 */ /* 0x000e240000000a00 */
[----:B0-----:R-:W-:-:S04]  /*2c9a0*/  @!P3 IADD3 R44, P5, P6, R6, UR6, R10 ;  /* 0x00000006062cbc10 */ /* 0x001fc8000febe00a */
[----:B------:R-:W-:Y:S02]  /*2c9b0*/  @!P3 IADD3.X R45, R29, UR13, R11, P5, P6 ;  /* 0x0000000d1d2dbc10 */ /* 0x000fe4000afec40b */
[----:B------:R-:W-:Y:S01]  /*2c9c0*/  LOP3.LUT P6, RZ, R8, 0x80000000, RZ, 0xc0, !PT ;  /* 0x8000000008ff7812 */ /* 0x000fe200078cc0ff */
[----:B---3--:R-:W-:Y:S02]  /*2c9d0*/  FMUL R7, R120, UR17 ;  /* 0x0000001178077c20 */ /* 0x008fe40008400000 */
[----:B------:R-:W3:Y:S03]  /*2c9e0*/  LDL.LU R120, [R1+0x304] ;  /* 0x0003040001787983 */ /* 0x000ee60000300800 */
[----:B------:R-:W-:-:S07]  /*2c9f0*/  F2FP.SATFINITE.E4M3.F32.PACK_AB_MERGE_C R7, RZ, R7, RZ ;  /* 0x00000007ff07723e */ /* 0x000fce00048070ff */
[----:B------:R4:W-:Y:S01]  /*2ca00*/  @!P6 STG.E.U8 desc[UR24][R92.64+0x48], R7 ;  /* 0x000048075c00e986 */ /* 0x0009e2000c101118 */
[----:B------:R-:W-:-:S13]  /*2ca10*/  ISETP.LT.OR P5, PT, R27, 0x89, !P0 ;  /* 0x000000891b00780c */ /* 0x000fda00047a1670 */
[----:B------:R-:W0:Y:S01]  /*2ca20*/  @!P5 LDC.64 R10, c[0x0][0x5c0] ;  /* 0x00017000ff0adb82 */ /* 0x000e220000000a00 */
[----:B----4-:R-:W-:Y:S02]  /*2ca30*/  FMUL R7, R124, UR17 ;  /* 0x000000117c077c20 */ /* 0x010fe40008400000 */
[----:B------:R-:W4:Y:S01]  /*2ca40*/  LDL.LU R124, [R1+0x308] ;  /* 0x00030800017c7983 */ /* 0x000f220000300800 */
[----:B0-----:R-:W-:-:S04]  /*2ca50*/  @!P5 IADD3 R42, P2, P4, R6, UR6, R10 ;  /* 0x00000006062adc10 */ /* 0x001fc8000fc5e00a */
[----:B------:R-:W-:Y:S02]  /*2ca60*/  @!P5 IADD3.X R43, R29, UR13, R11, P2, P4 ;  /* 0x0000000d1d2bdc10 */ /* 0x000fe400097e840b */
        /* <DEDUP_REMOVED lines=27> */
[----:B---3--:R-:W-:Y:S02]  /*2cc20*/  FMUL R7, R120, UR17 ;  /* 0x0000001178077c20 */ /* 0x008fe40008400000 */
[----:B------:R-:W3:Y:S01]  /*2cc30*/  LDL.LU R120, [R1+0x310] ;  /* 0x0003100001787983 */ /* 0x000ee20000300800 */
[----:B------:R-:W-:Y:S02]  /*2cc40*/  LOP3.LUT P3, RZ, R8, 0x40, RZ, 0xc0, !PT ;  /* 0x0000004008ff7812 */ /* 0x000fe4000786c0ff */
[----:B------:R-:W-:-:S11]  /*2cc50*/  LOP3.LUT R5, R5, 0xdfffffff, RZ, 0xc0, !PT ;  /* 0xdfffffff05057812 */ /* 0x000fd600078ec0ff */
[----:B------:R-:W-:Y:S02]  /*2cc60*/  @P3 LOP3.LUT R5, R5, 0x20000000, RZ, 0xfc, !PT ;  /* 0x2000000005053812 */ /* 0x000fe400078efcff */
[----:B------:R-:W-:Y:S02]  /*2cc70*/  ISETP.LT.OR P3, PT, R27, 0x92, !P0 ;  /* 0x000000921b00780c */ /* 0x000fe40004761670 */
[----:B------:R-:W-:-:S05]  /*2cc80*/  F2FP.SATFINITE.E4M3.F32.PACK_AB_MERGE_C R7, RZ, R7, RZ ;  /* 0x00000007ff07723e */ /* 0x000fca00048070ff */
[----:B------:R4:W-:Y:S06]  /*2cc90*/  @!P2 STG.E.U8 desc[UR24][R14.64+0x49], R7 ;  /* 0x000049070e00a986 */ /* 0x0009ec000c101118 */
[----:B------:R-:W0:Y:S01]  /*2cca0*/  @!P3 LDC.64 R10, c[0x0][0x5c0] ;  /* 0x00017000ff0abb82 */ /* 0x000e220000000a00 */
[----:B----4-:R-:W-:Y:S02]  /*2ccb0*/  FMUL R7, R124, UR17 ;  /* 0x000000117c077c20 */ /* 0x010fe40008400000 */
[----:B------:R-:W4:Y:S01]  /*2ccc0*/  LDL.LU R124, [R1+0x314] ;  /* 0x00031400017c7983 */ /* 0x000f220000300800 */
[----:B0-----:R-:W-:-:S04]  /*2ccd0*/  @!P3 IADD3 R36, P5, P6, R6, UR6, R10 ;  /* 0x000000060624bc10 */ /* 0x001fc8000febe00a */
[----:B------:R-:W-:Y:S02]  /*2cce0*/  @!P3 IADD3.X R37, R29, UR13, R11, P5, P6 ;  /* 0x0000000d1d25bc10 */ /* 0x000fe4000afec40b */
[----:B------:R-:W-:Y:S02]  /*2ccf0*/  LOP3.LUT P6, RZ, R12, 0x1, RZ, 0xc0, !PT ;  /* 0x000000010cff7812 */ /* 0x000fe400078cc0ff */
[----:B------:R-:W-:-:S11]  /*2cd00*/  F2FP.SATFINITE.E4M3.F32.PACK_AB_MERGE_C R7, RZ, R7, RZ ;  /* 0x00000007ff07723e */ /* 0x000fd600048070ff */
        /* <DEDUP_REMOVED lines=22> */
[----:B0-----:R-:W-:Y:S01]  /*2ce70*/  @!P4 IADD3 R10, P2, R13, R10, RZ ;  /* 0x0000000a0d0ac210 */ /* 0x001fe20007f5e0ff */
[----:B---3--:R-:W-:Y:S02]  /*2ce80*/  FMUL R14, R120, UR17 ;  /* 0x00000011780e7c20 */ /* 0x008fe40008400000 */
[----:B------:R-:W3:Y:S02]  /*2ce90*/  LDL.LU R120, [R1+0x31c] ;  /* 0x00031c0001787983 */ /* 0x000ee40000300800 */
[----:B------:R-:W-:Y:S01]  /*2cea0*/  @!P4 IMAD.X R11, R7, 0x1, R11, P2 ;  /* 0x00000001070bc824 */ /* 0x000fe200010e060b */
[----:B------:R-:W-:-:S02]  /*2ceb0*/  ISETP.LT.OR P2, PT, R27, 0x52, !P1 ;  /* 0x000000521b00780c */ /* 0x000fc40004f41670 */
        /* <DEDUP_REMOVED lines=24> */
[----:B------:R-:W-:Y:S02]  /*2d040*/  F2FP.SATFINITE.E4M3.F32.PACK_AB_MERGE_C R7, RZ, R7, RZ ;  /* 0x00000007ff07723e */ /* 0x000fe400048070ff */
[----:B0-----:R-:W-:-:S04]  /*2d050*/  @!P5 IADD3 R20, P2, P4, R6, UR6, R10 ;  /* 0x000000060614dc10 */ /* 0x001fc8000fc5e00a */
[----:B------:R-:W-:Y:S02]  /*2d060*/  @!P5 IADD3.X R21, R29, UR13, R11, P2, P4 ;  /* 0x0000000d1d15dc10 */ /* 0x000fe400097e840b */
[----:B------:R-:W-:Y:S02]  /*2d070*/  ISETP.LT.OR P5, PT, R27, 0xb1, !P0 ;  /* 0x000000b11b00780c */ /* 0x000fe400047a1670 */
[----:B------:R-:W-:Y:S01]  /*2d080*/  LOP3.LUT P3, RZ, R5, 0x10000000, RZ, 0xc0, !PT ;  /* 0x1000000005ff7812 */ /* 0x000fe2000786c0ff */
[----:B------:R3:W-:Y:S10]  /*2d090*/  @!P6 STG.E.U8 desc[UR24][R102.64+0x58], R7 ;  /* 0x000058076600e986 */ /* 0x0007f4000c101118 */
[----:B------:R-:W0:Y:S01]  /*2d0a0*/  @!P5 LDC.64 R10, c[0x0][0x5c0] ;  /* 0x00017000ff0adb82 */ /* 0x000e220000000a00 */
[----:B---3--:R-:W-:Y:S01]  /*2d0b0*/  FMUL R7, R120, UR17 ;  /* 0x0000001178077c20 */ /* 0x008fe20008400000 */
[----:B0-----:R-:W-:Y:S01]  /*2d0c0*/  @!P5 IADD3 R18, P2, P4, R6, UR6, R10 ;  /* 0x000000060612dc10 */ /* 0x001fe2000fc5e00a */
[----:B------:R-:W3:Y:S03]  /*2d0d0*/  LDL.LU R120, [R1+0x328] ;  /* 0x0003280001787983 */ /* 0x000ee60000300800 */
[----:B------:R-:W-:-:S05]  /*2d0e0*/  F2FP.SATFINITE.E4M3.F32.PACK_AB_MERGE_C R7, RZ, R7, RZ ;  /* 0x00000007ff07723e */ /* 0x000fca00048070ff */
[----:B------:R0:W-:Y:S01]  /*2d0f0*/  @!P3 STG.E.U8 desc[UR24][R88.64+0x59], R7 ;  /* 0x000059075800b986 */ /* 0x0001e2000c101118 */
[----:B------:R-:W-:Y:S02]  /*2d100*/  ISETP.LT.OR P3, PT, R27, 0x59, !P1 ;  /* 0x000000591b00780c */ /* 0x000fe40004f61670 */
[----:B------:R-:W-:-:S11]  /*2d110*/  @!P5 IADD3.X R19, R29, UR13, R11, P2, P4 ;  /* 0x0000000d1d13dc10 */ /* 0x000fd600097e840b */
[----:B------:R-:W1:Y:S01]  /*2d120*/  @!P3 LDC.64 R10, c[0x0][0x5c0] ;  /* 0x00017000ff0abb82 */ /* 0x000e620000000a00 */
[----:B------:R-:W-:-:S04]  /*2d130*/  @!P3 IADD3 R13, P2, P4, R3, R6, R4 ;  /* 0x00000006030db210 */ /* 0x000fc80007c5e004 */
[----:B0-----:R-:W-:Y:S02]  /*2d140*/  @!P3 IADD3.X R7, R0, R29, R2, P2, P4 ;  /* 0x0000001d0007b210 */ /* 0x001fe400017e8402 */
[----:B-1----:R-:W-:-:S05]  /*2d150*/  @!P3 IADD3 R10, P2, R13, R10, RZ ;  /* 0x0000000a0d0ab210 */ /* 0x002fca0007f5e0ff */
        /* <DEDUP_REMOVED lines=14> */
[----:B------:R-:W-:-:S11]  /*2d240*/  LOP3.LUT R5, R5, 0xf7ffffff, RZ, 0xc0, !PT ;  /* 0xf7ffffff05057812 */ /* 0x000fd600078ec0ff */
[----:B------:R-:W-:Y:S02]  /*2d250*/  @P6 LOP3.LUT R5, R5, 0x8000000, RZ, 0xfc, !PT ;  /* 0x0800000005056812 */ /* 0x000fe400078efcff */
[----:B------:R-:W-:-:S13]  /*2d260*/  ISETP.LT.OR P6, PT, R27, 0xb2, !P0 ;  /* 0x000000b21b00780c */ /* 0x000fda00047c1670 */
[----:B------:R-:W0:Y:S01]  /*2d270*/  @!P6 LDC.64 R10, c[0x0][0x5c0] ;  /* 0x00017000ff0aeb82 */ /* 0x000e220000000a00 */
[----:B------:R-:W-:Y:S02]  /*2d280*/  LOP3.LUT R5, R5, 0xffffdfff, RZ, 0xc0, !PT ;  /* 0xffffdfff05057812 */ /* 0x000fe400078ec0ff */
[----:B------:R-:W-:Y:S02]  /*2d290*/  F2FP.SATFINITE.E4M3.F32.PACK_AB_MERGE_C R7, RZ, R7, RZ ;  /* 0x00000007ff07723e */ /* 0x000fe400048070ff */
[----:B------:R-:W-:Y:S02]  /*2d2a0*/  @P0 LOP3.LUT R5, R5, 0x2000, RZ, 0xfc, !PT ;  /* 0x0000200005050812 */ /* 0x000fe400078efcff */
[----:B0-----:R-:W-:-:S04]  /*2d2b0*/  @!P6 IADD3 R16, P4, P5, R6, UR6, R10 ;  /* 0x000000060610ec10 */ /* 0x001fc8000fd9e00a */
[----:B------:R-:W-:Y:S02]  /*2d2c0*/  @!P6 IADD3.X R17, R29, UR13, R11, P4, P5 ;  /* 0x0000000d1d11ec10 */ /* 0x000fe4000a7ea40b */
[C---:B------:R-:W-:Y:S02]  /*2d2d0*/  ISETP.LT.OR P5, PT, R27.reuse, 0x61, !P1 ;  /* 0x000000611b00780c */ /* 0x040fe40004fa1670 */
[----:B------:R-:W-:Y:S02]  /*2d2e0*/  ISETP.LT.OR P4, PT, R27, 0x62, !P1 ;  /* 0x000000621b00780c */ /* 0x000fe40004f81670 */
[----:B------:R-:W-:Y:S01]  /*2d2f0*/  LOP3.LUT P6, RZ, R5, 0x8000000, RZ, 0xc0, !PT ;  /* 0x0800000005ff7812 */ /* 0x000fe200078cc0ff */
[----:B------:R0:W-:Y:S01]  /*2d300*/  @!P2 STG.E.U8 desc[UR24][R14.64+0x59], R7 ;  /* 0x000059070e00a986 */ /* 0x0001e2000c101118 */
[----:B------:R-:W-:-:S07]  /*2d310*/  LOP3.LUT P0, RZ, R8, 0x10000, RZ, 0xc0, !PT ;  /* 0x0001000008ff7812 */ /* 0x000fce000780c0ff */
[----:B0-----:R-:W-:-:S04]  /*2d320*/  @!P5 IADD3 R15, P2, P3, R3, R6, R4 ;  /* 0x00000006030fd210 */ /* 0x001fc80007b5e004 */
[----:B------:R-:W-:Y:S02]  /*2d330*/  @!P5 IADD3.X R14, R0, R29, R2, P2, P3 ;  /* 0x0000001d000ed210 */ /* 0x000fe400017e6402 */
[----:B------:R-:W-:-:S04]  /*2d340*/  @!P4 IADD3 R13, P2, P3, R3, R6, R4 ;  /* 0x00000006030dc210 */ /* 0x000fc80007b5e004 */
[----:B------:R-:W-:Y:S02]  /*2d350*/  @!P4 IADD3.X R7, R0, R29, R2, P2, P3 ;  /* 0x0000001d0007c210 */ /* 0x000fe400017e6402 */
[----:B------:R-:W-:Y:S02]  /*2d360*/  ISETP.LT.OR P3, PT, R27, 0x69, !P1 ;  /* 0x000000691b00780c */ /* 0x000fe40004f61670 */
[----:B------:R-:W-:-:S11]  /*2d370*/  LOP3.LUT R5, R5, 0xfdffffff, RZ, 0xc0, !PT ;  /* 0xfdffffff05057812 */ /* 0x000fd600078ec0ff */
[----:B------:R-:W-:Y:S01]  /*2d380*/  @P3 LOP3.LUT R5, R5, 0x2000000, RZ, 0xfc, !PT ;  /* 0x0200000005053812 */ /* 0x000fe200078efcff */
[----:B---3--:R-:W-:Y:S02]  /*2d390*/  FMUL R10, R120, UR17 ;  /* 0x00000011780a7c20 */ /* 0x008fe40008400000 */
[----:B------:R-:W3:Y:S03]  /*2d3a0*/  LDL.LU R120, [R1+0x334] ;  /* 0x0003340001787983 */ /* 0x000ee60000300800 */
[----:B------:R-:W-:-:S05]  /*2d3b0*/  F2FP.SATFINITE.E4M3.F32.PACK_AB_MERGE_C R10, RZ, R10, RZ ;  /* 0x0000000aff0a723e */ /* 0x000fca00048070ff */
[----:B------:R4:W-:Y:S01]  /*2d3c0*/  @!P6 STG.E.U8 desc[UR24][R98.64+0x60], R10 ;  /* 0x0000600a6200e986 */ /* 0x0009e2000c101118 */
[----:B------:R-:W-:-:S04]  /*2d3d0*/  @!P3 IADD3 R85, P2, P6, R3, R6, R4 ;  /* 0x000000060355b210 */ /* 0x000fc80007e5e004 */
[----:B------:R-:W-:Y:S02]  /*2d3e0*/  @!P3 IADD3.X R83, R0, R29, R2, P2, P6 ;  /* 0x0000001d0053b210 */ /* 0x000fe400017ec402 */
[----:B------:R-:W-:Y:S01]  /*2d3f0*/  ISETP.LT.OR P2, PT, R27, 0x6a, !P1 ;  /* 0x0000006a1b00780c */ /* 0x000fe20004f41670 */
[----:B----4-:R-:W-:-:S12]  /*2d400*/  FMUL R10, R124, UR17 ;  /* 0x000000117c0a7c20 */ /* 0x010fd80008400000 */
[----:B------:R-:W-:Y:S01]  /*2d410*/  @!P2 IADD3 R82, P3, P6, R3, R6, R4 ;  /* 0x000000060352a210 */ /* 0x000fe20007e7e004 */
[----:B------:R-:W4:Y:S01]  /*2d420*/  LDL.LU R124, [R1+0x338] ;  /* 0x00033800017c7983 */ /* 0x000f220000300800 */
[----:B------:R-:W-:-:S05]  /*2d430*/  F2FP.SATFINITE.E4M3.F32.PACK_AB_MERGE_C R10, RZ, R10, RZ ;  /* 0x0000000aff0a723e */ /* 0x000fca00048070ff */
[----:B------:R0:W-:Y:S02]  /*2d440*/  @!P0 STG.E.U8 desc[UR24][R94.64+0x61], R10 ;  /* 0x0000610a5e008986 */ /* 0x0001e4000c101118 */
[----:B0-----:R-:W0:Y:S01]  /*2d450*/  @!P5 LDC.64 R10, c[0x0][0x5c0] ;  /* 0x00017000ff0adb82 */ /* 0x001e220000000a00 */
[----:B------:R-:W-:Y:S02]  /*2d460*/  @!P2 IADD3.X R80, R0, R29, R2, P3, P6 ;  /* 0x0000001d0050a210 */ /* 0x000fe40001fec402 */
[----:B0-----:R-:W-:-:S05]  /*2d470*/  @!P5 IADD3 R10, P6, R15, R10, RZ ;  /* 0x0000000a0f0ad210 */ /* 0x001fca0007fde0ff */
[----:B------:R-:W-:Y:S02]  /*2d480*/  @!P5 IMAD.X R11, R14, 0x1, R11, P6 ;  /* 0x000000010e0bd824 */ /* 0x000fe400030e060b */
[----:B--2---:R-:W-:Y:S02]  /*2d490*/  FMUL R14, R121, UR17 ;  /* 0x00000011790e7c20 */ /* 0x004fe40008400000 */
[----:B------:R-:W2:Y:S03]  /*2d4a0*/  LDL.LU R121, [R1+0x33c] ;  /* 0x00033c0001797983 */ /* 0x000ea60000300800 */
[----:B------:R-:W-:-:S05]  /*2d4b0*/  F2FP.SATFINITE.E4M3.F32.PACK_AB_MERGE_C R14, RZ, R14, RZ ;  /* 0x0000000eff0e723e */ /* 0x000fca00048070ff */
[----:B------:R0:W-:Y:S01]  /*2d4c0*/  @!P5 STG.E.U8 desc[UR24][R10.64+0x60], R14 ;  /* 0x0000600e0a00d986 */ /* 0x0001e2000c101118 */
[----:B------:R-:W-:Y:S02]  /*2d4d0*/  LOP3.LUT P0, RZ, R12, 0x8, RZ, 0xc0, !PT ;  /* 0x000000080cff7812 */ /* 0x000fe4000780c0ff */
[----:B------:R-:W-:Y:S01]  /*2d4e0*/  ISETP.LT.OR P3, PT, R27, 0x71, !P1 ;  /* 0x000000711b00780c */ /* 0x000fe20004f61670 */
[----:B0-----:R-:W0:Y:S01]  /*2d4f0*/  @!P4 LDC.64 R10, c[0x0][0x5c0] ;  /* 0x00017000ff0acb82 */ /* 0x001e220000000a00 */
[----:B------:R-:W-:-:S09]  /*2d500*/  LOP3.LUT R5, R5, 0xfbffffff, RZ, 0xc0, !PT ;  /* 0xfbffffff05057812 */ /* 0x000fd200078ec0ff */
[----:B------:R-:W-:Y:S02]  /*2d510*/  @P0 LOP3.LUT R5, R5, 0x4000000, RZ, 0xfc, !PT ;  /* 0x0400000005050812 */ /* 0x000fe400078efcff */
[----:B------:R-:W-:-:S04]  /*2d520*/  @!P3 IADD3 R79, P0, P6, R3, R6, R4 ;  /* 0x00000006034fb210 */ /* 0x000fc80007e1e004 */
[----:B------:R-:W-:Y:S02]  /*2d530*/  @!P3 IADD3.X R15, R0, R29, R2, P0, P6 ;  /* 0x0000001d000fb210 */ /* 0x000fe400007ec402 */
[----:B0-----:R-:W-:-:S05]  /*2d540*/  @!P4 IADD3 R10, P3, R13, R10, RZ ;  /* 0x0000000a0d0ac210 */ /* 0x001fca0007f7e0ff */
[----:B------:R-:W-:Y:S02]  /*2d550*/  @!P4 IMAD.X R11, R7, 0x1, R11, P3 ;  /* 0x00000001070bc824 */ /* 0x000fe400018e060b */
[----:B---3--:R-:W-:Y:S02]  /*2d560*/  FMUL R7, R120, UR17 ;  /* 0x0000001178077c20 */ /* 0x008fe40008400000 */
[----:B------:R-:W3:Y:S03]  /*2d570*/  LDL.LU R120, [R1+0x340] ;  /* 0x0003400001787983 */ /* 0x000ee60000300800 */
[----:B------:R-:W-:-:S05]  /*2d580*/  F2FP.SATFINITE.E4M3.F32.PACK_AB_MERGE_C R7, RZ, R7, RZ ;  /* 0x00000007ff07723e */ /* 0x000fca00048070ff */
[----:B------:R4:W-:Y:S02]  /*2d590*/  @!P4 STG.E.U8 desc[UR24][R10.64+0x61], R7 ;  /* 0x000061070a00c986 */ /* 0x0009e4000c101118 */
[----:B----4-:R-:W-:Y:S02]  /*2d5a0*/  FMUL R7, R124, UR17 ;  /* 0x000000117c077c20 */ /* 0x010fe40008400000 */
[----:B------:R-:W4:Y:S01]  /*2d5b0*/  LDL.LU R124, [R1+0x344] ;  /* 0x00034400017c7983 */ /* 0x000f220000300800 */
[----:B--2---:R-:W-:-:S03]  /*2d5c0*/  FMUL R10, R121, UR17 ;  /* 0x00000011790a7c20 */ /* 0x004fc60008400000 */
[----:B------:R-:W2:Y:S01]  /*2d5d0*/  LDL.LU R121, [R1+0x348] ;  /* 0x0003480001797983 */ /* 0x000ea20000300800 */
[C---:B------:R-:W-:Y:S02]  /*2d5e0*/  ISETP.LT.OR P5, PT, R27.reuse, 0x72, !P1 ;  /* 0x000000721b00780c */ /* 0x040fe40004fa1670 */
[----:B------:R-:W-:-:S11]  /*2d5f0*/  ISETP.LT.OR P3, PT, R27, 0x79, !P1 ;  /* 0x000000791b00780c */ /* 0x000fd60004f61670 */
[----:B------:R-:W-:-:S04]  /*2d600*/  @!P5 IADD3 R78, P0, P6, R3, R6, R4 ;  /* 0x00000006034ed210 */ /* 0x000fc80007e1e004 */
[----:B------:R-:W-:Y:S02]  /*2d610*/  @!P5 IADD3.X R28, R0, R29, R2, P0, P6 ;  /* 0x0000001d001cd210 */ /* 0x000fe400007ec402 */
[----:B------:R-:W-:-:S04]  /*2d620*/  @!P3 IADD3 R77, P4, P6, R3, R6, R4 ;  /* 0x00000006034db210 */ /* 0x000fc80007e9e004 */
[----:B------:R-:W-:Y:S02]  /*2d630*/  @!P3 IADD3.X R76, R0, R29, R2, P4, P6 ;  /* 0x0000001d004cb210 */ /* 0x000fe400027ec402 */
[----:B------:R-:W-:Y:S02]  /*2d640*/  ISETP.LT.OR P3, PT, R27, 0x7a, !P1 ;  /* 0x0000007a1b00780c */ /* 0x000fe40004f61670 */
[C---:B------:R-:W-:Y:S02]  /*2d650*/  LOP3.LUT P0, RZ, R5.reuse, 0x4000000, RZ, 0xc0, !PT ;  /* 0x0400000005ff7812 */ /* 0x040fe4000780c0ff */
[----:B------:R-:W-:Y:S02]  /*2d660*/  LOP3.LUT R5, R5, 0xfeffffff, RZ, 0xc0, !PT ;  /* 0xfeffffff05057812 */ /* 0x000fe400078ec0ff */
[----:B------:R-:W-:Y:S02]  /*2d670*/  F2FP.SATFINITE.E4M3.F32.PACK_AB_MERGE_C R7, RZ, R7, RZ ;  /* 0x00000007ff07723e */ /* 0x000fe400048070ff */
[----:B------:R-:W-:-:S05]  /*2d680*/  @P5 LOP3.LUT R5, R5, 0x1000000, RZ, 0xfc, !PT ;  /* 0x0100000005055812 */ /* 0x000fca00078efcff */
[----:B------:R-:W-:Y:S02]  /*2d690*/  @!P3 IADD3 R14, P4, P6, R3, R6, R4 ;  /* 0x00000006030eb210 */ /* 0x000fe40007e9e004 */
[----:B------:R-:W-:Y:S01]  /*2d6a0*/  LOP3.LUT P5, RZ, R12, 0x4, RZ, 0xc0, !PT ;  /* 0x000000040cff7812 */ /* 0x000fe200078ac0ff */
[----:B------:R0:W-:Y:S01]  /*2d6b0*/  @!P0 STG.E.U8 desc[UR24][R104.64+0x68], R7 ;  /* 0x0000680768008986 */ /* 0x0001e2000c101118 */
[----:B------:R-:W-:Y:S02]  /*2d6c0*/  @!P3 IADD3.X R13, R0, R29, R2, P4, P6 ;  /* 0x0000001d000db210 */ /* 0x000fe400027ec402 */
[----:B------:R-:W-:Y:S02]  /*2d6d0*/  LOP3.LUT P3, RZ, R5, 0x2000000, RZ, 0xc0, !PT ;  /* 0x0200000005ff7812 */ /* 0x000fe4000786c0ff */
[----:B------:R-:W-:Y:S02]  /*2d6e0*/  ISETP.LT.OR P0, PT, R27, 0x81, !P1 ;  /* 0x000000811b00780c */ /* 0x000fe40004f01670 */
[----:B------:R-:W-:-:S02]  /*2d6f0*/  F2FP.SATFINITE.E4M3.F32.PACK_AB_MERGE_C R10, RZ, R10, RZ ;  /* 0x0000000aff0a723e */ /* 0x000fc400048070ff */
[----:B------:R-:W-:-:S03]  /*2d700*/  LOP3.LUT R5, R5, 0xffbfffff, RZ, 0xc0, !PT ;  /* 0xffbfffff05057812 */ /* 0x000fc600078ec0ff */
[----:B------:R1:W-:Y:S06]  /*2d710*/  @!P5 STG.E.U8 desc[UR24][R100.64+0x69], R10 ;  /* 0x0000690a6400d986 */ /* 0x0003ec000c101118 */
[----:B0-----:R-:W-:Y:S01]  /*2d720*/  @!P0 IADD3 R7, P4, P6, R3, R6, R4 ;  /* 0x0000000603078210 */ /* 0x001fe20007e9e004 */
[----:B-1----:R-:W0:Y:S03]  /*2d730*/  @!P3 LDC.64 R10, c[0x0][0x5c0] ;  /* 0x00017000ff0abb82 */ /* 0x002e260000000a00 */
[----:B------:R-:W-:-:S02]  /*2d740*/  @!P0 IADD3.X R81, R0, R29, R2, P4, P6 ;  /* 0x0000001d00518210 */ /* 0x000fc400027ec402 */
[----:B------:R-:W-:Y:S02]  /*2d750*/  @P0 LOP3.LUT R5, R5, 0x400000, RZ, 0xfc, !PT ;  /* 0x0040000005050812 */ /* 0x000fe400078efcff */
[----:B------:R-:W-:-:S13]  /*2d760*/  ISETP.LT.OR P0, PT, R27, 0x82, !P1 ;  /* 0x000000821b00780c */ /* 0x000fda0004f01670 */
        /* <DEDUP_REMOVED lines=8> */
[----:B0-----:R-:W0:Y:S02]  /*2d7f0*/  @!P2 LDC.64 R10, c[0x0][0x5c0] ;  /* 0x00017000ff0aab82 */ /* 0x001e240000000a00 */
[----:B0-----:R-:W-:-:S05]  /*2d800*/  @!P2 IADD3 R10, P3, R82, R10, RZ ;  /* 0x0000000a520aa210 */ /* 0x001fca0007f7e0ff */
[----:B------:R-:W-:Y:S02]  /*2d810*/  @!P2 IMAD.X R11, R80, 0x1, R11, P3 ;  /* 0x00000001500ba824 */ /* 0x000fe400018e060b */
[----:B----4-:R-:W-:-:S05]  /*2d820*/  FMUL R80, R124, UR17 ;  /* 0x000000117c507c20 */ /* 0x010fca0008400000 */
[----:B------:R-:W-:-:S05]  /*2d830*/  F2FP.SATFINITE.E4M3.F32.PACK_AB_MERGE_C R80, RZ, R80, RZ ;  /* 0x00000050ff50723e */ /* 0x000fca00048070ff */
[----:B------:R2:W-:Y:S02]  /*2d840*/  @!P2 STG.E.U8 desc[UR24][R10.64+0x69], R80 ;  /* 0x000069500a00a986 */ /* 0x0005e4000c101118 */
[----:B--2---:R-:W-:Y:S02]  /*2d850*/  FMUL R10, R121, UR17 ;  /* 0x00000011790a7c20 */ /* 0x004fe40008400000 */
[----:B------:R-:W2:Y:S01]  /*2d860*/  LDL.LU R121, [R1+0x350] ;  /* 0x0003500001797983 */ /* 0x000ea20000300800 */
[----:B------:R-:W-:Y:S02]  /*2d870*/  ISETP.LT.OR P5, PT, R27, 0x89, !P1 ;  /* 0x000000891b00780c */ /* 0x000fe40004fa1670 */
[----:B------:R-:W-:-:S04]  /*2d880*/  LOP3.LUT R8, R8, 0xffffffbf, RZ, 0xc0, !PT ;  /* 0xffffffbf08087812 */ /* 0x000fc800078ec0ff */
[----:B------:R-:W-:-:S04]  /*2d890*/  @P0 LOP3.LUT R8, R8, 0x40, RZ, 0xfc, !PT ;  /* 0x0000004008080812 */ /* 0x000fc800078efcff */
[C---:B------:R-:W-:Y:S02]  /*2d8a0*/  LOP3.LUT P0, RZ, R8.reuse, 0x20000, RZ, 0xc0, !PT ;  /* 0x0002000008ff7812 */ /* 0x040fe4000780c0ff */
[----:B------:R-:W-:Y:S02]  /*2d8b0*/  LOP3.LUT R8, R8, 0xffffff7f, RZ, 0xc0, !PT ;  /* 0xffffff7f08087812 */ /* 0x000fe400078ec0ff */
[----:B------:R-:W-:Y:S02]  /*2d8c0*/  @!P5 IADD3 R85, P4, P6, R3, R6, R4 ;  /* 0x000000060355d210 */ /* 0x000fe40007e9e004 */
[----:B------:R-:W-:Y:S02]  /*2d8d0*/  @P5 LOP3.LUT R8, R8, 0x80, RZ, 0xfc, !PT ;  /* 0x0000008008085812 */ /* 0x000fe400078efcff */
[----:B------:R-:W-:Y:S02]  /*2d8e0*/  @!P5 IADD3.X R88, R0, R29, R2, P4, P6 ;  /* 0x0000001d0058d210 */ /* 0x000fe400027ec402 */
[----:B------:R-:W-:-:S02]  /*2d8f0*/  ISETP.LT.OR P5, PT, R27, 0x8a, !P1 ;  /* 0x0000008a1b00780c */ /* 0x000fc40004fa1670 */
[----:B------:R-:W-:-:S11]  /*2d900*/  LOP3.LUT R8, R8, 0xfffffeff, RZ, 0xc0, !PT ;  /* 0xfffffeff08087812 */ /* 0x000fd600078ec0ff */
[----:B------:R-:W-:-:S04]  /*2d910*/  @!P5 IADD3 R82, P4, P6, R3, R6, R4 ;  /* 0x000000060352d210 */ /* 0x000fc80007e9e004 */
[----:B------:R-:W-:Y:S02]  /*2d920*/  @!P5 IADD3.X R86, R0, R29, R2, P4, P6 ;  /* 0x0000001d0056d210 */ /* 0x000fe400027ec402 */
[----:B------:R-:W-:Y:S02]  /*2d930*/  ISETP.LT.OR P4, PT, R27, 0x91, !P1 ;  /* 0x000000911b00780c */ /* 0x000fe40004f81670 */
[----:B------:R-:W-:-:S04]  /*2d940*/  @P5 LOP3.LUT R8, R8, 0x100, RZ, 0xfc, !PT ;  /* 0x0000010008085812 */ /* 0x000fc800078efcff */
[----:B------:R-:W-:-:S07]  /*2d950*/  LOP3.LUT R8, R8, 0xfffffdff, RZ, 0xc0, !PT ;  /* 0xfffffdff08087812 */ /* 0x000fce00078ec0ff */
[----:B------:R-:W-:Y:S02]  /*2d960*/  @!P4 IADD3 R80, P2, P3, R3, R6, R4 ;  /* 0x000000060350c210 */ /* 0x000fe40007b5e004 */
[----:B------:R-:W-:Y:S02]  /*2d970*/  @P4 LOP3.LUT R8, R8, 0x200, RZ, 0xfc, !PT ;  /* 0x0000020008084812 */ /* 0x000fe400078efcff */
[----:B------:R-:W-:Y:S02]  /*2d980*/  @!P4 IADD3.X R83, R0, R29, R2, P2, P3 ;  /* 0x0000001d0053c210 */ /* 0x000fe400017e6402 */
[----:B------:R-:W-:Y:S02]  /*2d990*/  ISETP.LT.OR P4, PT, R27, 0x92, !P1 ;  /* 0x000000921b00780c */ /* 0x000fe40004f81670 */
[C---:B------:R-:W-:Y:S02]  /*2d9a0*/  LOP3.LUT P5, RZ, R5.reuse, 0x1000000, RZ, 0xc0, !PT ;  /* 0x0100000005ff7812 */ /* 0x040fe400078ac0ff */
[----:B------:R-:W-:-:S09]  /*2d9b0*/  LOP3.LUT R5, R5, 0xfff7ffff, RZ, 0xc0, !PT ;  /* 0xfff7ffff05057812 */ /* 0x000fd200078ec0ff */
[----:B------:R-:W-:Y:S02]  /*2d9c0*/  @!P4 IADD3 R87, P2, P3, R3, R6, R4 ;  /* 0x000000060357c210 */ /* 0x000fe40007b5e004 */
[----:B------:R-:W-:Y:S02]  /*2d9d0*/  @P4 LOP3.LUT R5, R5, 0x80000, RZ, 0xfc, !PT ;  /* 0x0008000005054812 */ /* 0x000fe400078efcff */
[----:B------:R-:W-:Y:S02]  /*2d9e0*/  @!P4 IADD3.X R90, R0, R29, R2, P2, P3 ;  /* 0x0000001d005ac210 */ /* 0x000fe400017e6402 */
[----:B------:R-:W-:Y:S02]  /*2d9f0*/  ISETP.LT.OR P4, PT, R27, 0x99, !P1 ;  /* 0x000000991b00780c */ /* 0x000fe40004f81670 */
[----:B------:R-:W-:Y:S02]  /*2da00*/  LOP3.LUT P6, RZ, R12, 0x10, RZ, 0xc0, !PT ;  /* 0x000000100cff7812 */ /* 0x000fe400078cc0ff */
[----:B------:R-:W-:-:S02]  /*2da10*/  LOP3.LUT R8, R8, 0xfffffbff, RZ, 0xc0, !PT ;  /* 0xfffffbff08087812 */ /* 0x000fc400078ec0ff */
[----:B------:R-:W-:-:S07]  /*2da20*/  F2FP.SATFINITE.E4M3.F32.PACK_AB_MERGE_C R10, RZ, R10, RZ ;  /* 0x0000000aff0a723e */ /* 0x000fce00048070ff */
[----:B------:R-:W-:Y:S02]  /*2da30*/  @!P4 IADD3 R91, P2, P3, R3, R6, R4 ;  /* 0x00000006035bc210 */ /* 0x000fe40007b5e004 */
[----:B------:R-:W-:Y:S02]  /*2da40*/  @P4 LOP3.LUT R8, R8, 0x400, RZ, 0xfc, !PT ;  /* 0x0000040008084812 */ /* 0x000fe400078efcff */
[----:B------:R-:W-:Y:S02]  /*2da50*/  @!P4 IADD3.X R92, R0, R29, R2, P2, P3 ;  /* 0x0000001d005cc210 */ /* 0x000fe400017e6402 */
[----:B------:R-:W-:Y:S01]  /*2da60*/  LOP3.LUT P4, RZ, R12, 0x40, RZ, 0xc0, !PT ;  /* 0x000000400cff7812 */ /* 0x000fe2000788c0ff */
[----:B------:R3:W-:Y:S01]  /*2da70*/  @!P6 STG.E.U8 desc[UR24][R108.64+0x70], R10 ;  /* 0x0000700a6c00e986 */ /* 0x0007e2000c101118 */
[----:B------:R-:W-:-:S11]  /*2da80*/  LOP3.LUT R5, R5, 0xff7fffff, RZ, 0xc0, !PT ;  /* 0xff7fffff05057812 */ /* 0x000fd600078ec0ff */
[----:B------:R-:W-:Y:S02]  /*2da90*/  @P4 LOP3.LUT R5, R5, 0x800000, RZ, 0xfc, !PT ;  /* 0x0080000005054812 */ /* 0x000fe400078efcff */
[C---:B------:R-:W-:Y:S02]  /*2daa0*/  ISETP.LT.OR P4, PT, R27.reuse, 0x71, !P1 ;  /* 0x000000711b00780c */ /* 0x040fe40004f81670 */
[----:B------:R-:W-:Y:S01]  /*2dab0*/  ISETP.LT.OR P3, PT, R27, 0x9a, !P1 ;  /* 0x0000009a1b00780c */ /* 0x000fe20004f61670 */
[----:B---3--:R-:W-:Y:S02]  /*2dac0*/  FMUL R10, R120, UR17 ;  /* 0x00000011780a7c20 */ /* 0x008fe40008400000 */
[----:B------:R-:W3:Y:S03]  /*2dad0*/  LDL.LU R120, [R1+0x354] ;  /* 0x0003540001787983 */ /* 0x000ee60000300800 */
[----:B------:R-:W-:Y:S01]  /*2dae0*/  F2FP.SATFINITE.E4M3.F32.PACK_AB_MERGE_C R10, RZ, R10, RZ ;  /* 0x0000000aff0a723e */ /* 0x000fe200048070ff */
[----:B------:R-:W4:Y:S04]  /*2daf0*/  LDL.LU R124, [R1+0x358] ;  /* 0x00035800017c7983 */ /* 0x000f280000300800 */
[----:B------:R0:W-:Y:S02]  /*2db00*/  @!P0 STG.E.U8 desc[UR24][R106.64+0x71], R10 ;  /* 0x0000710a6a008986 */ /* 0x0001e4000c101118 */
[----:B0-----:R-:W0:Y:S01]  /*2db10*/  @!P4 LDC.64 R10, c[0x0][0x5c0] ;  /* 0x00017000ff0acb82 */ /* 0x001e220000000a00 */
[----:B------:R-:W-:-:S04]  /*2db20*/  @!P3 IADD3 R93, P2, P6, R3, R6, R4 ;  /* 0x00000006035db210 */ /* 0x000fc80007e5e004 */
[----:B------:R-:W-:Y:S02]  /*2db30*/  @!P3 IADD3.X R97, R0, R29, R2, P2, P6 ;  /* 0x0000001d0061b210 */ /* 0x000fe400017ec402 */
[----:B0-----:R-:W-:-:S05]  /*2db40*/  @!P4 IADD3 R10, P2, R79, R10, RZ ;  /* 0x0000000a4f0ac210 */ /* 0x001fca0007f5e0ff */
[----:B------:R-:W-:Y:S02]  /*2db50*/  @!P4 IMAD.X R11, R15, 0x1, R11, P2 ;  /* 0x000000010f0bc824 */ /* 0x000fe400010e060b */
[----:B--2---:R-:W-:Y:S02]  /*2db60*/  FMUL R15, R121, UR17 ;  /* 0x00000011790f7c20 */ /* 0x004fe40008400000 */
[----:B------:R-:W2:Y:S03]  /*2db70*/  LDL.LU R121, [R1+0x35c] ;  /* 0x00035c0001797983 */ /* 0x000ea60000300800 */
[----:B------:R-:W-:-:S05]  /*2db80*/  F2FP.SATFINITE.E4M3.F32.PACK_AB_MERGE_C R15, RZ, R15, RZ ;  /* 0x0000000fff0f723e */ /* 0x000fca00048070ff */
[----:B------:R0:W-:Y:S01]  /*2db90*/  @!P4 STG.E.U8 desc[UR24][R10.64+0x70], R15 ;  /* 0x0000700f0a00c986 */ /* 0x0001e2000c101118 */
[----:B------:R-:W-:Y:S01]  /*2dba0*/  ISETP.LT.OR P2, PT, R27, 0xa1, !P1 ;  /* 0x000000a11b00780c */ /* 0x000fe20004f41670 */
[----:B0-----:R-:W0:Y:S01]  /*2dbb0*/  @!P5 LDC.64 R10, c[0x0][0x5c0] ;  /* 0x00017000ff0adb82 */ /* 0x001e220000000a00 */
[----:B------:R-:W-:Y:S02]  /*2dbc0*/  LOP3.LUT R5, R5, 0xfffbffff, RZ, 0xc0, !PT ;  /* 0xfffbffff05057812 */ /* 0x000fe400078ec0ff */
[----:B------:R-:W-:Y:S02]  /*2dbd0*/  ISETP.LT.OR P4, PT, R27, 0xa2, !P1 ;  /* 0x000000a21b00780c */ /* 0x000fe40004f81670 */
[----:B------:R-:W-:-:S07]  /*2dbe0*/  @P3 LOP3.LUT R5, R5, 0x40000, RZ, 0xfc, !PT ;  /* 0x0004000005053812 */ /* 0x000fce00078efcff */
[----:B------:R-:W-:Y:S02]  /*2dbf0*/  @!P2 IADD3 R79, P3, P6, R3, R6, R4 ;  /* 0x00000006034fa210 */ /* 0x000fe40007e7e004 */
[----:B------:R-:W-:Y:S02]  /*2dc00*/  LOP3.LUT R5, R5, 0xfffdffff, RZ, 0xc0, !PT ;  /* 0xfffdffff05057812 */ /* 0x000fe400078ec0ff */
[----:B------:R-:W-:Y:S02]  /*2dc10*/  @!P2 IADD3.X R96, R0, R29, R2, P3, P6 ;  /* 0x0000001d0060a210 */ /* 0x000fe40001fec402 */
[----:B------:R-:W-:Y:S02]  /*2dc20*/  @P2 LOP3.LUT R5, R5, 0x20000, RZ, 0xfc, !PT ;  /* 0x0002000005052812 */ /* 0x000fe400078efcff */
[----:B------:R-:W-:Y:S02]  /*2dc30*/  LOP3.LUT R8, R8, 0xfffff7ff, RZ, 0xc0, !PT ;  /* 0xfffff7ff08087812 */ /* 0x000fe400078ec0ff */
[----:B0-----:R-:W-:-:S02]  /*2dc40*/  @!P5 IADD3 R10, P2, R78, R10, RZ ;  /* 0x0000000a4e0ad210 */ /* 0x001fc40007f5e0ff */
[----:B------:R-:W-:-:S03]  /*2dc50*/  @!P4 IADD3 R78, P3, P6, R3, R6, R4 ;  /* 0x00000006034ec210 */ /* 0x000fc60007e7e004 */
[----:B------:R-:W-:Y:S01]  /*2dc60*/  @!P5 IMAD.X R11, R28, 0x1, R11, P2 ;  /* 0x000000011c0bd824 */ /* 0x000fe200010e060b */
[----:B------:R-:W-:Y:S02]  /*2dc70*/  @P4 LOP3.LUT R8, R8, 0x800, RZ, 0xfc, !PT ;  /* 0x0000080008084812 */ /* 0x000fe400078efcff */
[----:B------:R-:W-:Y:S02]  /*2dc80*/  @!P4 IADD3.X R94, R0, R29, R2, P3, P6 ;  /* 0x0000001d005ec210 */ /* 0x000fe40001fec402 */
[----:B------:R-:W-:Y:S01]  /*2dc90*/  LOP3.LUT P4, RZ, R5, 0x800000, RZ, 0xc0, !PT ;  /* 0x0080000005ff7812 */ /* 0x000fe2000788c0ff */
[----:B---3--:R-:W-:Y:S02]  /*2dca0*/  FMUL R15, R120, UR17 ;  /* 0x00000011780f7c20 */ /* 0x008fe40008400000 */
[----:B------:R-:W3:Y:S03]  /*2dcb0*/  LDL.LU R120, [R1+0x360] ;  /* 0x0003600001787983 */ /* 0x000ee60000300800 */
[----:B------:R-:W-:Y:S01]  /*2dcc0*/  F2FP.SATFINITE.E4M3.F32.PACK_AB_MERGE_C R15, RZ, R15, RZ ;  /* 0x0000000fff0f723e */ /* 0x000fe200048070ff */
[----:B------:R-:W3:Y:S04]  /*2dcd0*/  LDL.LU R125, [R1+0x364] ;  /* 0x00036400017d7983 */ /* 0x000ee80000300800 */
[----:B------:R4:W-:Y:S02]  /*2dce0*/  @!P5 STG.E.U8 desc[UR24][R10.64+0x71], R15 ;  /* 0x0000710f0a00d986 */ /* 0x0009e4000c101118 */
[----:B----4-:R-:W-:-:S05]  /*2dcf0*/  FMUL R10, R124, UR17 ;  /* 0x000000117c0a7c20 */ /* 0x010fca0008400000 */
[----:B------:R-:W-:-:S05]  /*2dd00*/  F2FP.SATFINITE.E4M3.F32.PACK_AB_MERGE_C R10, RZ, R10, RZ ;  /* 0x0000000aff0a723e */ /* 0x000fca00048070ff */
[----:B------:R2:W-:Y:S02]  /*2dd10*/  @!P4 STG.E.U8 desc[UR24][R112.64+0x78], R10 ;  /* 0x0000780a7000c986 */ /* 0x0005e4000c101118 */
[----:B--2---:R-:W-:Y:S02]  /*2dd20*/  FMUL R10, R121, UR17 ;  /* 0x00000011790a7c20 */ /* 0x004fe40008400000 */
[----:B------:R-:W2:Y:S04]  /*2dd30*/  LDL.LU R121, [R1+0x368] ;  /* 0x0003680001797983 */ /* 0x000ea80000300800 */
[----:B------:R-:W4:Y:S01]  /*2dd40*/  LDL.LU R124, [R1+0x36c] ;  /* 0x00036c00017c7983 */ /* 0x000f220000300800 */
[----:B------:R-:W-:Y:S02]  /*2dd50*/  ISETP.LT.OR P2, PT, R27, 0xa9, !P1 ;  /* 0x000000a91b00780c */ /* 0x000fe40004f41670 */
[----:B------:R-:W-:-:S11]  /*2dd60*/  LOP3.LUT R8, R8, 0xdfffffff, RZ, 0xc0, !PT ;  /* 0xdfffffff08087812 */ /* 0x000fd600078ec0ff */
[----:B------:R-:W-:Y:S02]  /*2dd70*/  @!P2 IADD3 R15, P5, P6, R3, R6, R4 ;  /* 0x00000006030fa210 */ /* 0x000fe40007ebe004 */
[----:B------:R-:W-:Y:S02]  /*2dd80*/  @P2 LOP3.LUT R8, R8, 0x20000000, RZ, 0xfc, !PT ;  /* 0x2000000008082812 */ /* 0x000fe400078efcff */
[----:B------:R-:W-:Y:S02]  /*2dd90*/  @!P2 IADD3.X R28, R0, R29, R2, P5, P6 ;  /* 0x0000001d001ca210 */ /* 0x000fe40002fec402 */
[C---:B------:R-:W-:Y:S02]  /*2dda0*/  ISETP.LT.OR P2, PT, R27.reuse, 0xaa, !P1 ;  /* 0x000000aa1b00780c */ /* 0x040fe40004f41670 */
[----:B------:R-:W-:Y:S02]  /*2ddb0*/  LOP3.LUT P0, RZ, R12, 0x20, RZ, 0xc0, !PT ;  /* 0x000000200cff7812 */ /* 0x000fe4000780c0ff */
[----:B------:R-:W-:-:S02]  /*2ddc0*/  ISETP.LT.OR P4, PT, R27, 0x79, !P1 ;  /* 0x000000791b00780c */ /* 0x000fc40004f81670 */
[----:B------:R-:W-:Y:S02]  /*2ddd0*/  LOP3.LUT R12, R12, 0xfffffffe, RZ, 0xc0, !PT ;  /* 0xfffffffe0c0c7812 */ /* 0x000fe400078ec0ff */
[----:B------:R-:W-:-:S05]  /*2dde0*/  F2FP.SATFINITE.E4M3.F32.PACK_AB_MERGE_C R10, RZ, R10, RZ ;  /* 0x0000000aff0a723e */ /* 0x000fca00048070ff */
[-C--:B------:R-:W-:Y:S02]  /*2ddf0*/  @!P2 IADD3 R95, P5, P6, R3, R6.reuse, R4 ;  /* 0x00000006035fa210 */ /* 0x080fe40007ebe004 */
[----:B------:R-:W-:Y:S02]  /*2de00*/  @P2 LOP3.LUT R12, R12, 0x1, RZ, 0xfc, !PT ;  /* 0x000000010c0c2812 */ /* 0x000fe400078efcff */
[----:B------:R-:W-:Y:S02]  /*2de10*/  @!P2 IADD3.X R98, R0, R29, R2, P5, P6 ;  /* 0x0000001d0062a210 */ /* 0x000fe40002fec402 */
[C---:B------:R-:W-:Y:S01]  /*2de20*/  ISETP.LT.OR P2, PT, R27.reuse, 0xb1, !P1 ;  /* 0x000000b11b00780c */ /* 0x040fe20004f41670 */
[----:B------:R0:W-:Y:S01]  /*2de30*/  @!P0 STG.E.U8 desc[UR24][R110.64+0x79], R10 ;  /* 0x0000790a6e008986 */ /* 0x0001e2000c101118 */
[----:B------:R-:W-:Y:S02]  /*2de40*/  ISETP.LT.OR P0, PT, R27, 0xb2, !P1 ;  /* 0x000000b21b00780c */ /* 0x000fe40004f01670 */
[----:B------:R-:W-:Y:S01]  /*2de50*/  LOP3.LUT R12, R12, 0xffffff7f, RZ, 0xc0, !PT ;  /* 0xffffff7f0c0c7812 */ /* 0x000fe200078ec0ff */
[----:B0-----:R-:W0:Y:S08]  /*2de60*/  @!P4 LDC.64 R10, c[0x0][0x5c0] ;  /* 0x00017000ff0acb82 */ /* 0x001e300000000a00 */
[----:B------:R-:W-:-:S02]  /*2de70*/  @!P2 IADD3 R99, P5, P6, R3, R6, R4 ;  /* 0x000000060363a210 */ /* 0x000fc40007ebe004 */
[----:B------:R-:W-:Y:S02]  /*2de80*/  @P2 LOP3.LUT R12, R12, 0x80, RZ, 0xfc, !PT ;  /* 0x000000800c0c2812 */ /* 0x000fe400078efcff */
[-C--:B------:R-:W-:Y:S02]  /*2de90*/  @!P2 IADD3.X R100, R0, R29.reuse, R2, P5, P6 ;  /* 0x0000001d0064a210 */ /* 0x080fe40002fec402 */
[----:B------:R-:W-:Y:S02]  /*2dea0*/  LOP3.LUT R12, R12, 0xffffefff, RZ, 0xc0, !PT ;  /* 0xffffefff0c0c7812 */ /* 0x000fe400078ec0ff */
[----:B------:R-:W-:Y:S02]  /*2deb0*/  @!P0 IADD3 R101, P5, P6, R3, R6, R4 ;  /* 0x0000000603658210 */ /* 0x000fe40007ebe004 */
[----:B------:R-:W-:Y:S02]  /*2dec0*/  @P0 LOP3.LUT R12, R12, 0x1000, RZ, 0xfc, !PT ;  /* 0x000010000c0c0812 */ /* 0x000fe400078efcff */
[----:B------:R-:W-:-:S02]  /*2ded0*/  @!P0 IADD3.X R102, R0, R29, R2, P5, P6 ;  /* 0x0000001d00668210 */ /* 0x000fc40002fec402 */
[----:B------:R-:W-:Y:S02]  /*2dee0*/  ISETP.LT.OR P0, PT, R27, 0xb9, !P1 ;  /* 0x000000b91b00780c */ /* 0x000fe40004f01670 */
[C---:B------:R-:W-:Y:S02]  /*2def0*/  LOP3.LUT P3, RZ, R12.reuse, 0x100, RZ, 0xc0, !PT ;  /* 0x000001000cff7812 */ /* 0x040fe4000786c0ff */
[----:B0-----:R-:W-:Y:S02]  /*2df00*/  @!P4 IADD3 R10, P5, R77, R10, RZ ;  /* 0x0000000a4d0ac210 */ /* 0x001fe40007fbe0ff */
[----:B------:R-:W-:-:S03]  /*2df10*/  LOP3.LUT R12, R12, 0xffff7fff, RZ, 0xc0, !PT ;  /* 0xffff7fff0c0c7812 */ /* 0x000fc600078ec0ff */
[----:B------:R-:W-:-:S04]  /*2df20*/  @!P4 IMAD.X R11, R76, 0x1, R11, P5 ;  /* 0x000000014c0bc824 */ /* 0x000fc800028e060b */
[----:B------:R-:W-:Y:S02]  /*2df30*/  @!P0 IADD3 R105, P5, P6, R3, R6, R4 ;  /* 0x0000000603698210 */ /* 0x000fe40007ebe004 */
[----:B------:R-:W-:Y:S02]  /*2df40*/  @P0 LOP3.LUT R12, R12, 0x8000, RZ, 0xfc, !PT ;  /* 0x000080000c0c0812 */ /* 0x000fe400078efcff */
[----:B------:R-:W-:Y:S02]  /*2df50*/  @!P0 IADD3.X R109, R0, R29, R2, P5, P6 ;  /* 0x0000001d006d8210 */ /* 0x000fe40002fec402 */
[----:B------:R-:W-:Y:S01]  /*2df60*/  ISETP.LT.OR P0, PT, R27, 0x7a, !P1 ;  /* 0x0000007a1b00780c */ /* 0x000fe20004f01670 */
[----:B---3--:R-:W-:Y:S02]  /*2df70*/  FMUL R76, R120, UR17 ;  /* 0x00000011784c7c20 */ /* 0x008fe40008400000 */
[----:B------:R-:W3:Y:S03]  /*2df80*/  LDL.LU R120, [R1+0x370] ;  /* 0x0003700001787983 */ /* 0x000ee60000300800 */
[----:B------:R-:W-:-:S05]  /*2df90*/  F2FP.SATFINITE.E4M3.F32.PACK_AB_MERGE_C R76, RZ, R76, RZ ;  /* 0x0000004cff4c723e */ /* 0x000fca00048070ff */
[----:B------:R0:W-:Y:S02]  /*2dfa0*/  @!P4 STG.E.U8 desc[UR24][R10.64+0x78], R76 ;  /* 0x0000784c0a00c986 */ /* 0x0001e4000c101118 */
[----:B0-----:R-:W0:Y:S01]  /*2dfb0*/  @!P0 LDC.64 R10, c[0x0][0x5c0] ;  /* 0x00017000ff0a8b82 */ /* 0x001e220000000a00 */
[----:B------:R-:W-:Y:S02]  /*2dfc0*/  ISETP.LT.OR P4, PT, R27, 0xba, !P1 ;  /* 0x000000ba1b00780c */ /* 0x000fe40004f81670 */
[----:B0-----:R-:W-:-:S05]  /*2dfd0*/  @!P0 IADD3 R10, P1, R14, R10, RZ ;  /* 0x0000000a0e0a8210 */ /* 0x001fca0007f3e0ff */
[----:B------:R-:W-:Y:S02]  /*2dfe0*/  @!P0 IMAD.X R11, R13, 0x1, R11, P1 ;  /* 0x000000010d0b8824 */ /* 0x000fe400008e060b */
[----:B------:R-:W-:-:S05]  /*2dff0*/  FMUL R13, R125, UR17 ;  /* 0x000000117d0d7c20 */ /* 0x000fca0008400000 */
[----:B------:R-:W-:-:S05]  /*2e000*/  F2FP.SATFINITE.E4M3.F32.PACK_AB_MERGE_C R13, RZ, R13, RZ ;  /* 0x0000000dff0d723e */ /* 0x000fca00048070ff */
[----:B------:R2:W-:Y:S02]  /*2e010*/  @!P0 STG.E.U8 desc[UR24][R10.64+0x79], R13 ;  /* 0x0000790d0a008986 */ /* 0x0005e4000c101118 */
[----:B--2---:R-:W-:Y:S02]  /*2e020*/  FMUL R10, R121, UR17 ;  /* 0x00000011790a7c20 */ /* 0x004fe40008400000 */
[----:B------:R-:W2:Y:S04]  /*2e030*/  LDL.LU R121, [R1+0x374] ;  /* 0x0003740001797983 */ /* 0x000ea80000300800 */
[----:B------:R-:W2:Y:S01]  /*2e040*/  LDL.LU R125, [R1+0x378] ;  /* 0x00037800017d7983 */ /* 0x000ea20000300800 */
[----:B------:R-:W-:-:S05]  /*2e050*/  F2FP.SATFINITE.E4M3.F32.PACK_AB_MERGE_C R10, RZ, R10, RZ ;  /* 0x0000000aff0a723e */ /* 0x000fca00048070ff */
[----:B------:R4:W-:Y:S02]  /*2e060*/  @!P3 STG.E.U8 desc[UR24][R118.64+0x80], R10 ;  /* 0x0000800a7600b986 */ /* 0x0009e4000c101118 */
[----:B----4-:R-:W-:Y:S02]  /*2e070*/  FMUL R10, R124, UR17 ;  /* 0x000000117c0a7c20 */ /* 0x010fe40008400000 */
[----:B------:R-:W4:Y:S01]  /*2e080*/  LDL.LU R124, [R1+0x37c] ;  /* 0x00037c00017c7983 */ /* 0x000f220000300800 */
[----:B------:R-:W-:Y:S02]  /*2e090*/  LOP3.LUT R12, R12, 0xffffbfff, RZ, 0xc0, !PT ;  /* 0xffffbfff0c0c7812 */ /* 0x000fe400078ec0ff */
[----:B------:R-:W-:Y:S02]  /*2e0a0*/  @!P4 IADD3 R103, P5, P6, R3, R6, R4 ;  /* 0x000000060367c210 */ /* 0x000fe40007ebe004 */
[----:B------:R-:W-:Y:S02]  /*2e0b0*/  ISETP.GE.AND P1, PT, R26, 0x109, PT ;  /* 0x000001091a00780c */ /* 0x000fe40003f26270 */
[----:B------:R-:W-:-:S02]  /*2e0c0*/  @P4 LOP3.LUT R12, R12, 0x4000, RZ, 0xfc, !PT ;  /* 0x000040000c0c4812 */ /* 0x000fc400078efcff */
[----:B------:R-:W-:Y:S02]  /*2e0d0*/  @!P4 IADD3.X R107, R0, R29, R2, P5, P6 ;  /* 0x0000001d006bc210 */ /* 0x000fe40002fec402 */
[----:B------:R-:W-:-:S13]  /*2e0e0*/  ISETP.LT.OR P4, PT, R27, 0x1, !P1 ;  /* 0x000000011b00780c */ /* 0x000fda0004f81670 */
[----:B------:R-:W-:-:S04]  /*2e0f0*/  @!P4 IADD3 R104, P5, P6, R3, UR6, R6 ;  /* 0x000000060368cc10 */ /* 0x000fc8000febe006 */
[----:B------:R-:W-:Y:S02]  /*2e100*/  @!P4 IADD3.X R108, R0, UR13, R29, P5, P6 ;  /* 0x0000000d006ccc10 */ /* 0x000fe4000afec41d */
[C---:B------:R-:W-:Y:S02]  /*2e110*/  LOP3.LUT P4, RZ, R8.reuse, 0x40, RZ, 0xc0, !PT ;  /* 0x0000004008ff7812 */ /* 0x040fe4000788c0ff */
[----:B------:R-:W-:Y:S02]  /*2e120*/  LOP3.LUT R5, R5, 0xffdfffff, RZ, 0xc0, !PT ;  /* 0xffdfffff05057812 */ /* 0x000fe400078ec0ff */
[----:B------:R-:W-:Y:S02]  /*2e130*/  LOP3.LUT P2, RZ, R8, 0x40000, RZ, 0xc0, !PT ;  /* 0x0004000008ff7812 */ /* 0x000fe4000784c0ff */
[----:B------:R-:W-:-:S07]  /*2e140*/  ISETP.LT.OR P3, PT, R27, 0x9, !P1 ;  /* 0x000000091b00780c */ /* 0x000fce0004f61670 */
[----:B------:R-:W-:Y:S02]  /*2e150*/  @P4 LOP3.LUT R5, R5, 0x200000, RZ, 0xfc, !PT ;  /* 0x0020000005054812 */ /* 0x000fe400078efcff */
[----:B------:R-:W-:Y:S02]  /*2e160*/  ISETP.LT.OR P4, PT, R27, 0x2, !P1 ;  /* 0x000000021b00780c */ /* 0x000fe40004f81670 */
[----:B------:R-:W-:Y:S02]  /*2e170*/  LOP3.LUT P0, RZ, R5, 0x400000, RZ, 0xc0, !PT ;  /* 0x0040000005ff7812 */ /* 0x000fe4000780c0ff */
[----:B------:R-:W-:-:S09]  /*2e180*/  F2FP.SATFINITE.E4M3.F32.PACK_AB_MERGE_C R10, RZ, R10, RZ ;  /* 0x0000000aff0a723e */ /* 0x000fd200048070ff */
[C-C-:B------:R-:W-:Y:S01]  /*2e190*/  @!P4 IADD3 R106, P5, P6, R3.reuse, UR6, R6.reuse ;  /* 0x00000006036acc10 */ /* 0x140fe2000febe006 */
[----:B------:R0:W-:Y:S03]  /*2e1a0*/  @!P2 STG.E.U8 desc[UR24][R116.64+0x81], R10 ;  /* 0x0000810a7400a986 */ /* 0x0001e6000c101118 */
[----:B------:R-:W-:Y:S02]  /*2e1b0*/  @!P4 IADD3.X R110, R0, UR13, R29, P5, P6 ;  /* 0x0000000d006ecc10 */ /* 0x000fe4000afec41d */
[----:B------:R-:W-:-:S04]  /*2e1c0*/  @!P3 IADD3 R113, P5, P6, R3, UR6, R6 ;  /* 0x000000060371bc10 */ /* 0x000fc8000febe006 */
[----:B------:R-:W-:Y:S01]  /*2e1d0*/  @!P3 IADD3.X R156, R0, UR13, R29, P5, P6 ;  /* 0x0000000d009cbc10 */ /* 0x000fe2000afec41d */
[----:B0-----:R-:W0:Y:S01]  /*2e1e0*/  @!P0 LDC.64 R10, c[0x0][0x5c0] ;  /* 0x00017000ff0a8b82 */ /* 0x001e220000000a00 */
[C---:B------:R-:W-:Y:S02]  /*2e1f0*/  ISETP.LT.OR P3, PT, R27.reuse, 0xa, !P1 ;  /* 0x0000000a1b00780c */ /* 0x040fe40004f61670 */
[----:B------:R-:W-:-:S11]  /*2e200*/  ISETP.LT.OR P4, PT, R27, 0x11, !P1 ;  /* 0x000000111b00780c */ /* 0x000fd60004f81670 */
[----:B------:R-:W-:-:S04]  /*2e210*/  @!P3 IADD3 R157, P5, P6, R3, UR6, R6 ;  /* 0x00000006039dbc10 */ /* 0x000fc8000febe006 */
[C-C-:B------:R-:W-:Y:S02]  /*2e220*/  @!P3 IADD3.X R174, R0.reuse, UR13, R29.reuse, P5, P6 ;  /* 0x0000000d00aebc10 */ /* 0x140fe4000afec41d */
[----:B------:R-:W-:Y:S02]  /*2e230*/  @!P4 IADD3 R119, P5, P6, R3, UR6, R6 ;  /* 0x000000060377cc10 */ /* 0x000fe4000febe006 */
[----:B0-----:R-:W-:Y:S02]  /*2e240*/  @!P0 IADD3 R10, P2, R7, R10, RZ ;  /* 0x0000000a070a8210 */ /* 0x001fe40007f5e0ff */
[----:B------:R-:W-:Y:S02]  /*2e250*/  @!P4 IADD3.X R175, R0, UR13, R29, P5, P6 ;  /* 0x0000000d00afcc10 */ /* 0x000fe4000afec41d */
[----:B------:R-:W-:Y:S01]  /*2e260*/  LOP3.LUT P4, RZ, R5, 0x200000, RZ, 0xc0, !PT ;  /* 0x0020000005ff7812 */ /* 0x000fe2000788c0ff */
[----:B------:R-:W-:Y:S02]  /*2e270*/  @!P0 IMAD.X R11, R81, 0x1, R11, P2 ;  /* 0x00000001510b8824 */ /* 0x000fe400010e060b */
[----:B---3--:R-:W-:-:S05]  /*2e280*/  FMUL R7, R120, UR17 ;  /* 0x0000001178077c20 */ /* 0x008fca0008400000 */
[----:B------:R-:W-:-:S05]  /*2e290*/  F2FP.SATFINITE.E4M3.F32.PACK_AB_MERGE_C R7, RZ, R7, RZ ;  /* 0x00000007ff07723e */ /* 0x000fca00048070ff */
[----:B------:R0:W-:Y:S01]  /*2e2a0*/  @!P0 STG.E.U8 desc[UR24][R10.64+0x80], R7 ;  /* 0x000080070a008986 */ /* 0x0001e2000c101118 */
[----:B------:R-:W-:Y:S01]  /*2e2b0*/  ISETP.LT.OR P2, PT, R27, 0x12, !P1 ;  /* 0x000000121b00780c */ /* 0x000fe20004f41670 */
[----:B0-----:R-:W0:-:S12]  /*2e2c0*/  @!P4 LDC.64 R10, c[0x0][0x5c0] ;  /* 0x00017000ff0acb82 */ /* 0x001e180000000a00 */
[----:B------:R-:W-:-:S04]  /*2e2d0*/  @!P2 IADD3 R117, P5, P6, R3, UR6, R6 ;  /* 0x000000060375ac10 */ /* 0x000fc8000febe006 */
[----:B------:R-:W-:Y:S02]  /*2e2e0*/  @!P2 IADD3.X R120, R0, UR13, R29, P5, P6 ;  /* 0x0000000d0078ac10 */ /* 0x000fe4000afec41d */
[----:B0-----:R-:W-:-:S05]  /*2e2f0*/  @!P4 IADD3 R10, P5, R84, R10, RZ ;  /* 0x0000000a540ac210 */ /* 0x001fca0007fbe0ff */
[----:B------:R-:W-:Y:S01]  /*2e300*/  @!P4 IMAD.X R11, R89, 0x1, R11, P5 ;  /* 0x00000001590bc824 */ /* 0x000fe200028e060b */
[----:B------:R-:W-:Y:S01]  /*2e310*/  LOP3.LUT P3, RZ, R9, 0x400, RZ, 0xc0, !PT ;  /* 0x0000040009ff7812 */ /* 0x000fe2000786c0ff */
[----:B--2---:R-:W-:Y:S02]  /*2e320*/  FMUL R7, R121, UR17 ;  /* 0x0000001179077c20 */ /* 0x004fe40008400000 */
[----:B------:R-:W2:Y:S03]  /*2e330*/  LDL.LU R121, [R1+0x380] ;  /* 0x0003800001797983 */ /* 0x000ea60000300800 */
[----:B------:R-:W-:-:S05]  /*2e340*/  F2FP.SATFINITE.E4M3.F32.PACK_AB_MERGE_C R7, RZ, R7, RZ ;  /* 0x00000007ff07723e */ /* 0x000fca00048070ff */
[----:B------:R0:W-:Y:S02]  /*2e350*/  @!P4 STG.E.U8 desc[UR24][R10.64+0x81], R7 ;  /* 0x000081070a00c986 */ /* 0x0001e4000c101118 */
[----:B0-----:R-:W-:Y:S02]  /*2e360*/  FMUL R7, R125, UR17 ;  /* 0x000000117d077c20 */ /* 0x001fe40008400000 */
[----:B------:R-:W3:Y:S04]  /*2e370*/  LDL.LU R125, [R1+0x384] ;  /* 0x00038400017d7983 */ /* 0x000ee80000300800 */
[----:B------:R-:W3:Y:S04]  /*2e380*/  LDL.LU R131, [R1+0x388] ;  /* 0x0003880001837983 */ /* 0x000ee80000300800 */
[----:B------:R-:W3:Y:S01]  /*2e390*/  LDL.LU R130, [R1+0x38c] ;  /* 0x00038c0001827983 */ /* 0x000ee20000300800 */
[----:B------:R-:W-:-:S05]  /*2e3a0*/  F2FP.SATFINITE.E4M3.F32.PACK_AB_MERGE_C R7, RZ, R7, RZ ;  /* 0x00000007ff07723e */ /* 0x000fca00048070ff */
[----:B------:R4:W-:Y:S02]  /*2e3b0*/  @!P3 STG.E.U8 desc[UR24][R122.64+0x88], R7 ;  /* 0x000088077a00b986 */ /* 0x0009e4000c101118 */
[----:B----4-:R-:W-:Y:S02]  /*2e3c0*/  FMUL R7, R124, UR17 ;  /* 0x000000117c077c20 */ /* 0x010fe40008400000 */
[----:B------:R-:W4:Y:S01]  /*2e3d0*/  LDL.LU R124, [R1+0x390] ;  /* 0x00039000017c7983 */ /* 0x000f220000300800 */
[----:B------:R-:W-:Y:S02]  /*2e3e0*/  ISETP.LT.OR P2, PT, R27, 0x19, !P1 ;  /* 0x000000191b00780c */ /* 0x000fe40004f41670 */
[----:B------:R-:W-:Y:S01]  /*2e3f0*/  LOP3.LUT R5, R5, 0xffefffff, RZ, 0xc0, !PT ;  /* 0xffefffff05057812 */ /* 0x000fe200078ec0ff */
[----:B------:R-:W4:Y:S01]  /*2e400*/  LDL.LU R132, [R1+0x394] ;  /* 0x0003940001847983 */ /* 0x000f220000300800 */
[----:B------:R-:W-:Y:S02]  /*2e410*/  LOP3.LUT P0, RZ, R9, 0x200, RZ, 0xc0, !PT ;  /* 0x0000020009ff7812 */ /* 0x000fe4000780c0ff */
[----:B------:R-:W-:Y:S01]  /*2e420*/  F2FP.SATFINITE.E4M3.F32.PACK_AB_MERGE_C R7, RZ, R7, RZ ;  /* 0x00000007ff07723e */ /* 0x000fe200048070ff */
[----:B------:R-:W4:Y:S06]  /*2e430*/  LDL.LU R142, [R1+0x398] ;  /* 0x00039800018e7983 */ /* 0x000f2c0000300800 */
[----:B------:R-:W-:-:S04]  /*2e440*/  @!P2 IADD3 R116, P5, P6, R3, UR6, R6 ;  /* 0x000000060374ac10 */ /* 0x000fc8000febe006 */
[----:B------:R-:W-:Y:S02]  /*2e450*/  @!P2 IADD3.X R213, R0, UR13, R29, P5, P6 ;  /* 0x0000000d00d5ac10 */ /* 0x000fe4000afec41d */
[----:B------:R-:W-:-:S13]  /*2e460*/  ISETP.LT.OR P2, PT, R27, 0x1a, !P1 ;  /* 0x0000001a1b00780c */ /* 0x000fda0004f41670 */
        /* <DEDUP_REMOVED lines=8> */
[----:B------:R-:W-:-:S13]  /*2e4f0*/  LOP3.LUT P2, RZ, R9, 0x4000, RZ, 0xc0, !PT ;  /* 0x0000400009ff7812 */ /* 0x000fda000784c0ff */
[----:B------:R-:W-:Y:S02]  /*2e500*/  @P2 LOP3.LUT R5, R5, 0x100000, RZ, 0xfc, !PT ;  /* 0x0010000005052812 */ /* 0x000fe400078efcff */
[----:B------:R-:W-:-:S13]  /*2e510*/  LOP3.LUT P2, RZ, R8, 0x80, RZ, 0xc0, !PT ;  /* 0x0000008008ff7812 */ /* 0x000fda000784c0ff */
[----:B------:R-:W0:Y:S01]  /*2e520*/  @!P2 LDC.64 R10, c[0x0][0x5c0] ;  /* 0x00017000ff0aab82 */ /* 0x000e220000000a00 */
[----:B------:R-:W-:Y:S01]  /*2e530*/  LOP3.LUT P4, RZ, R8, 0x100, RZ, 0xc0, !PT ;  /* 0x0000010008ff7812 */ /* 0x000fe2000788c0ff */
[----:B------:R2:W-:Y:S01]  /*2e540*/  @!P0 STG.E.U8 desc[UR24][R114.64+0x89], R7 ;  /* 0x0000890772008986 */ /* 0x0005e2000c101118 */
[----:B------:R-:W-:Y:S02]  /*2e550*/  ISETP.LT.OR P3, PT, R27, 0x29, !P1 ;  /* 0x000000291b00780c */ /* 0x000fe40004f61670 */
[----:B0-----:R-:W-:-:S05]  /*2e560*/  @!P2 IADD3 R10, P0, R85, R10, RZ ;  /* 0x0000000a550aa210 */ /* 0x001fca0007f1e0ff */
[----:B------:R-:W-:-:S06]  /*2e570*/  @!P2 IMAD.X R11, R88, 0x1, R11, P0 ;  /* 0x00000001580ba824 */ /* 0x000fcc00000e060b */
[----:B------:R-:W-:-:S04]  /*2e580*/  @!P3 IADD3 R215, P5, P6, R3, UR6, R6 ;  /* 0x0000000603d7bc10 */ /* 0x000fc8000febe006 */
[----:B------:R-:W-:Y:S02]  /*2e590*/  @!P3 IADD3.X R218, R0, UR13, R29, P5, P6 ;  /* 0x0000000d00dabc10 */ /* 0x000fe4000afec41d */
[----:B------:R-:W-:Y:S01]  /*2e5a0*/  LOP3.LUT P0, RZ, R8, 0x100000, RZ, 0xc0, !PT ;  /* 0x0010000008ff7812 */ /* 0x000fe2000780c0ff */
[----:B--2---:R-:W-:-:S05]  /*2e5b0*/  FMUL R7, R121, UR17 ;  /* 0x0000001179077c20 */ /* 0x004fca0008400000 */
[----:B------:R-:W-:-:S05]  /*2e5c0*/  F2FP.SATFINITE.E4M3.F32.PACK_AB_MERGE_C R7, RZ, R7, RZ ;  /* 0x00000007ff07723e */ /* 0x000fca00048070ff */
[----:B------:R0:W-:Y:S01]  /*2e5d0*/  @!P2 STG.E.U8 desc[UR24][R10.64+0x88], R7 ;  /* 0x000088070a00a986 */ /* 0x0001e2000c101118 */
[----:B------:R-:W-:Y:S01]  /*2e5e0*/  ISETP.LT.OR P2, PT, R27, 0x2a, !P1 ;  /* 0x0000002a1b00780c */ /* 0x000fe20004f41670 */
[----:B0-----:R-:W0:-:S12]  /*2e5f0*/  @!P4 LDC.64 R10, c[0x0][0x5c0] ;  /* 0x00017000ff0acb82 */ /* 0x001e180000000a00 */
[----:B------:R-:W-:-:S04]  /*2e600*/  @!P2 IADD3 R122, P5, P6, R3, UR6, R6 ;  /* 0x00000006037aac10 */ /* 0x000fc8000febe006 */
[----:B------:R-:W-:Y:S02]  /*2e610*/  @!P2 IADD3.X R211, R0, UR13, R29, P5, P6 ;  /* 0x0000000d00d3ac10 */ /* 0x000fe4000afec41d */
[----:B------:R-:W-:Y:S01]  /*2e620*/  ISETP.LT.OR P2, PT, R27, 0x31, !P1 ;  /* 0x000000311b00780c */ /* 0x000fe20004f41670 */
[----:B---3--:R-:W-:-:S05]  /*2e630*/  FMUL R7, R125, UR17 ;  /* 0x000000117d077c20 */ /* 0x008fca0008400000 */
[----:B------:R-:W-:Y:S02]  /*2e640*/  F2FP.SATFINITE.E4M3.F32.PACK_AB_MERGE_C R7, RZ, R7, RZ ;  /* 0x00000007ff07723e */ /* 0x000fe400048070ff */
[----:B0-----:R-:W-:-:S05]  /*2e650*/  @!P4 IADD3 R10, P5, R82, R10, RZ ;  /* 0x0000000a520ac210 */ /* 0x001fca0007fbe0ff */
[----:B------:R-:W-:Y:S01]  /*2e660*/  @!P4 IMAD.X R11, R86, 0x1, R11, P5 ;  /* 0x00000001560bc824 */ /* 0x000fe200028e060b */
[----:B------:R-:W-:-:S04]  /*2e670*/  @!P2 IADD3 R121, P5, P6, R3, UR6, R6 ;  /* 0x000000060379ac10 */ /* 0x000fc8000febe006 */
[----:B------:R-:W-:Y:S02]  /*2e680*/  @!P2 IADD3.X R210, R0, UR13, R29, P5, P6 ;  /* 0x0000000d00d2ac10 */ /* 0x000fe4000afec41d */
[----:B------:R-:W-:Y:S01]  /*2e690*/  LOP3.LUT P2, RZ, R5, 0x100000, RZ, 0xc0, !PT ;  /* 0x0010000005ff7812 */ /* 0x000fe2000784c0ff */
[----:B------:R0:W-:Y:S02]  /*2e6a0*/  @!P4 STG.E.U8 desc[UR24][R10.64+0x89], R7 ;  /* 0x000089070a00c986 */ /* 0x0001e4000c101118 */
[----:B0-----:R-:W-:-:S05]  /*2e6b0*/  FMUL R7, R131, UR17 ;  /* 0x0000001183077c20 */ /* 0x001fca0008400000 */
[----:B------:R-:W-:-:S05]  /*2e6c0*/  F2FP.SATFINITE.E4M3.F32.PACK_AB_MERGE_C R7, RZ, R7, RZ ;  /* 0x00000007ff07723e */ /* 0x000fca00048070ff */
[----:B------:R0:W-:Y:S02]  /*2e6d0*/  @!P2 STG.E.U8 desc[UR24][R126.64+0x90], R7 ;  /* 0x000090077e00a986 */ /* 0x0001e4000c101118 */
[----:B0-----:R-:W-:-:S05]  /*2e6e0*/  FMUL R7, R130, UR17 ;  /* 0x0000001182077c20 */ /* 0x001fca0008400000 */
[----:B------:R-:W-:-:S05]  /*2e6f0*/  F2FP.SATFINITE.E4M3.F32.PACK_AB_MERGE_C R7, RZ, R7, RZ ;  /* 0x00000007ff07723e */ /* 0x000fca00048070ff */
[----:B------:R4:W-:Y:S02]  /*2e700*/  @!P0 STG.E.U8 desc[UR24][R128.64+0x91], R7 ;  /* 0x0000910780008986 */ /* 0x0009e4000c101118 */
[----:B----4-:R-:W-:Y:S02]  /*2e710*/  FMUL R7, R124, UR17 ;  /* 0x000000117c077c20 */ /* 0x010fe40008400000 */
[----:B------:R-:W2:Y:S04]  /*2e720*/  LDL.LU R124, [R1+0x39c] ;  /* 0x00039c00017c7983 */ /* 0x000ea80000300800 */
[----:B------:R-:W3:Y:S04]  /*2e730*/  LDL.LU R145, [R1+0x3a0] ;  /* 0x0003a00001917983 */ /* 0x000ee80000300800 */
[----:B------:R-:W4:Y:S04]  /*2e740*/  LDL.LU R144, [R1+0x3a4] ;  /* 0x0003a40001907983 */ /* 0x000f280000300800 */
[----:B------:R-:W4:Y:S01]  /*2e750*/  LDL.LU R221, [R1+0x3a8] ;  /* 0x0003a80001dd7983 */ /* 0x000f220000300800 */
[----:B------:R-:W-:-:S02]  /*2e760*/  LOP3.LUT P3, RZ, R8, 0x200, RZ, 0xc0, !PT ;  /* 0x0000020008ff7812 */ /* 0x000fc4000786c0ff */
[C---:B------:R-:W-:Y:S02]  /*2e770*/  ISETP.LT.OR P4, PT, R27.reuse, 0x32, !P1 ;  /* 0x000000321b00780c */ /* 0x040fe40004f81670 */
[----:B------:R-:W-:-:S09]  /*2e780*/  ISETP.LT.OR P2, PT, R27, 0x39, !P1 ;  /* 0x000000391b00780c */ /* 0x000fd20004f41670 */
[----:B------:R-:W0:Y:S02]  /*2e790*/  @!P3 LDC.64 R10, c[0x0][0x5c0] ;  /* 0x00017000ff0abb82 */ /* 0x000e240000000a00 */
[----:B------:R-:W-:-:S04]  /*2e7a0*/  @!P4 IADD3 R123, P5, P6, R3, UR6, R6 ;  /* 0x00000006037bcc10 */ /* 0x000fc8000febe006 */
[----:B------:R-:W-:Y:S02]  /*2e7b0*/  @!P4 IADD3.X R125, R0, UR13, R29, P5, P6 ;  /* 0x0000000d007dcc10 */ /* 0x000fe4000afec41d */
[----:B------:R-:W-:-:S04]  /*2e7c0*/  @!P2 IADD3 R126, P5, P6, R3, UR6, R6 ;  /* 0x00000006037eac10 */ /* 0x000fc8000febe006 */
[----:B------:R-:W-:Y:S02]  /*2e7d0*/  @!P2 IADD3.X R127, R0, UR13, R29, P5, P6 ;  /* 0x0000000d007fac10 */ /* 0x000fe4000afec41d */
[----:B------:R-:W-:Y:S02]  /*2e7e0*/  ISETP.LT.OR P2, PT, R27, 0x3a, !P1 ;  /* 0x0000003a1b00780c */ /* 0x000fe40004f41670 */
[----:B------:R-:W-:Y:S02]  /*2e7f0*/  LOP3.LUT P4, RZ, R5, 0x80000, RZ, 0xc0, !PT ;  /* 0x0008000005ff7812 */ /* 0x000fe4000788c0ff */
[----:B------:R-:W-:Y:S02]  /*2e800*/  F2FP.SATFINITE.E4M3.F32.PACK_AB_MERGE_C R7, RZ, R7, RZ ;  /* 0x00000007ff07723e */ /* 0x000fe400048070ff */
[----:B0-----:R-:W-:-:S07]  /*2e810*/  @!P3 IADD3 R10, P0, R80, R10, RZ ;  /* 0x0000000a500ab210 */ /* 0x001fce0007f1e0ff */
[----:B------:R-:W-:Y:S01]  /*2e820*/  @!P2 IADD3 R131, P5, P6, R3, UR6, R6 ;  /* 0x000000060383ac10 */ /* 0x000fe2000febe006 */
[----:B------:R-:W-:-:S03]  /*2e830*/  @!P3 IMAD.X R11, R83, 0x1, R11, P0 ;  /* 0x00000001530bb824 */ /* 0x000fc600000e060b */
[----:B------:R-:W-:Y:S02]  /*2e840*/  @!P2 IADD3.X R216, R0, UR13, R29, P5, P6 ;  /* 0x0000000d00d8ac10 */ /* 0x000fe4000afec41d */
[C---:B------:R-:W-:Y:S01]  /*2e850*/  ISETP.LT.OR P2, PT, R27.reuse, 0x41, !P1 ;  /* 0x000000411b00780c */ /* 0x040fe20004f41670 */
[----:B------:R0:W-:Y:S01]  /*2e860*/  @!P3 STG.E.U8 desc[UR24][R10.64+0x90], R7 ;  /* 0x000090070a00b986 */ /* 0x0001e2000c101118 */
[----:B------:R-:W-:Y:S01]  /*2e870*/  ISETP.LT.OR P3, PT, R27, 0x42, !P1 ;  /* 0x000000421b00780c */ /* 0x000fe20004f61670 */
[----:B0-----:R-:W0:Y:S10]  /*2e880*/  @!P4 LDC.64 R10, c[0x0][0x5c0] ;  /* 0x00017000ff0acb82 */ /* 0x001e340000000a00 */
[----:B------:R-:W-:-:S04]  /*2e890*/  @!P2 IADD3 R133, P5, P6, R3, UR6, R6 ;  /* 0x000000060385ac10 */ /* 0x000fc8000febe006 */
[----:B------:R-:W-:Y:S02]  /*2e8a0*/  @!P2 IADD3.X R141, R0, UR13, R29, P5, P6 ;  /* 0x0000000d008dac10 */ /* 0x000fe4000afec41d */
[----:B------:R-:W-:-:S04]  /*2e8b0*/  @!P3 IADD3 R130, P5, P6, R3, UR6, R6 ;  /* 0x000000060382bc10 */ /* 0x000fc8000febe006 */
[----:B------:R-:W-:Y:S02]  /*2e8c0*/  @!P3 IADD3.X R139, R0, UR13, R29, P5, P6 ;  /* 0x0000000d008bbc10 */ /* 0x000fe4000afec41d */
[----:B------:R-:W-:Y:S01]  /*2e8d0*/  ISETP.LT.OR P3, PT, R27, 0x49, !P1 ;  /* 0x000000491b00780c */ /* 0x000fe20004f61670 */
[----:B------:R-:W-:Y:S01]  /*2e8e0*/  FMUL R7, R132, UR17 ;  /* 0x0000001184077c20 */ /* 0x000fe20008400000 */
[----:B0-----:R-:W-:-:S04]  /*2e8f0*/  @!P4 IADD3 R10, P5, R87, R10, RZ ;  /* 0x0000000a570ac210 */ /* 0x001fc80007fbe0ff */
[----:B------:R-:W-:Y:S01]  /*2e900*/  F2FP.SATFINITE.E4M3.F32.PACK_AB_MERGE_C R7, RZ, R7, RZ ;  /* 0x00000007ff07723e */ /* 0x000fe200048070ff */
[----:B------:R-:W-:-:S06]  /*2e910*/  @!P4 IMAD.X R11, R90, 0x1, R11, P5 ;  /* 0x000000015a0bc824 */ /* 0x000fcc00028e060b */
[----:B------:R-:W-:-:S04]  /*2e920*/  @!P3 IADD3 R129, P5, P6, R3, UR6, R6 ;  /* 0x000000060381bc10 */ /* 0x000fc8000febe006 */
[----:B------:R-:W-:Y:S02]  /*2e930*/  @!P3 IADD3.X R138, R0, UR13, R29, P5, P6 ;  /* 0x0000000d008abc10 */ /* 0x000fe4000afec41d */
[----:B------:R-:W-:Y:S01]  /*2e940*/  LOP3.LUT P6, RZ, R9, 0x80000, RZ, 0xc0, !PT ;  /* 0x0008000009ff7812 */ /* 0x000fe200078cc0ff */
[----:B------:R0:W-:Y:S01]  /*2e950*/  @!P4 STG.E.U8 desc[UR24][R10.64+0x91], R7 ;  /* 0x000091070a00c986 */ /* 0x0001e2000c101118 */
[----:B------:R-:W-:Y:S01]  /*2e960*/  ISETP.LT.OR P3, PT, R27, 0x4a, !P1 ;  /* 0x0000004a1b00780c */ /* 0x000fe20004f61670 */
[----:B0-----:R-:W-:-:S05]  /*2e970*/  FMUL R7, R142, UR17 ;  /* 0x000000118e077c20 */ /* 0x001fca0008400000 */
[----:B------:R-:W-:Y:S02]  /*2e980*/  F2FP.SATFINITE.E4M3.F32.PACK_AB_MERGE_C R7, RZ, R7, RZ ;  /* 0x00000007ff07723e */ /* 0x000fe400048070ff */
[----:B------:R-:W-:-:S03]  /*2e990*/  LOP3.LUT P2, RZ, R8, 0x400, RZ, 0xc0, !PT ;  /* 0x0000040008ff7812 */ /* 0x000fc6000784c0ff */
[----:B------:R2:W-:Y:S01]  /*2e9a0*/  @!P6 STG.E.U8 desc[UR24][R136.64+0x98], R7 ;  /* 0x000098078800e986 */ /* 0x0005e2000c101118 */
[----:B------:R-:W-:Y:S02]  /*2e9b0*/  ISETP.LT.OR P6, PT, R27, 0x51, !P1 ;  /* 0x000000511b00780c */ /* 0x000fe40004fc1670 */
[----:B------:R-:W-:-:S04]  /*2e9c0*/  @!P3 IADD3 R132, P4, P5, R3, UR6, R6 ;  /* 0x000000060384bc10 */ /* 0x000fc8000fd9e006 */
[----:B------:R-:W-:-:S03]  /*2e9d0*/  @!P3 IADD3.X R140, R0, UR13, R29, P4, P5 ;  /* 0x0000000d008cbc10 */ /* 0x000fc6000a7ea41d */
[----:B------:R-:W0:Y:S04]  /*2e9e0*/  @!P2 LDC.64 R10, c[0x0][0x5c0] ;  /* 0x00017000ff0aab82 */ /* 0x000e280000000a00 */
[----:B------:R-:W-:-:S04]  /*2e9f0*/  @!P6 IADD3 R142, P4, P5, R3, UR6, R6 ;  /* 0x00000006038eec10 */ /* 0x000fc8000fd9e006 */
[----:B------:R-:W-:Y:S02]  /*2ea00*/  @!P6 IADD3.X R143, R0, UR13, R29, P4, P5 ;  /* 0x0000000d008fec10 */ /* 0x000fe4000a7ea41d */
[----:B------:R-:W-:Y:S02]  /*2ea10*/  ISETP.LT.OR P6, PT, R27, 0x52, !P1 ;  /* 0x000000521b00780c */ /* 0x000fe40004fc1670 */
[----:B------:R-:W-:Y:S02]  /*2ea20*/  LOP3.LUT P0, RZ, R8, 0x80000, RZ, 0xc0, !PT ;  /* 0x0008000008ff7812 */ /* 0x000fe4000780c0ff */
[----:B------:R-:W-:-:S09]  /*2ea30*/  LOP3.LUT P3, RZ, R5, 0x40000, RZ, 0xc0, !PT ;  /* 0x0004000005ff7812 */ /* 0x000fd2000786c0ff */
[----:B------:R-:W-:-:S04]  /*2ea40*/  @!P6 IADD3 R148, P4, P5, R3, UR6, R6 ;  /* 0x000000060394ec10 */ /* 0x000fc8000fd9e006 */
[----:B------:R-:W-:Y:S02]  /*2ea50*/  @!P6 IADD3.X R152, R0, UR13, R29, P4, P5 ;  /* 0x0000000d0098ec10 */ /* 0x000fe4000a7ea41d */
[----:B0-----:R-:W-:-:S05]  /*2ea60*/  @!P2 IADD3 R10, P4, R91, R10, RZ ;  /* 0x0000000a5b0aa210 */ /* 0x001fca0007f9e0ff */
[----:B------:R-:W-:Y:S02]  /*2ea70*/  @!P2 IMAD.X R11, R92, 0x1, R11, P4 ;  /* 0x000000015c0ba824 */ /* 0x000fe400020e060b */
[----:B--2---:R-:W-:Y:S02]  /*2ea80*/  FMUL R7, R124, UR17 ;  /* 0x000000117c077c20 */ /* 0x004fe40008400000 */
[----:B------:R-:W2:Y:S03]  /*2ea90*/  LDL.LU R124, [R1+0x3ac] ;  /* 0x0003ac00017c7983 */ /* 0x000ea60000300800 */
[----:B------:R-:W-:Y:S01]  /*2eaa0*/  F2FP.SATFINITE.E4M3.F32.PACK_AB_MERGE_C R7, RZ, R7, RZ ;  /* 0x00000007ff07723e */ /* 0x000fe200048070ff */
[----:B------:R-:W2:Y:S04]  /*2eab0*/  LDL.LU R224, [R1+0x3b0] ;  /* 0x0003b00001e07983 */ /* 0x000ea80000300800 */
[----:B------:R3:W-:Y:S02]  /*2eac0*/  @!P0 STG.E.U8 desc[UR24][R134.64+0x99], R7 ;  /* 0x0000990786008986 */ /* 0x0007e4000c101118 */
[----:B---3--:R-:W-:-:S05]  /*2ead0*/  FMUL R7, R145, UR17 ;  /* 0x0000001191077c20 */ /* 0x008fca0008400000 */
[----:B------:R-:W-:Y:S02]  /*2eae0*/  F2FP.SATFINITE.E4M3.F32.PACK_AB_MERGE_C R7, RZ, R7, RZ ;  /* 0x00000007ff07723e */ /* 0x000fe400048070ff */
[----:B------:R-:W-:-:S03]  /*2eaf0*/  ISETP.LT.OR P0, PT, R27, 0x59, !P1 ;  /* 0x000000591b00780c */ /* 0x000fc60004f01670 */
[----:B------:R0:W-:Y:S01]  /*2eb00*/  @!P2 STG.E.U8 desc[UR24][R10.64+0x98], R7 ;  /* 0x000098070a00a986 */ /* 0x0001e2000c101118 */
[----:B------:R-:W-:Y:S01]  /*2eb10*/  ISETP.LT.OR P2, PT, R27, 0x5a, !P1 ;  /* 0x0000005a1b00780c */ /* 0x000fe20004f41670 */
[----:B0-----:R-:W0:Y:S08]  /*2eb20*/  @!P3 LDC.64 R10, c[0x0][0x5c0] ;  /* 0x00017000ff0abb82 */ /* 0x001e300000000a00 */
[----:B------:R-:W-:-:S04]  /*2eb30*/  @!P0 IADD3 R149, P5, P6, R3, UR6, R6 ;  /* 0x0000000603958c10 */ /* 0x000fc8000febe006 */
[----:B------:R-:W-:Y:S02]  /*2eb40*/  @!P0 IADD3.X R153, R0, UR13, R29, P5, P6 ;  /* 0x0000000d00998c10 */ /* 0x000fe4000afec41d */
[----:B------:R-:W-:Y:S01]  /*2eb50*/  @!P2 IADD3 R147, P4, P5, R3, UR6, R6 ;  /* 0x000000060393ac10 */ /* 0x000fe2000fd9e006 */
[----:B----4-:R-:W-:-:S03]  /*2eb60*/  FMUL R7, R144, UR17 ;  /* 0x0000001190077c20 */ /* 0x010fc60008400000 */
[----:B------:R-:W-:Y:S02]  /*2eb70*/  @!P2 IADD3.X R151, R0, UR13, R29, P4, P5 ;  /* 0x0000000d0097ac10 */ /* 0x000fe4000a7ea41d */
[----:B------:R-:W-:Y:S02]  /*2eb80*/  F2FP.SATFINITE.E4M3.F32.PACK_AB_MERGE_C R7, RZ, R7, RZ ;  /* 0x00000007ff07723e */ /* 0x000fe400048070ff */
[----:B0-----:R-:W-:-:S05]  /*2eb90*/  @!P3 IADD3 R10, P4, R93, R10, RZ ;  /* 0x0000000a5d0ab210 */ /* 0x001fca0007f9e0ff */
[----:B------:R-:W-:-:S05]  /*2eba0*/  @!P3 IMAD.X R11, R97, 0x1, R11, P4 ;  /* 0x00000001610bb824 */ /* 0x000fca00020e060b */
[----:B------:R0:W-:Y:S02]  /*2ebb0*/  @!P3 STG.E.U8 desc[UR24][R10.64+0x99], R7 ;  /* 0x000099070a00b986 */ /* 0x0001e4000c101118 */
[----:B0-----:R-:W-:Y:S02]  /*2ebc0*/  FMUL R7, R221, UR17 ;  /* 0x00000011dd077c20 */ /* 0x001fe40008400000 */
[----:B------:R-:W3:Y:S01]  /*2ebd0*/  LDL.LU R221, [R1+0x3b4] ;  /* 0x0003b40001dd7983 */ /* 0x000ee20000300800 */
[----:B------:R-:W-:-:S03]  /*2ebe0*/  ISETP.LT.OR P2, PT, R27, 0x61, !P1 ;  /* 0x000000611b00780c */ /* 0x000fc60004f41670 */
[----:B------:R-:W4:Y:S01]  /*2ebf0*/  LDL.LU R223, [R1+0x3b8] ;  /* 0x0003b80001df7983 */ /* 0x000f220000300800 */
[----:B------:R-:W-:Y:S02]  /*2ec00*/  LOP3.LUT P6, RZ, R9, 0x800000, RZ, 0xc0, !PT ;  /* 0x0080000009ff7812 */ /* 0x000fe400078cc0ff */
[----:B------:R-:W-:Y:S01]  /*2ec10*/  F2FP.SATFINITE.E4M3.F32.PACK_AB_MERGE_C R7, RZ, R7, RZ ;  /* 0x00000007ff07723e */ /* 0x000fe200048070ff */
[----:B------:R-:W4:Y:S06]  /*2ec20*/  LDL.LU R222, [R1+0x3bc] ;  /* 0x0003bc0001de7983 */ /* 0x000f2c0000300800 */
[----:B------:R-:W-:-:S04]  /*2ec30*/  @!P2 IADD3 R146, P4, P5, R3, UR6, R6 ;  /* 0x000000060392ac10 */ /* 0x000fc8000fd9e006 */
[----:B------:R-:W-:Y:S02]  /*2ec40*/  @!P2 IADD3.X R150, R0, UR13, R29, P4, P5 ;  /* 0x0000000d0096ac10 */ /* 0x000fe4000a7ea41d */
[----:B------:R-:W-:Y:S02]  /*2ec50*/  ISETP.LT.OR P5, PT, R27, 0x62, !P1 ;  /* 0x000000621b00780c */ /* 0x000fe40004fa1670 */
[----:B------:R-:W-:-:S11]  /*2ec60*/  LOP3.LUT P2, RZ, R5, 0x20000, RZ, 0xc0, !PT ;  /* 0x0002000005ff7812 */ /* 0x000fd6000784c0ff */
[----:B------:R-:W-:Y:S02]  /*2ec70*/  @!P5 IADD3 R145, P3, P4, R3, UR6, R6 ;  /* 0x000000060391dc10 */ /* 0x000fe4000fc7e006 */
[----:B------:R-:W0:Y:S02]  /*2ec80*/  @!P2 LDC.64 R10, c[0x0][0x5c0] ;  /* 0x00017000ff0aab82 */ /* 0x000e240000000a00 */
[----:B------:R-:W-:Y:S02]  /*2ec90*/  @!P5 IADD3.X R144, R0, UR13, R29, P3, P4 ;  /* 0x0000000d0090dc10 */ /* 0x000fe40009fe841d */
[----:B------:R-:W-:Y:S02]  /*2eca0*/  ISETP.LT.OR P5, PT, R27, 0x69, !P1 ;  /* 0x000000691b00780c */ /* 0x000fe40004fa1670 */
[----:B------:R-:W-:-:S11]  /*2ecb0*/  LOP3.LUT P0, RZ, R9, 0x2000000, RZ, 0xc0, !PT ;  /* 0x0200000009ff7812 */ /* 0x000fd6000780c0ff */
[----:B------:R-:W-:-:S04]  /*2ecc0*/  @!P5 IADD3 R137, P3, P4, R3, UR6, R6 ;  /* 0x000000060389dc10 */ /* 0x000fc8000fc7e006 */
[----:B------:R-:W-:Y:S02]  /*2ecd0*/  @!P5 IADD3.X R136, R0, UR13, R29, P3, P4 ;  /* 0x0000000d0088dc10 */ /* 0x000fe40009fe841d */
[----:B------:R-:W-:Y:S01]  /*2ece0*/  ISETP.LT.OR P5, PT, R27, 0x6a, !P1 ;  /* 0x0000006a1b00780c */ /* 0x000fe20004fa1670 */
[----:B------:R2:W-:-:S12]  /*2ecf0*/  @!P6 STG.E.U8 desc[UR24][R158.64+0xa0], R7 ;  /* 0x0000a0079e00e986 */ /* 0x0005d8000c101118 */
[----:B------:R-:W-:-:S04]  /*2ed00*/  @!P5 IADD3 R135, P3, P4, R3, UR6, R6 ;  /* 0x000000060387dc10 */ /* 0x000fc8000fc7e006 */
[----:B------:R-:W-:Y:S02]  /*2ed10*/  @!P5 IADD3.X R134, R0, UR13, R29, P3, P4 ;  /* 0x0000000d0086dc10 */ /* 0x000fe40009fe841d */
[----:B0-----:R-:W-:-:S05]  /*2ed20*/  @!P2 IADD3 R10, P3, R79, R10, RZ ;  /* 0x0000000a4f0aa210 */ /* 0x001fca0007f7e0ff */
[----:B------:R-:W-:Y:S02]  /*2ed30*/  @!P2 IMAD.X R11, R96, 0x1, R11, P3 ;  /* 0x00000001600ba824 */ /* 0x000fe400018e060b */
[----:B--2---:R-:W-:-:S05]  /*2ed40*/  FMUL R7, R124, UR17 ;  /* 0x000000117c077c20 */ /* 0x004fca0008400000 */
[----:B------:R-:W-:-:S05]  /*2ed50*/  F2FP.SATFINITE.E4M3.F32.PACK_AB_MERGE_C R7, RZ, R7, RZ ;  /* 0x00000007ff07723e */ /* 0x000fca00048070ff */
[----:B------:R0:W-:Y:S02]  /*2ed60*/  @!P0 STG.E.U8 desc[UR24][R162.64+0xa1], R7 ;  /* 0x0000a107a2008986 */ /* 0x0001e4000c101118 */
[----:B0-----:R-:W-:-:S05]  /*2ed70*/  FMUL R7, R224, UR17 ;  /* 0x00000011e0077c20 */ /* 0x001fca0008400000 */
[----:B------:R-:W-:-:S05]  /*2ed80*/  F2FP.SATFINITE.E4M3.F32.PACK_AB_MERGE_C R7, RZ, R7, RZ ;  /* 0x00000007ff07723e */ /* 0x000fca00048070ff */
[----:B------:R3:W-:Y:S02]  /*2ed90*/  @!P2 STG.E.U8 desc[UR24][R10.64+0xa0], R7 ;  /* 0x0000a0070a00a986 */ /* 0x0007e4000c101118 */
[----:B---3--:R-:W-:Y:S02]  /*2eda0*/  FMUL R7, R221, UR17 ;  /* 0x00000011dd077c20 */ /* 0x008fe40008400000 */
[----:B------:R-:W2:Y:S01]  /*2edb0*/  LDL.LU R221, [R1+0x3c0] ;  /* 0x0003c00001dd7983 */ /* 0x000ea20000300800 */
[----:B------:R-:W-:-:S03]  /*2edc0*/  ISETP.LT.OR P0, PT, R27, 0x71, !P1 ;  /* 0x000000711b00780c */ /* 0x000fc60004f01670 */
[----:B------:R-:W3:Y:S10]  /*2edd0*/  LDL.LU R224, [R1+0x3c4] ;  /* 0x0003c40001e07983 */ /* 0x000ef40000300800 */
[----:B------:R-:W-:-:S04]  /*2ede0*/  @!P0 IADD3 R128, P4, P5, R3, UR6, R6 ;  /* 0x0000000603808c10 */ /* 0x000fc8000fd9e006 */
[----:B------:R-:W-:Y:S02]  /*2edf0*/  @!P0 IADD3.X R124, R0, UR13, R29, P4, P5 ;  /* 0x0000000d007c8c10 */ /* 0x000fe4000a7ea41d */
[C---:B------:R-:W-:Y:S02]  /*2ee00*/  LOP3.LUT P4, RZ, R8.reuse, 0x800, RZ, 0xc0, !PT ;  /* 0x0000080008ff7812 */ /* 0x040fe4000788c0ff */
[C---:B------:R-:W-:Y:S02]  /*2ee10*/  LOP3.LUT P5, RZ, R9.reuse, 0x40000000, RZ, 0xc0, !PT ;  /* 0x4000000009ff7812 */ /* 0x040fe400078ac0ff */
[----:B------:R-:W-:Y:S02]  /*2ee20*/  LOP3.LUT P0, RZ, R9, 0x10000000, RZ, 0xc0, !PT ;  /* 0x1000000009ff7812 */ /* 0x000fe4000780c0ff */
[----:B------:R-:W-:Y:S02]  /*2ee30*/  LOP3.LUT P6, RZ, R8, 0x20000000, RZ, 0xc0, !PT ;  /* 0x2000000008ff7812 */ /* 0x000fe400078cc0ff */
[----:B------:R-:W-:-:S05]  /*2ee40*/  LOP3.LUT R5, R5, 0xfffeffff, RZ, 0xc0, !PT ;  /* 0xfffeffff05057812 */ /* 0x000fca00078ec0ff */
[----:B------:R-:W0:Y:S02]  /*2ee50*/  @!P4 LDC.64 R8, c[0x0][0x5c0] ;  /* 0x00017000ff08cb82 */ /* 0x000e240000000a00 */
[----:B------:R-:W-:Y:S02]  /*2ee60*/  @P5 LOP3.LUT R5, R5, 0x10000, RZ, 0xfc, !PT ;  /* 0x0001000005055812 */ /* 0x000fe400078efcff */
[----:B------:R-:W-:Y:S02]  /*2ee70*/  ISETP.LT.OR P5, PT, R27, 0x72, !P1 ;  /* 0x000000721b00780c */ /* 0x000fe40004fa1670 */
[----:B------:R-:W-:-:S11]  /*2ee80*/  F2FP.SATFINITE.E4M3.F32.PACK_AB_MERGE_C R7, RZ, R7, RZ ;  /* 0x00000007ff07723e */ /* 0x000fd600048070ff */
[----:B------:R-:W-:-:S04]  /*2ee90*/  @!P5 IADD3 R115, P2, P3, R3, UR6, R6 ;  /* 0x000000060373dc10 */ /* 0x000fc8000fb5e006 */
[----:B------:R-:W-:Y:S02]  /*2eea0*/  @!P5 IADD3.X R114, R0, UR13, R29, P2, P3 ;  /* 0x0000000d0072dc10 */ /* 0x000fe400097e641d */
[----:B0-----:R-:W-:-:S05]  /*2eeb0*/  @!P4 IADD3 R8, P2, R78, R8, RZ ;  /* 0x000000084e08c210 */ /* 0x001fca0007f5e0ff */
[----:B------:R-:W-:-:S05]  /*2eec0*/  @!P4 IMAD.X R9, R94, 0x1, R9, P2 ;  /* 0x000000015e09c824 */ /* 0x000fca00010e0609 */
[----:B------:R4:W-:Y:S02]  /*2eed0*/  @!P4 STG.E.U8 desc[UR24][R8.64+0xa1], R7 ;  /* 0x0000a1070800c986 */ /* 0x0009e4000c101118 */
[----:B----4-:R-:W-:Y:S01]  /*2eee0*/  FMUL R7, R223, UR17 ;  /* 0x00000011df077c20 */ /* 0x010fe20008400000 */
[----:B------:R-:W-:Y:S01]  /*2eef0*/  ISETP.LT.OR P5, PT, R27, 0x79, !P1 ;  /* 0x000000791b00780c */ /* 0x000fe20004fa1670 */
[----:B------:R-:W4:Y:S01]  /*2ef00*/  LDL.LU R223, [R1+0x3c8] ;  /* 0x0003c80001df7983 */ /* 0x000f220000300800 */
[----:B------:R-:W0:Y:S11]  /*2ef10*/  @!P6 LDC.64 R8, c[0x0][0x5c0] ;  /* 0x00017000ff08eb82 */ /* 0x000e360000000a00 */
[----:B------:R-:W-:-:S04]  /*2ef20*/  @!P5 IADD3 R112, P2, P3, R3, UR6, R6 ;  /* 0x000000060370dc10 */ /* 0x000fc8000fb5e006 */
[----:B------:R-:W-:Y:S02]  /*2ef30*/  @!P5 IADD3.X R111, R0, UR13, R29, P2, P3 ;  /* 0x0000000d006fdc10 */ /* 0x000fe400097e641d */
[----:B------:R-:W-:Y:S02]  /*2ef40*/  LOP3.LUT P5, RZ, R5, 0x10000, RZ, 0xc0, !PT ;  /* 0x0001000005ff7812 */ /* 0x000fe400078ac0ff */
[----:B------:R-:W-:-:S11]  /*2ef50*/  F2FP.SATFINITE.E4M3.F32.PACK_AB_MERGE_C R7, RZ, R7, RZ ;  /* 0x00000007ff07723e */ /* 0x000fd600048070ff */
[----:B------:R1:W-:Y:S02]  /*2ef60*/  @!P5 STG.E.U8 desc[UR24][R172.64+0xa8], R7 ;  /* 0x0000a807ac00d986 */ /* 0x0003e4000c101118 */
[----:B-1----:R-:W-:Y:S02]  /*2ef70*/  FMUL R7, R222, UR17 ;  /* 0x00000011de077c20 */ /* 0x002fe40008400000 */
[----:B------:R-:W4:Y:S03]  /*2ef80*/  LDL.LU R222, [R1+0x3cc] ;  /* 0x0003cc0001de7983 */ /* 0x000f260000300800 */
[----:B------:R-:W-:-:S05]  /*2ef90*/  F2FP.SATFINITE.E4M3.F32.PACK_AB_MERGE_C R7, RZ, R7, RZ ;  /* 0x00000007ff07723e */ /* 0x000fca00048070ff */
[----:B------:R2:W-:Y:S01]  /*2efa0*/  @!P0 STG.E.U8 desc[UR24][R170.64+0xa9], R7 ;  /* 0x0000a907aa008986 */ /* 0x0005e2000c101118 */
[----:B------:R-:W-:-:S13]  /*2efb0*/  ISETP.LT.OR P4, PT, R27, 0x7a, !P1 ;  /* 0x0000007a1b00780c */ /* 0x000fda0004f81670 */
[----:B------:R-:W-:-:S04]  /*2efc0*/  @!P4 IADD3 R97, P2, P3, R3, UR6, R6 ;  /* 0x000000060361cc10 */ /* 0x000fc8000fb5e006 */
[----:B------:R-:W-:Y:S02]  /*2efd0*/  @!P4 IADD3.X R96, R0, UR13, R29, P2, P3 ;  /* 0x0000000d0060cc10 */ /* 0x000fe400097e641d */
[----:B------:R-:W-:Y:S01]  /*2efe0*/  ISETP.LT.OR P4, PT, R27, 0x81, !P1 ;  /* 0x000000811b00780c */ /* 0x000fe20004f81670 */
[----:B--2---:R-:W-:Y:S02]  /*2eff0*/  FMUL R7, R221, UR17 ;  /* 0x00000011dd077c20 */ /* 0x004fe40008400000 */
[----:B------:R-:W2:Y:S10]  /*2f000*/  LDL.LU R221, [R1+0x3d0] ;  /* 0x0003d00001dd7983 */ /* 0x000eb40000300800 */
[----:B------:R-:W-:-:S04]  /*2f010*/  @!P4 IADD3 R94, P2, P3, R3, UR6, R6 ;  /* 0x00000006035ecc10 */ /* 0x000fc8000fb5e006 */
[----:B------:R-:W-:Y:S02]  /*2f020*/  @!P4 IADD3.X R93, R0, UR13, R29, P2, P3 ;  /* 0x0000000d005dcc10 */ /* 0x000fe400097e641d */
[C---:B------:R-:W-:Y:S02]  /*2f030*/  ISETP.LT.OR P4, PT, R27.reuse, 0x82, !P1 ;  /* 0x000000821b00780c */ /* 0x040fe40004f81670 */
[----:B------:R-:W-:-:S11]  /*2f040*/  ISETP.LT.OR P0, PT, R27, 0x89, !P1 ;  /* 0x000000891b00780c */ /* 0x000fd60004f01670 */
[----:B------:R-:W-:-:S04]  /*2f050*/  @!P4 IADD3 R92, P2, P3, R3, UR6, R6 ;  /* 0x00000006035ccc10 */ /* 0x000fc8000fb5e006 */
[----:B------:R-:W-:Y:S02]  /*2f060*/  @!P4 IADD3.X R91, R0, UR13, R29, P2, P3 ;  /* 0x0000000d005bcc10 */ /* 0x000fe400097e641d */
[----:B------:R-:W-:-:S04]  /*2f070*/  @!P0 IADD3 R90, P3, P4, R3, UR6, R6 ;  /* 0x00000006035a8c10 */ /* 0x000fc8000fc7e006 */
[----:B------:R-:W-:Y:S02]  /*2f080*/  @!P0 IADD3.X R89, R0, UR13, R29, P3, P4 ;  /* 0x0000000d00598c10 */ /* 0x000fe40009fe841d */
[----:B------:R-:W-:Y:S02]  /*2f090*/  LOP3.LUT P0, RZ, R5, 0x10, RZ, 0xc0, !PT ;  /* 0x0000001005ff7812 */ /* 0x000fe4000780c0ff */
[----:B0-----:R-:W-:Y:S02]  /*2f0a0*/  @!P6 IADD3 R8, P2, R15, R8, RZ ;  /* 0x000000080f08e210 */ /* 0x001fe40007f5e0ff */
[C---:B------:R-:W-:Y:S02]  /*2f0b0*/  LOP3.LUT P4, RZ, R5.reuse, 0x2, RZ, 0xc0, !PT ;  /* 0x0000000205ff7812 */ /* 0x040fe4000788c0ff */
[----:B------:R-:W-:Y:S01]  /*2f0c0*/  LOP3.LUT R5, R5, 0xffff7fff, RZ, 0xc0, !PT ;  /* 0xffff7fff05057812 */ /* 0x000fe200078ec0ff */
[----:B------:R-:W-:Y:S01]  /*2f0d0*/  @!P6 IMAD.X R9, R28, 0x1, R9, P2 ;  /* 0x000000011c09e824 */ /* 0x000fe200010e0609 */
[----:B------:R-:W-:-:S05]  /*2f0e0*/  F2FP.SATFINITE.E4M3.F32.PACK_AB_MERGE_C R7, RZ, R7, RZ ;  /* 0x00000007ff07723e */ /* 0x000fca00048070ff */
[----:B------:R-:W-:Y:S02]  /*2f0f0*/  @P0 LOP3.LUT R5, R5, 0x8000, RZ, 0xfc, !PT ;  /* 0x0000800005050812 */ /* 0x000fe400078efcff */
[----:B------:R-:W-:Y:S01]  /*2f100*/  LOP3.LUT P0, RZ, R12, 0x1, RZ, 0xc0, !PT ;  /* 0x000000010cff7812 */ /* 0x000fe2000780c0ff */
[----:B------:R3:W-:Y:S02]  /*2f110*/  @!P6 STG.E.U8 desc[UR24][R8.64+0xa8], R7 ;  /* 0x0000a8070800e986 */ /* 0x0007e4000c101118 */
[----:B---3--:R-:W-:-:S10]  /*2f120*/  FMUL R7, R224, UR17 ;  /* 0x00000011e0077c20 */ /* 0x008fd40008400000 */
[----:B------:R-:W0:Y:S01]  /*2f130*/  @!P0 LDC.64 R8, c[0x0][0x5c0] ;  /* 0x00017000ff088b82 */ /* 0x000e220000000a00 */
[----:B------:R-:W3:Y:S01]  /*2f140*/  LDL.LU R224, [R1+0x3d4] ;  /* 0x0003d40001e07983 */ /* 0x000ee20000300800 */
[----:B------:R-:W-:Y:S02]  /*2f150*/  ISETP.LT.OR P6, PT, R27, 0x8a, !P1 ;  /* 0x0000008a1b00780c */ /* 0x000fe40004fc1670 */
[----:B------:R-:W-:-:S11]  /*2f160*/  F2FP.SATFINITE.E4M3.F32.PACK_AB_MERGE_C R7, RZ, R7, RZ ;  /* 0x00000007ff07723e */ /* 0x000fd600048070ff */
[----:B------:R-:W-:-:S04]  /*2f170*/  @!P6 IADD3 R88, P2, P3, R3, UR6, R6 ;  /* 0x000000060358ec10 */ /* 0x000fc8000fb5e006 */
[----:B------:R-:W-:Y:S02]  /*2f180*/  @!P6 IADD3.X R87, R0, UR13, R29, P2, P3 ;  /* 0x0000000d0057ec10 */ /* 0x000fe400097e641d */
[----:B0-----:R-:W-:-:S05]  /*2f190*/  @!P0 IADD3 R8, P2, R95, R8, RZ ;  /* 0x000000085f088210 */ /* 0x001fca0007f5e0ff */
[----:B------:R-:W-:-:S05]  /*2f1a0*/  @!P0 IMAD.X R9, R98, 0x1, R9, P2 ;  /* 0x0000000162098824 */ /* 0x000fca00010e0609 */
[----:B------:R4:W-:Y:S02]  /*2f1b0*/  @!P0 STG.E.U8 desc[UR24][R8.64+0xa9], R7 ;  /* 0x0000a90708008986 */ /* 0x0009e4000c101118 */
[----:B----4-:R-:W-:Y:S02]  /*2f1c0*/  FMUL R7, R223, UR17 ;  /* 0x00000011df077c20 */ /* 0x010fe40008400000 */
[----:B------:R-:W4:Y:S03]  /*2f1d0*/  LDL.LU R223, [R1+0x3d8] ;  /* 0x0003d80001df7983 */ /* 0x000f260000300800 */
[----:B------:R-:W-:-:S05]  /*2f1e0*/  F2FP.SATFINITE.E4M3.F32.PACK_AB_MERGE_C R7, RZ, R7, RZ ;  /* 0x00000007ff07723e */ /* 0x000fca00048070ff */
[----:B------:R0:W-:Y:S02]  /*2f1f0*/  @!P4 STG.E.U8 desc[UR24][R180.64+0xb0], R7 ;  /* 0x0000b007b400c986 */ /* 0x0001e4000c101118 */
[----:B0-----:R-:W-:Y:S02]  /*2f200*/  FMUL R7, R222, UR17 ;  /* 0x00000011de077c20 */ /* 0x001fe40008400000 */
[----:B------:R-:W4:Y:S01]  /*2f210*/  LDL.LU R222, [R1+0x3dc] ;  /* 0x0003dc0001de7983 */ /* 0x000f220000300800 */
[----:B------:R-:W-:-:S13]  /*2f220*/  ISETP.LT.OR P6, PT, R27, 0x91, !P1 ;  /* 0x000000911b00780c */ /* 0x000fda0004fc1670 */
[----:B------:R-:W-:-:S04]  /*2f230*/  @!P6 IADD3 R86, P2, P3, R3, UR6, R6 ;  /* 0x000000060356ec10 */ /* 0x000fc8000fb5e006 */
[----:B------:R-:W-:Y:S02]  /*2f240*/  @!P6 IADD3.X R85, R0, UR13, R29, P2, P3 ;  /* 0x0000000d0055ec10 */ /* 0x000fe400097e641d */
[----:B------:R-:W-:Y:S02]  /*2f250*/  LOP3.LUT P6, RZ, R12, 0x1000, RZ, 0xc0, !PT ;  /* 0x000010000cff7812 */ /* 0x000fe400078cc0ff */
[----:B------:R-:W-:Y:S01]  /*2f260*/  LOP3.LUT R5, R5, 0xffffbfff, RZ, 0xc0, !PT ;  /* 0xffffbfff05057812 */ /* 0x000fe200078ec0ff */
[----:B--2---:R-:W-:Y:S02]  /*2f270*/  FMUL R10, R221, UR17 ;  /* 0x00000011dd0a7c20 */ /* 0x004fe40008400000 */
[----:B------:R-:W2:Y:S08]  /*2f280*/  LDL.LU R221, [R1+0x3e0] ;  /* 0x0003e00001dd7983 */ /* 0x000eb00000300800 */
[----:B------:R-:W-:-:S02]  /*2f290*/  @P6 LOP3.LUT R5, R5, 0x4000, RZ, 0xfc, !PT ;  /* 0x0000400005056812 */ /* 0x000fc400078efcff */
[C---:B------:R-:W-:Y:S01]  /*2f2a0*/  ISETP.LT.OR P6, PT, R27.reuse, 0x92, !P1 ;  /* 0x000000921b00780c */ /* 0x040fe20004fc1670 */
[----:B------:R-:W2:Y:S01]  /*2f2b0*/  LDL.LU R225, [R1+0x3e4] ;  /* 0x0003e40001e17983 */ /* 0x000ea20000300800 */
[----:B------:R-:W-:Y:S02]  /*2f2c0*/  ISETP.LT.OR P4, PT, R27, 0x99, !P1 ;  /* 0x000000991b00780c */ /* 0x000fe40004f81670 */
[----:B------:R-:W-:-:S09]  /*2f2d0*/  LOP3.LUT P5, RZ, R12, 0x80, RZ, 0xc0, !PT ;  /* 0x000000800cff7812 */ /* 0x000fd200078ac0ff */
[----:B------:R-:W-:-:S04]  /*2f2e0*/  @!P6 IADD3 R84, P2, P3, R3, UR6, R6 ;  /* 0x000000060354ec10 */ /* 0x000fc8000fb5e006 */
[----:B------:R-:W-:Y:S01]  /*2f2f0*/  @!P6 IADD3.X R83, R0, UR13, R29, P2, P3 ;  /* 0x0000000d0053ec10 */ /* 0x000fe200097e641d */
[----:B------:R-:W0:Y:S01]  /*2f300*/  @!P5 LDC.64 R8, c[0x0][0x5c0] ;  /* 0x00017000ff08db82 */ /* 0x000e220000000a00 */
[----:B------:R-:W-:-:S04]  /*2f310*/  @!P4 IADD3 R82, P2, P3, R3, UR6, R6 ;  /* 0x000000060352cc10 */ /* 0x000fc8000fb5e006 */
[----:B------:R-:W-:Y:S02]  /*2f320*/  @!P4 IADD3.X R81, R0, UR13, R29, P2, P3 ;  /* 0x0000000d0051cc10 */ /* 0x000fe400097e641d */
[C---:B------:R-:W-:Y:S02]  /*2f330*/  ISETP.LT.OR P4, PT, R27.reuse, 0x9a, !P1 ;  /* 0x0000009a1b00780c */ /* 0x040fe40004f81670 */
[----:B------:R-:W-:Y:S02]  /*2f340*/  ISETP.LT.OR P6, PT, R27, 0xa1, !P1 ;  /* 0x000000a11b00780c */ /* 0x000fe40004fc1670 */
[----:B------:R-:W-:Y:S02]  /*2f350*/  LOP3.LUT P0, RZ, R5, 0x8000, RZ, 0xc0, !PT ;  /* 0x0000800005ff7812 */ /* 0x000fe4000780c0ff */
[----:B------:R-:W-:-:S07]  /*2f360*/  F2FP.SATFINITE.E4M3.F32.PACK_AB_MERGE_C R7, RZ, R7, RZ ;  /* 0x00000007ff07723e */ /* 0x000fce00048070ff */
[----:B------:R-:W-:-:S04]  /*2f370*/  @!P4 IADD3 R80, P2, P3, R3, UR6, R6 ;  /* 0x000000060350cc10 */ /* 0x000fc8000fb5e006 */
[C-C-:B------:R-:W-:Y:S02]  /*2f380*/  @!P4 IADD3.X R79, R0.reuse, UR13, R29.reuse, P2, P3 ;  /* 0x0000000d004fcc10 */ /* 0x140fe400097e641d */
[----:B------:R-:W-:Y:S01]  /*2f390*/  @!P6 IADD3 R78, P3, P4, R3, UR6, R6 ;  /* 0x00000006034eec10 */ /* 0x000fe2000fc7e006 */
[----:B------:R1:W-:Y:S01]  /*2f3a0*/  @!P0 STG.E.U8 desc[UR24][R184.64+0xb1], R7 ;  /* 0x0000b107b8008986 */ /* 0x0003e2000c101118 */
[----:B0-----:R-:W-:Y:S02]  /*2f3b0*/  @!P5 IADD3 R8, P2, R99, R8, RZ ;  /* 0x000000086308d210 */ /* 0x001fe40007f5e0ff */
[----:B------:R-:W-:Y:S02]  /*2f3c0*/  F2FP.SATFINITE.E4M3.F32.PACK_AB_MERGE_C R10, RZ, R10, RZ ;  /* 0x0000000aff0a723e */ /* 0x000fe400048070ff */
[----:B-1----:R-:W-:Y:S02]  /*2f3d0*/  @!P6 IADD3.X R7, R0, UR13, R29, P3, P4 ;  /* 0x0000000d0007ec10 */ /* 0x002fe40009fe841d */
[----:B------:R-:W-:Y:S01]  /*2f3e0*/  LOP3.LUT P6, RZ, R5, 0x4000, RZ, 0xc0, !PT ;  /* 0x0000400005ff7812 */ /* 0x000fe200078cc0ff */
[----:B---3--:R-:W-:-:S02]  /*2f3f0*/  FMUL R15, R224, UR17 ;  /* 0x00000011e00f7c20 */ /* 0x008fc40008400000 */
[----:B------:R-:W3:Y:S01]  /*2f400*/  LDL.LU R224, [R1+0x3e8] ;  /* 0x0003e80001e07983 */ /* 0x000ee20000300800 */
[----:B------:R-:W-:-:S05]  /*2f410*/  @!P5 IMAD.X R9, R100, 0x1, R9, P2 ;  /* 0x000000016409d824 */ /* 0x000fca00010e0609 */
[----:B------:R0:W-:Y:S01]  /*2f420*/  @!P5 STG.E.U8 desc[UR24][R8.64+0xb0], R10 ;  /* 0x0000b00a0800d986 */ /* 0x0001e2000c101118 */
[----:B------:R-:W-:-:S03]  /*2f430*/  ISETP.LT.OR P4, PT, R27, 0xa2, !P1 ;  /* 0x000000a21b00780c */ /* 0x000fc60004f81670 */
[----:B0-----:R-:W0:Y:S10]  /*2f440*/  @!P6 LDC.64 R8, c[0x0][0x5c0] ;  /* 0x00017000ff08eb82 */ /* 0x001e340000000a00 */
[----:B------:R-:W-:-:S04]  /*2f450*/  @!P4 IADD3 R10, P2, P3, R3, UR6, R6 ;  /* 0x00000006030acc10 */ /* 0x000fc8000fb5e006 */
[----:B------:R-:W-:Y:S02]  /*2f460*/  @!P4 IADD3.X R11, R0, UR13, R29, P2, P3 ;  /* 0x0000000d000bcc10 */ /* 0x000fe400097e641d */
[----:B------:R-:W-:Y:S02]  /*2f470*/  F2FP.SATFINITE.E4M3.F32.PACK_AB_MERGE_C R15, RZ, R15, RZ ;  /* 0x0000000fff0f723e */ /* 0x000fe400048070ff */
[----:B0-----:R-:W-:-:S05]  /*2f480*/  @!P6 IADD3 R8, P2, R101, R8, RZ ;  /* 0x000000086508e210 */ /* 0x001fca0007f5e0ff */
[----:B------:R-:W-:-:S05]  /*2f490*/  @!P6 IMAD.X R9, R102, 0x1, R9, P2 ;  /* 0x000000016609e824 */ /* 0x000fca00010e0609 */
[----:B------:R4:W-:Y:S02]  /*2f4a0*/  @!P6 STG.E.U8 desc[UR24][R8.64+0xb1], R15 ;  /* 0x0000b10f0800e986 */ /* 0x0009e4000c101118 */
[----:B----4-:R-:W-:Y:S02]  /*2f4b0*/  FMUL R8, R223, UR17 ;  /* 0x00000011df087c20 */ /* 0x010fe40008400000 */
[----:B------:R-:W4:Y:S01]  /*2f4c0*/  LDL.LU R223, [R1+0x3ec] ;  /* 0x0003ec0001df7983 */ /* 0x000f220000300800 */
[----:B------:R-:W-:Y:S02]  /*2f4d0*/  LOP3.LUT P0, RZ, R5, 0x80, RZ, 0xc0, !PT ;  /* 0x0000008005ff7812 */ /* 0x000fe4000780c0ff */
[----:B------:R-:W-:-:S11]  /*2f4e0*/  F2FP.SATFINITE.E4M3.F32.PACK_AB_MERGE_C R8, RZ, R8, RZ ;  /* 0x00000008ff08723e */ /* 0x000fd600048070ff */
[----:B------:R0:W-:Y:S02]  /*2f4f0*/  @!P0 STG.E.U8 desc[UR24][R190.64+0xb8], R8 ;  /* 0x0000b808be008986 */ /* 0x0001e4000c101118 */
[----:B0-----:R-:W-:Y:S02]  /*2f500*/  FMUL R8, R222, UR17 ;  /* 0x00000011de087c20 */ /* 0x001fe40008400000 */
[----:B------:R-:W4:Y:S01]  /*2f510*/  LDL.LU R222, [R1+0x3f0] ;  /* 0x0003f00001de7983 */ /* 0x000f220000300800 */
[----:B------:R-:W-:-:S13]  /*2f520*/  ISETP.LT.OR P4, PT, R27, 0xa9, !P1 ;  /* 0x000000a91b00780c */ /* 0x000fda0004f81670 */
[----:B------:R-:W-:-:S04]  /*2f530*/  @!P4 IADD3 R13, P2, P3, R3, UR6, R6 ;  /* 0x00000006030dcc10 */ /* 0x000fc8000fb5e006 */
[----:B------:R-:W-:Y:S02]  /*2f540*/  @!P4 IADD3.X R14, R0, UR13, R29, P2, P3 ;  /* 0x0000000d000ecc10 */ /* 0x000fe400097e641d */
[----:B------:R-:W-:Y:S02]  /*2f550*/  ISETP.LT.OR P3, PT, R27, 0xaa, !P1 ;  /* 0x000000aa1b00780c */ /* 0x000fe40004f61670 */
[----:B------:R-:W-:-:S11]  /*2f560*/  LOP3.LUT R5, R5, 0xfffff7ff, RZ, 0xc0, !PT ;  /* 0xfffff7ff05057812 */ /* 0x000fd600078ec0ff */
[----:B------:R-:W-:-:S04]  /*2f570*/  @!P3 IADD3 R15, P2, P5, R3, UR6, R6 ;  /* 0x00000006030fbc10 */ /* 0x000fc8000fd5e006 */
[----:B------:R-:W-:Y:S02]  /*2f580*/  @!P3 IADD3.X R26, R0, UR13, R29, P2, P5 ;  /* 0x0000000d001abc10 */ /* 0x000fe400097ea41d */
[----:B------:R-:W-:Y:S02]  /*2f590*/  ISETP.LT.OR P2, PT, R27, 0xb1, !P1 ;  /* 0x000000b11b00780c */ /* 0x000fe40004f41670 */
[----:B------:R-:W-:-:S04]  /*2f5a0*/  @P4 LOP3.LUT R5, R5, 0x800, RZ, 0xfc, !PT ;  /* 0x0000080005054812 */ /* 0x000fc800078efcff */
[----:B------:R-:W-:Y:S01]  /*2f5b0*/  LOP3.LUT R5, R5, 0xffffefff, RZ, 0xc0, !PT ;  /* 0xffffefff05057812 */ /* 0x000fe200078ec0ff */
[----:B--2---:R-:W-:Y:S02]  /*2f5c0*/  FMUL R95, R221, UR17 ;  /* 0x00000011dd5f7c20 */ /* 0x004fe40008400000 */
[----:B------:R-:W2:Y:S04]  /*2f5d0*/  LDL.LU R221, [R1+0x3f4] ;  /* 0x0003f40001dd7983 */ /* 0x000ea80000300800 */
[----:B------:R-:W-:Y:S02]  /*2f5e0*/  @!P2 IADD3 R77, P5, P6, R3, UR6, R6 ;  /* 0x00000006034dac10 */ /* 0x000fe4000febe006 */
[----:B------:R-:W-:Y:S02]  /*2f5f0*/  @P3 LOP3.LUT R5, R5, 0x1000, RZ, 0xfc, !PT ;  /* 0x0000100005053812 */ /* 0x000fe400078efcff */
[----:B------:R-:W-:-:S02]  /*2f600*/  LOP3.LUT P4, RZ, R12, 0x8000, RZ, 0xc0, !PT ;  /* 0x000080000cff7812 */ /* 0x000fc4000788c0ff */
[----:B------:R-:W-:Y:S02]  /*2f610*/  LOP3.LUT P3, RZ, R12, 0x4000, RZ, 0xc0, !PT ;  /* 0x000040000cff7812 */ /* 0x000fe4000786c0ff */
[----:B------:R-:W-:Y:S02]  /*2f620*/  @!P2 IADD3.X R12, R0, UR13, R29, P5, P6 ;  /* 0x0000000d000cac10 */ /* 0x000fe4000afec41d */
[----:B------:R-:W-:-:S13]  /*2f630*/  ISETP.LT.OR P5, PT, R27, 0xb2, !P1 ;  /* 0x000000b21b00780c */ /* 0x000fda0004fa1670 */
[----:B------:R-:W-:-:S04]  /*2f640*/  @!P5 IADD3 R76, P0, P6, R3, UR6, R6 ;  /* 0x00000006034cdc10 */ /* 0x000fc8000fe1e006 */
[----:B------:R-:W-:Y:S02]  /*2f650*/  @!P5 IADD3.X R28, R0, UR13, R29, P0, P6 ;  /* 0x0000000d001cdc10 */ /* 0x000fe400087ec41d */
[----:B------:R-:W-:Y:S02]  /*2f660*/  LOP3.LUT P6, RZ, R5, 0x200, RZ, 0xc0, !PT ;  /* 0x0000020005ff7812 */ /* 0x000fe400078cc0ff */
[----:B------:R-:W-:-:S11]  /*2f670*/  F2FP.SATFINITE.E4M3.F32.PACK_AB_MERGE_C R8, RZ, R8, RZ ;  /* 0x00000008ff08723e */ /* 0x000fd600048070ff */
[----:B------:R0:W-:Y:S02]  /*2f680*/  @!P6 STG.E.U8 desc[UR24][R204.64+0xb9], R8 ;  /* 0x0000b908cc00e986 */ /* 0x0001e4000c101118 */
[----:B0-----:R-:W0:Y:S01]  /*2f690*/  @!P4 LDC.64 R8, c[0x0][0x5c0] ;  /* 0x00017000ff08cb82 */ /* 0x001e220000000a00 */
[----:B------:R-:W-:Y:S02]  /*2f6a0*/  F2FP.SATFINITE.E4M3.F32.PACK_AB_MERGE_C R95, RZ, R95, RZ ;  /* 0x0000005fff5f723e */ /* 0x000fe400048070ff */
[----:B0-----:R-:W-:-:S05]  /*2f6b0*/  @!P4 IADD3 R8, P6, R105, R8, RZ ;  /* 0x000000086908c210 */ /* 0x001fca0007fde0ff */
[----:B------:R-:W-:-:S05]  /*2f6c0*/  @!P4 IMAD.X R9, R109, 0x1, R9, P6 ;  /* 0x000000016d09c824 */ /* 0x000fca00030e0609 */
[----:B------:R0:W-:Y:S02]  /*2f6d0*/  @!P4 STG.E.U8 desc[UR24][R8.64+0xb8], R95 ;  /* 0x0000b85f0800c986 */ /* 0x0001e4000c101118 */
[----:B0-----:R-:W0:Y:S01]  /*2f6e0*/  @!P3 LDC.64 R8, c[0x0][0x5c0] ;  /* 0x00017000ff08bb82 */ /* 0x001e220000000a00 */
[----:B------:R-:W-:Y:S02]  /*2f6f0*/  FMUL R95, R225, UR17 ;  /* 0x00000011e15f7c20 */ /* 0x000fe40008400000 */
[----:B------:R-:W2:Y:S03]  /*2f700*/  LDL.LU R225, [R1+0x3f8] ;  /* 0x0003f80001e17983 */ /* 0x000ea60000300800 */
[----:B------:R-:W-:Y:S02]  /*2f710*/  F2FP.SATFINITE.E4M3.F32.PACK_AB_MERGE_C R95, RZ, R95, RZ ;  /* 0x0000005fff5f723e */ /* 0x000fe400048070ff */
[----:B0-----:R-:W-:-:S05]  /*2f720*/  @!P3 IADD3 R8, P6, R103, R8, RZ ;  /* 0x000000086708b210 */ /* 0x001fca0007fde0ff */
[----:B------:R-:W-:-:S05]  /*2f730*/  @!P3 IMAD.X R9, R107, 0x1, R9, P6 ;  /* 0x000000016b09b824 */ /* 0x000fca00030e0609 */
[----:B------:R3:W-:Y:S02]  /*2f740*/  @!P3 STG.E.U8 desc[UR24][R8.64+0xb9], R95 ;  /* 0x0000b95f0800b986 */ /* 0x0007e4000c101118 */
[----:B---3--:R-:W-:Y:S02]  /*2f750*/  FMUL R8, R224, UR17 ;  /* 0x00000011e0087c20 */ /* 0x008fe40008400000 */
[----:B------:R-:W3:Y:S01]  /*2f760*/  LDL.LU R224, [R1+0x3fc] ;  /* 0x0003fc0001e07983 */ /* 0x000ee20000300800 */
[----:B------:R-:W-:-:S04]  /*2f770*/  LOP3.LUT P0, RZ, R5, 0x2000, RZ, 0xc0, !PT ;  /* 0x0000200005ff7812 */ /* 0x000fc8000780c0ff */
[C---:B------:R-:W-:Y:S02]  /*2f780*/  ISETP.LT.OR P4, PT, R27.reuse, 0x1, !P0 ;  /* 0x000000011b00780c */ /* 0x040fe40004781670 */
[----:B------:R-:W-:Y:S02]  /*2f790*/  F2FP.SATFINITE.E4M3.F32.PACK_AB_MERGE_C R8, RZ, R8, RZ ;  /* 0x00000008ff08723e */ /* 0x000fe400048070ff */
[----:B------:R-:W-:-:S09]  /*2f7a0*/  ISETP.LT.OR P6, PT, R27, 0x2, !P0 ;  /* 0x000000021b00780c */ /* 0x000fd200047c1670 */
[----:B------:R4:W-:Y:S01]  /*2f7b0*/  @!P4 STG.E.U8 desc[UR24][R208.64], R8 ;  /* 0x00000008d000c986 */ /* 0x0009e2000c101118 */
[----:B------:R-:W-:Y:S01]  /*2f7c0*/  ISETP.LT.OR P4, PT, R27, 0x1, !P1 ;  /* 0x000000011b00780c */ /* 0x000fe20004f81670 */
[----:B----4-:R-:W-:Y:S02]  /*2f7d0*/  FMUL R8, R223, UR17 ;  /* 0x00000011df087c20 */ /* 0x010fe40008400000 */
[----:B------:R-:W4:Y:S03]  /*2f7e0*/  LDL.LU R223, [R1+0x400] ;  /* 0x0004000001df7983 */ /* 0x000f260000300800 */
[----:B------:R-:W-:-:S05]  /*2f7f0*/  F2FP.SATFINITE.E4M3.F32.PACK_AB_MERGE_C R8, RZ, R8, RZ ;  /* 0x00000008ff08723e */ /* 0x000fca00048070ff */
[----:B------:R0:W-:Y:S02]  /*2f800*/  @!P6 STG.E.U8 desc[UR24][R192.64+0x1], R8 ;  /* 0x00000108c000e986 */ /* 0x0001e4000c101118 */
[----:B0-----:R-:W0:Y:S01]  /*2f810*/  @!P4 LDC.64 R8, c[0x0][0x5c0] ;  /* 0x00017000ff08cb82 */ /* 0x001e220000000a00 */
[----:B------:R-:W-:Y:S02]  /*2f820*/  FMUL R95, R222, UR17 ;  /* 0x00000011de5f7c20 */ /* 0x000fe40008400000 */
[----:B------:R-:W4:Y:S03]  /*2f830*/  LDL.LU R222, [R1+0x404] ;  /* 0x0004040001de7983 */ /* 0x000f260000300800 */
[----:B------:R-:W-:Y:S02]  /*2f840*/  F2FP.SATFINITE.E4M3.F32.PACK_AB_MERGE_C R95, RZ, R95, RZ ;  /* 0x0000005fff5f723e */ /* 0x000fe400048070ff */
[----:B0-----:R-:W-:-:S05]  /*2f850*/  @!P4 IADD3 R8, P6, R104, R8, RZ ;  /* 0x000000086808c210 */ /* 0x001fca0007fde0ff */
[----:B------:R-:W-:Y:S01]  /*2f860*/  @!P4 IMAD.X R9, R108, 0x1, R9, P6 ;  /* 0x000000016c09c824 */ /* 0x000fe200030e0609 */
[----:B------:R-:W-:-:S13]  /*2f870*/  ISETP.LT.OR P6, PT, R27, 0x1, !P1 ;  /* 0x000000011b00780c */ /* 0x000fda0004fc1670 */
[----:B------:R2:W-:Y:S02]  /*2f880*/  @!P6 STG.E.U8 desc[UR24][R8.64], R95 ;  /* 0x0000005f0800e986 */ /* 0x0005e4000c101118 */
[----:B--2---:R-:W-:Y:S02]  /*2f890*/  FMUL R95, R221, UR17 ;  /* 0x00000011dd5f7c20 */ /* 0x004fe40008400000 */
[----:B------:R-:W2:Y:S01]  /*2f8a0*/  LDL.LU R221, [R1+0x408] ;  /* 0x0004080001dd7983 */ /* 0x000ea20000300800 */
[----:B------:R-:W-:-:S13]  /*2f8b0*/  ISETP.LT.OR P4, PT, R27, 0x2, !P1 ;  /* 0x000000021b00780c */ /* 0x000fda0004f81670 */
[----:B------:R-:W0:Y:S01]  /*2f8c0*/  @!P4 LDC.64 R8, c[0x0][0x5c0] ;  /* 0x00017000ff08cb82 */ /* 0x000e220000000a00 */
[----:B------:R-:W-:Y:S02]  /*2f8d0*/  F2FP.SATFINITE.E4M3.F32.PACK_AB_MERGE_C R95, RZ, R95, RZ ;  /* 0x0000005fff5f723e */ /* 0x000fe400048070ff */
[----:B0-----:R-:W-:-:S05]  /*2f8e0*/  @!P4 IADD3 R8, P6, R106, R8, RZ ;  /* 0x000000086a08c210 */ /* 0x001fca0007fde0ff */
[----:B------:R-:W-:Y:S01]  /*2f8f0*/  @!P4 IMAD.X R9, R110, 0x1, R9, P6 ;  /* 0x000000016e09c824 */ /* 0x000fe200030e0609 */
[C---:B------:R-:W-:Y:S02]  /*2f900*/  ISETP.LT.OR P6, PT, R27.reuse, 0x2, !P1 ;  /* 0x000000021b00780c */ /* 0x040fe40004fc1670 */
[----:B------:R-:W-:-:S11]  /*2f910*/  ISETP.LT.OR P4, PT, R27, 0x9, !P0 ;  /* 0x000000091b00780c */ /* 0x000fd60004781670 */
[----:B------:R0:W-:Y:S01]  /*2f920*/  @!P6 STG.E.U8 desc[UR24][R8.64+0x1], R95 ;  /* 0x0000015f0800e986 */ /* 0x0001e2000c101118 */
[----:B------:R-:W-:Y:S01]  /*2f930*/  ISETP.LT.OR P6, PT, R27, 0xa, !P0 ;  /* 0x0000000a1b00780c */ /* 0x000fe200047c1670 */
[----:B0-----:R-:W-:Y:S02]  /*2f940*/  FMUL R8, R225, UR17 ;  /* 0x00000011e1087c20 */ /* 0x001fe40008400000 */
[----:B------:R-:W2:Y:S03]  /*2f950*/  LDL.LU R225, [R1+0x40c] ;  /* 0x00040c0001e17983 */ /* 0x000ea60000300800 */
[----:B------:R-:W-:-:S05]  /*2f960*/  F2FP.SATFINITE.E4M3.F32.PACK_AB_MERGE_C R8, RZ, R8, RZ ;  /* 0x00000008ff08723e */ /* 0x000fca00048070ff */
[----:B------:R3:W-:Y:S01]  /*2f970*/  @!P4 STG.E.U8 desc[UR24][R200.64+0x8], R8 ;  /* 0x00000808c800c986 */ /* 0x0007e2000c101118 */
[----:B------:R-:W-:Y:S01]  /*2f980*/  ISETP.LT.OR P4, PT, R27, 0x9, !P1 ;  /* 0x000000091b00780c */ /* 0x000fe20004f81670 */
[----:B---3--:R-:W-:Y:S02]  /*2f990*/  FMUL R8, R224, UR17 ;  /* 0x00000011e0087c20 */ /* 0x008fe40008400000 */
[----:B------:R-:W3:Y:S03]  /*2f9a0*/  LDL.LU R224, [R1+0x410] ;  /* 0x0004100001e07983 */ /* 0x000ee60000300800 */
[----:B------:R-:W-:-:S05]  /*2f9b0*/  F2FP.SATFINITE.E4M3.F32.PACK_AB_MERGE_C R8, RZ, R8, RZ ;  /* 0x00000008ff08723e */ /* 0x000fca00048070ff */
[----:B------:R0:W-:Y:S02]  /*2f9c0*/  @!P6 STG.E.U8 desc[UR24][R202.64+0x9], R8 ;  /* 0x00000908ca00e986 */ /* 0x0001e4000c101118 */
[----:B0-----:R-:W0:Y:S01]  /*2f9d0*/  @!P4 LDC.64 R8, c[0x0][0x5c0] ;  /* 0x00017000ff08cb82 */ /* 0x001e220000000a00 */
[----:B----4-:R-:W-:Y:S02]  /*2f9e0*/  FMUL R95, R223, UR17 ;  /* 0x00000011df5f7c20 */ /* 0x010fe40008400000 */
[----:B------:R-:W4:Y:S01]  /*2f9f0*/  LDL.LU R223, [R1+0x414] ;  /* 0x0004140001df7983 */ /* 0x000f220000300800 */
[----:B0-----:R-:W-:-:S05]  /*2fa00*/  @!P4 IADD3 R8, P6, R113, R8, RZ ;  /* 0x000000087108c210 */ /* 0x001fca0007fde0ff */
[----:B------:R-:W-:Y:S01]  /*2fa10*/  @!P4 IMAD.X R9, R156, 0x1, R9, P6 ;  /* 0x000000019c09c824 */ /* 0x000fe200030e0609 */
[C---:B------:R-:W-:Y:S02]  /*2fa20*/  ISETP.LT.OR P6, PT, R27.reuse, 0x9, !P1 ;  /* 0x000000091b00780c */ /* 0x040fe40004fc1670 */
[----:B------:R-:W-:Y:S02]  /*2fa30*/  ISETP.LT.OR P4, PT, R27, 0xa, !P1 ;  /* 0x0000000a1b00780c */ /* 0x000fe40004f81670 */
[----:B------:R-:W-:-:S09]  /*2fa40*/  F2FP.SATFINITE.E4M3.F32.PACK_AB_MERGE_C R95, RZ, R95, RZ ;  /* 0x0000005fff5f723e */ /* 0x000fd200048070ff */
        /* <DEDUP_REMOVED lines=11> */
[C---:B------:R-:W-:Y:S02]  /*2fb00*/  ISETP.LT.OR P4, PT, R27.reuse, 0x11, !P0 ;  /* 0x000000111b00780c */ /* 0x040fe40004781670 */
[----:B------:R-:W-:Y:S02]  /*2fb10*/  F2FP.SATFINITE.E4M3.F32.PACK_AB_MERGE_C R8, RZ, R8, RZ ;  /* 0x00000008ff08723e */ /* 0x000fe400048070ff */
[----:B------:R-:W-:-:S09]  /*2fb20*/  ISETP.LT.OR P6, PT, R27, 0x12, !P0 ;  /* 0x000000121b00780c */ /* 0x000fd200047c1670 */
[----:B------:R0:W-:Y:S01]  /*2fb30*/  @!P4 STG.E.U8 desc[UR24][R206.64+0x10], R8 ;  /* 0x00001008ce00c986 */ /* 0x0001e2000c101118 */
[----:B------:R-:W-:Y:S01]  /*2fb40*/  ISETP.LT.OR P4, PT, R27, 0x11, !P1 ;  /* 0x000000111b00780c */ /* 0x000fe20004f81670 */
[----:B0-----:R-:W-:Y:S02]  /*2fb50*/  FMUL R8, R225, UR17 ;  /* 0x00000011e1087c20 */ /* 0x001fe40008400000 */
[----:B------:R-:W2:Y:S03]  /*2fb60*/  LDL.LU R225, [R1+0x420] ;  /* 0x0004200001e17983 */ /* 0x000ea60000300800 */
[----:B------:R-:W-:-:S05]  /*2fb70*/  F2FP.SATFINITE.E4M3.F32.PACK_AB_MERGE_C R8, RZ, R8, RZ ;  /* 0x00000008ff08723e */ /* 0x000fca00048070ff */
[----:B------:R0:W-:Y:S02]  /*2fb80*/  @!P6 STG.E.U8 desc[UR24][R188.64+0x11], R8 ;  /* 0x00001108bc00e986 */ /* 0x0001e4000c101118 */
[----:B0-----:R-:W0:Y:S02]  /*2fb90*/  @!P4 LDC.64 R8, c[0x0][0x5c0] ;  /* 0x00017000ff08cb82 */ /* 0x001e240000000a00 */
[----:B0-----:R-:W-:Y:S01]  /*2fba0*/  @!P4 IADD3 R8, P6, R119, R8, RZ ;  /* 0x000000087708c210 */ /* 0x001fe20007fde0ff */
[----:B---3--:R-:W-:Y:S02]  /*2fbb0*/  FMUL R95, R224, UR17 ;  /* 0x00000011e05f7c20 */ /* 0x008fe40008400000 */
[----:B------:R-:W3:Y:S02]  /*2fbc0*/  LDL.LU R224, [R1+0x424] ;  /* 0x0004240001e07983 */ /* 0x000ee40000300800 */
[----:B------:R-:W-:Y:S01]  /*2fbd0*/  @!P4 IMAD.X R9, R175, 0x1, R9, P6 ;  /* 0x00000001af09c824 */ /* 0x000fe200030e0609 */
[----:B------:R-:W-:-:S02]  /*2fbe0*/  ISETP.LT.OR P6, PT, R27, 0x11, !P1 ;  /* 0x000000111b00780c */ /* 0x000fc40004fc1670 */
[----:B------:R-:W-:Y:S02]  /*2fbf0*/  ISETP.LT.OR P4, PT, R27, 0x12, !P1 ;  /* 0x000000121b00780c */ /* 0x000fe40004f81670 */
[----:B------:R-:W-:-:S09]  /*2fc00*/  F2FP.SATFINITE.E4M3.F32.PACK_AB_MERGE_C R95, RZ, R95, RZ ;  /* 0x0000005fff5f723e */ /* 0x000fd200048070ff */
[----:B------:R0:W-:Y:S02]  /*2fc10*/  @!P6 STG.E.U8 desc[UR24][R8.64+0x10], R95 ;  /* 0x0000105f0800e986 */ /* 0x0001e4000c101118 */
[----:B0-----:R-:W0:Y:S01]  /*2fc20*/  @!P4 LDC.64 R8, c[0x0][0x5c0] ;  /* 0x00017000ff08cb82 */ /* 0x001e220000000a00 */
[----:B----4-:R-:W-:Y:S02]  /*2fc30*/  FMUL R95, R223, UR17 ;  /* 0x00000011df5f7c20 */ /* 0x010fe40008400000 */
[----:B------:R-:W4:Y:S03]  /*2fc40*/  LDL.LU R223, [R1+0x428] ;  /* 0x0004280001df7983 */ /* 0x000f260000300800 */
[----:B------:R-:W-:Y:S02]  /*2fc50*/  F2FP.SATFINITE.E4M3.F32.PACK_AB_MERGE_C R95, RZ, R95, RZ ;  /* 0x0000005fff5f723e */ /* 0x000fe400048070ff */
[----:B0-----:R-:W-:-:S05]  /*2fc60*/  @!P4 IADD3 R8, P6, R117, R8, RZ ;  /* 0x000000087508c210 */ /* 0x001fca0007fde0ff */
[----:B------:R-:W-:Y:S01]  /*2fc70*/  @!P4 IMAD.X R9, R120, 0x1, R9, P6 ;  /* 0x000000017809c824 */ /* 0x000fe200030e0609 */
[C---:B------:R-:W-:Y:S02]  /*2fc80*/  ISETP.LT.OR P6, PT, R27.reuse, 0x12, !P1 ;  /* 0x000000121b00780c */ /* 0x040fe40004fc1670 */
[----:B------:R-:W-:-:S11]  /*2fc90*/  ISETP.LT.OR P4, PT, R27, 0x19, !P0 ;  /* 0x000000191b00780c */ /* 0x000fd60004781670 */
[----:B------:R0:W-:Y:S02]  /*2fca0*/  @!P6 STG.E.U8 desc[UR24][R8.64+0x11], R95 ;  /* 0x0000115f0800e986 */ /* 0x0001e4000c101118 */
[----:B0-----:R-:W-:Y:S02]  /*2fcb0*/  FMUL R8, R222, UR17 ;  /* 0x00000011de087c20 */ /* 0x001fe40008400000 */
[----:B------:R-:W4:Y:S03]  /*2fcc0*/  LDL.LU R222, [R1+0x42c] ;  /* 0x00042c0001de7983 */ /* 0x000f260000300800 */
[----:B------:R-:W-:-:S05]  /*2fcd0*/  F2FP.SATFINITE.E4M3.F32.PACK_AB_MERGE_C R8, RZ, R8, RZ ;  /* 0x00000008ff08723e */ /* 0x000fca00048070ff */
[----:B------:R2:W-:Y:S02]  /*2fce0*/  @!P4 STG.E.U8 desc[UR24][R194.64+0x18], R8 ;  /* 0x00001808c200c986 */ /* 0x0005e4000c101118 */
[----:B--2---:R-:W-:Y:S02]  /*2fcf0*/  FMUL R8, R221, UR17 ;  /* 0x00000011dd087c20 */ /* 0x004fe40008400000 */
[----:B------:R-:W2:Y:S01]  /*2fd00*/  LDL.LU R221, [R1+0x430] ;  /* 0x0004300001dd7983 */ /* 0x000ea20000300800 */
[C---:B------:R-:W-:Y:S02]  /*2fd10*/  ISETP.LT.OR P6, PT, R27.reuse, 0x1a, !P0 ;  /* 0x0000001a1b00780c */ /* 0x040fe400047c1670 */
[----:B------:R-:W-:Y:S02]  /*2fd20*/  ISETP.LT.OR P4, PT, R27, 0x19, !P1 ;  /* 0x000000191b00780c */ /* 0x000fe40004f81670 */
[----:B------:R-:W-:-:S09]  /*2fd30*/  F2FP.SATFINITE.E4M3.F32.PACK_AB_MERGE_C R8, RZ, R8, RZ ;  /* 0x00000008ff08723e */ /* 0x000fd200048070ff */
[----:B------:R0:W-:Y:S02]  /*2fd40*/  @!P6 STG.E.U8 desc[UR24][R196.64+0x19], R8 ;  /* 0x00001908c400e986 */ /* 0x0001e4000c101118 */
[----:B0-----:R-:W0:Y:S02]  /*2fd50*/  @!P4 LDC.64 R8, c[0x0][0x5c0] ;  /* 0x00017000ff08cb82 */ /* 0x001e240000000a00 */
[----:B0-----:R-:W-:-:S05]  /*2fd60*/  @!P4 IADD3 R8, P6, R116, R8, RZ ;  /* 0x000000087408c210 */ /* 0x001fca0007fde0ff */
[----:B------:R-:W-:Y:S01]  /*2fd70*/  @!P4 IMAD.X R9, R213, 0x1, R9, P6 ;  /* 0x00000001d509c824 */ /* 0x000fe200030e0609 */
[C---:B------:R-:W-:Y:S02]  /*2fd80*/  ISETP.LT.OR P6, PT, R27.reuse, 0x19, !P1 ;  /* 0x000000191b00780c */ /* 0x040fe40004fc1670 */
[----:B------:R-:W-:Y:S01]  /*2fd90*/  ISETP.LT.OR P4, PT, R27, 0x1a, !P1 ;  /* 0x0000001a1b00780c */ /* 0x000fe20004f81670 */
[----:B------:R-:W-:Y:S02]  /*2fda0*/  FMUL R95, R225, UR17 ;  /* 0x00000011e15f7c20 */ /* 0x000fe40008400000 */
[----:B------:R-:W2:Y:S03]  /*2fdb0*/  LDL.LU R225, [R1+0x434] ;  /* 0x0004340001e17983 */ /* 0x000ea60000300800 */
[----:B------:R-:W-:-:S05]  /*2fdc0*/  F2FP.SATFINITE.E4M3.F32.PACK_AB_MERGE_C R95, RZ, R95, RZ ;  /* 0x0000005fff5f723e */ /* 0x000fca00048070ff */
[----:B------:R0:W-:Y:S02]  /*2fdd0*/  @!P6 STG.E.U8 desc[UR24][R8.64+0x18], R95 ;  /* 0x0000185f0800e986 */ /* 0x0001e4000c101118 */
[----:B0-----:R-:W0:Y:S01]  /*2fde0*/  @!P4 LDC.64 R8, c[0x0][0x5c0] ;  /* 0x00017000ff08cb82 */ /* 0x001e220000000a00 */
[----:B---3--:R-:W-:Y:S02]  /*2fdf0*/  FMUL R95, R224, UR17 ;  /* 0x00000011e05f7c20 */ /* 0x008fe40008400000 */
[----:B------:R-:W3:Y:S01]  /*2fe00*/  LDL.LU R224, [R1+0x438] ;  /* 0x0004380001e07983 */ /* 0x000ee20000300800 */
[----:B0-----:R-:W-:-:S05]  /*2fe10*/  @!P4 IADD3 R8, P6, R118, R8, RZ ;  /* 0x000000087608c210 */ /* 0x001fca0007fde0ff */
[----:B------:R-:W-:Y:S01]  /*2fe20*/  @!P4 IMAD.X R9, R214, 0x1, R9, P6 ;  /* 0x00000001d609c824 */ /* 0x000fe200030e0609 */
[C---:B------:R-:W-:Y:S02]  /*2fe30*/  ISETP.LT.OR P6, PT, R27.reuse, 0x1a, !P1 ;  /* 0x0000001a1b00780c */ /* 0x040fe40004fc1670 */
[----:B------:R-:W-:Y:S02]  /*2fe40*/  F2FP.SATFINITE.E4M3.F32.PACK_AB_MERGE_C R95, RZ, R95, RZ ;  /* 0x0000005fff5f723e */ /* 0x000fe400048070ff */
[----:B------:R-:W-:-:S09]  /*2fe50*/  ISETP.LT.OR P4, PT, R27, 0x21, !P0 ;  /* 0x000000211b00780c */ /* 0x000fd20004781670 */
[----:B------:R4:W-:Y:S02]  /*2fe60*/  @!P6 STG.E.U8 desc[UR24][R8.64+0x19], R95 ;  /* 0x0000195f0800e986 */ /* 0x0009e4000c101118 */
[----:B----4-:R-:W-:Y:S02]  /*2fe70*/  FMUL R8, R223, UR17 ;  /* 0x00000011df087c20 */ /* 0x010fe40008400000 */
[----:B------:R-:W4:Y:S03]  /*2fe80*/  LDL.LU R223, [R1+0x43c] ;  /* 0x00043c0001df7983 */ /* 0x000f260000300800 */
[----:B------:R-:W-:-:S05]  /*2fe90*/  F2FP.SATFINITE.E4M3.F32.PACK_AB_MERGE_C R8, RZ, R8, RZ ;  /* 0x00000008ff08723e */ /* 0x000fca00048070ff */
[----:B------:R0:W-:Y:S02]  /*2fea0*/  @!P4 STG.E.U8 desc[UR24][R198.64+0x20], R8 ;  /* 0x00002008c600c986 */ /* 0x0001e4000c101118 */
[----:B0-----:R-:W-:Y:S02]  /*2feb0*/  FMUL R8, R222, UR17 ;  /* 0x00000011de087c20 */ /* 0x001fe40008400000 */
[----:B------:R-:W4:Y:S01]  /*2fec0*/  LDL.LU R222, [R1+0x440] ;  /* 0x0004400001de7983 */ /* 0x000f220000300800 */
[----:B--2---:R-:W-:-:S03]  /*2fed0*/  FMUL R95, R221, UR17 ;  /* 0x00000011dd5f7c20 */ /* 0x004fc60008400000 */
[----:B------:R-:W2:Y:S01]  /*2fee0*/  LDL.LU R221, [R1+0x444] ;  /* 0x0004440001dd7983 */ /* 0x000ea20000300800 */
[C---:B------:R-:W-:Y:S02]  /*2fef0*/  ISETP.LT.OR P6, PT, R27.reuse, 0x22, !P0 ;  /* 0x000000221b00780c */ /* 0x040fe400047c1670 */
[----:B------:R-:W-:Y:S02]  /*2ff00*/  ISETP.LT.OR P4, PT, R27, 0x21, !P1 ;  /* 0x000000211b00780c */ /* 0x000fe40004f81670 */
[----:B------:R-:W-:-:S09]  /*2ff10*/  F2FP.SATFINITE.E4M3.F32.PACK_AB_MERGE_C R8, RZ, R8, RZ ;  /* 0x00000008ff08723e */ /* 0x000fd200048070ff */
[----:B------:R0:W-:Y:S02]  /*2ff20*/  @!P6 STG.E.U8 desc[UR24][R186.64+0x21], R8 ;  /* 0x00002108ba00e986 */ /* 0x0001e4000c101118 */
[----:B0-----:R-:W0:Y:S01]  /*2ff30*/  @!P4 LDC.64 R8, c[0x0][0x5c0] ;  /* 0x00017000ff08cb82 */ /* 0x001e220000000a00 */
[----:B------:R-:W-:Y:S02]  /*2ff40*/  F2FP.SATFINITE.E4M3.F32.PACK_AB_MERGE_C R95, RZ, R95, RZ ;  /* 0x0000005fff5f723e */ /* 0x000fe400048070ff */
[----:B0-----:R-:W-:-:S05]  /*2ff50*/  @!P4 IADD3 R8, P6, R212, R8, RZ ;  /* 0x00000008d408c210 */ /* 0x001fca0007fde0ff */
[----:B------:R-:W-:Y:S01]  /*2ff60*/  @!P4 IMAD.X R9, R217, 0x1, R9, P6 ;  /* 0x00000001d909c824 */ /* 0x000fe200030e0609 */
[C---:B------:R-:W-:Y:S02]  /*2ff70*/  ISETP.LT.OR P6, PT, R27.reuse, 0x21, !P1 ;  /* 0x000000211b00780c */ /* 0x040fe40004fc1670 */
[----:B------:R-:W-:-:S11]  /*2ff80*/  ISETP.LT.OR P4, PT, R27, 0x22, !P1 ;  /* 0x000000221b00780c */ /* 0x000fd60004f81670 */
[----:B------:R0:W-:Y:S02]  /*2ff90*/  @!P6 STG.E.U8 desc[UR24][R8.64+0x20], R95 ;  /* 0x0000205f0800e986 */ /* 0x0001e4000c101118 */
[----:B0-----:R-:W0:Y:S01]  /*2ffa0*/  @!P4 LDC.64 R8, c[0x0][0x5c0] ;  /* 0x00017000ff08cb82 */ /* 0x001e220000000a00 */
[----:B------:R-:W-:Y:S02]  /*2ffb0*/  FMUL R95, R225, UR17 ;  /* 0x00000011e15f7c20 */ /* 0x000fe40008400000 */
[----:B------:R-:W2:Y:S01]  /*2ffc0*/  LDL.LU R225, [R1+0x448] ;  /* 0x0004480001e17983 */ /* 0x000ea20000300800 */
[----:B0-----:R-:W-:Y:S01]  /*2ffd0*/  @!P4 IADD3 R8, P6, R219, R8, RZ ;  /* 0x00000008db08c210 */ /* 0x001fe20007fde0ff */
[----:B---3--:R-:W-:Y:S02]  /*2ffe0*/  FMUL R98, R224, UR17 ;  /* 0x00000011e0627c20 */ /* 0x008fe40008400000 */
[----:B------:R-:W3:Y:S03]  /*2fff0*/  LDL.LU R224, [R1+0x44c] ;  /* 0x00044c0001e07983 */ /* 0x000ee60000300800 */
[----:B------:R-:W-:Y:S01]  /*30000*/  F2FP.SATFINITE.E4M3.F32.PACK_AB_MERGE_C R99, RZ, R98, RZ ;  /* 0x00000062ff63723e */ /* 0x000fe200048070ff */
[----:B------:R-:W-:Y:S01]  /*30010*/  @!P4 IMAD.X R9, R220, 0x1, R9, P6 ;  /* 0x00000001dc09c824 */ /* 0x000fe200030e0609 */
[----:B------:R-:W-:-:S02]  /*30020*/  ISETP.LT.OR P6, PT, R27, 0x22, !P1 ;  /* 0x000000221b00780c */ /* 0x000fc40004fc1670 */
[----:B------:R-:W-:Y:S01]  /*30030*/  F2FP.SATFINITE.E4M3.F32.PACK_AB_MERGE_C R95, RZ, R95, RZ ;  /* 0x0000005fff5f723e */ /* 0x000fe200048070ff */
[----:B----4-:R-:W-:Y:S02]  /*30040*/  FMUL R98, R223, UR17 ;  /* 0x00000011df627c20 */ /* 0x010fe40008400000 */
[----:B------:R-:W4:Y:S03]  /*30050*/  LDL.LU R223, [R1+0x450] ;  /* 0x0004500001df7983 */ /* 0x000f260000300800 */
[----:B------:R-:W-:-:S05]  /*30060*/  F2FP.SATFINITE.E4M3.F32.PACK_AB_MERGE_C R101, RZ, R98, RZ ;  /* 0x00000062ff65723e */ /* 0x000fca00048070ff */
[----:B------:R2:W-:Y:S01]  /*30070*/  @!P6 STG.E.U8 desc[UR24][R8.64+0x21], R95 ;  /* 0x0000215f0800e986 */ /* 0x0005e2000c101118 */
[----:B------:R-:W-:-:S03]  /*30080*/  FMUL R98, R222, UR17 ;  /* 0x00000011de627c20 */ /* 0x000fc60008400000 */
[----:B------:R-:W4:Y:S01]  /*30090*/  LDL.LU R222, [R1+0x454] ;  /* 0x0004540001de7983 */ /* 0x000f220000300800 */
[----:B--2---:R-:W-:-:S03]  /*300a0*/  FMUL R95, R221, UR17 ;  /* 0x00000011dd5f7c20 */ /* 0x004fc60008400000 */
[----:B------:R-:W2:Y:S01]  /*300b0*/  LDL.LU R221, [R1+0x458] ;  /* 0x0004580001dd7983 */ /* 0x000ea20000300800 */
[----:B------:R-:W-:-:S13]  /*300c0*/  ISETP.LT.OR P4, PT, R27, 0x29, !P0 ;  /* 0x000000291b00780c */ /* 0x000fda0004781670 */
[----:B------:R0:W-:Y:S01]  /*300d0*/  @!P4 STG.E.U8 desc[UR24][R182.64+0x28], R99 ;  /* 0x00002863b600c986 */ /* 0x0001e2000c101118 */
[C---:B------:R-:W-:Y:S02]  /*300e0*/  ISETP.LT.OR P4, PT, R27.reuse, 0x29, !P1 ;  /* 0x000000291b00780c */ /* 0x040fe40004f81670 */
[----:B------:R-:W-:-:S11]  /*300f0*/  ISETP.LT.OR P6, PT, R27, 0x2a, !P0 ;  /* 0x0000002a1b00780c */ /* 0x000fd600047c1670 */
[----:B------:R-:W1:Y:S02]  /*30100*/  @!P4 LDC.64 R8, c[0x0][0x5c0] ;  /* 0x00017000ff08cb82 */ /* 0x000e640000000a00 */
[----:B------:R-:W-:Y:S01]  /*30110*/  @!P6 STG.E.U8 desc[UR24][R178.64+0x29], R101 ;  /* 0x00002965b200e986 */ /* 0x000fe2000c101118 */
[----:B0-----:R-:W-:Y:S02]  /*30120*/  F2FP.SATFINITE.E4M3.F32.PACK_AB_MERGE_C R99, RZ, R95, RZ ;  /* 0x0000005fff63723e */ /* 0x001fe400048070ff */
[----:B------:R-:W-:Y:S02]  /*30130*/  F2FP.SATFINITE.E4M3.F32.PACK_AB_MERGE_C R103, RZ, R98, RZ ;  /* 0x00000062ff67723e */ /* 0x000fe400048070ff */
[----:B-1----:R-:W-:-:S05]  /*30140*/  @!P4 IADD3 R8, P6, R215, R8, RZ ;  /* 0x00000008d708c210 */ /* 0x002fca0007fde0ff */
[----:B------:R-:W-:Y:S01]  /*30150*/  @!P4 IMAD.X R9, R218, 0x1, R9, P6 ;  /* 0x00000001da09c824 */ /* 0x000fe200030e0609 */
[C---:B------:R-:W-:Y:S02]  /*30160*/  ISETP.LT.OR P6, PT, R27.reuse, 0x29, !P1 ;  /* 0x000000291b00780c */ /* 0x040fe40004fc1670 */
[----:B------:R-:W-:-:S11]  /*30170*/  ISETP.LT.OR P4, PT, R27, 0x2a, !P1 ;  /* 0x0000002a1b00780c */ /* 0x000fd60004f81670 */
[----:B------:R0:W-:Y:S02]  /*30180*/  @!P6 STG.E.U8 desc[UR24][R8.64+0x28], R103 ;  /* 0x000028670800e986 */ /* 0x0001e4000c101118 */
[----:B0-----:R-:W0:Y:S01]  /*30190*/  @!P4 LDC.64 R8, c[0x0][0x5c0] ;  /* 0x00017000ff08cb82 */ /* 0x001e220000000a00 */
[----:B------:R-:W-:Y:S02]  /*301a0*/  FMUL R95, R225, UR17 ;  /* 0x00000011e15f7c20 */ /* 0x000fe40008400000 */
[----:B------:R-:W2:Y:S03]  /*301b0*/  LDL.LU R225, [R1+0x45c] ;  /* 0x00045c0001e17983 */ /* 0x000ea60000300800 */
[----:B------:R-:W-:Y:S02]  /*301c0*/  F2FP.SATFINITE.E4M3.F32.PACK_AB_MERGE_C R101, RZ, R95, RZ ;  /* 0x0000005fff65723e */ /* 0x000fe400048070ff */
[----:B0-----:R-:W-:Y:S01]  /*301d0*/  @!P4 IADD3 R8, P6, R122, R8, RZ ;  /* 0x000000087a08c210 */ /* 0x001fe20007fde0ff */
[----:B---3--:R-:W-:-:S02]  /*301e0*/  FMUL R95, R224, UR17 ;  /* 0x00000011e05f7c20 */ /* 0x008fc40008400000 */
[----:B------:R-:W3:Y:S02]  /*301f0*/  LDL.LU R224, [R1+0x460] ;  /* 0x0004600001e07983 */ /* 0x000ee40000300800 */
[----:B------:R-:W-:Y:S01]  /*30200*/  @!P4 IMAD.X R9, R211, 0x1, R9, P6 ;  /* 0x00000001d309c824 */ /* 0x000fe200030e0609 */
[----:B------:R-:W-:Y:S02]  /*30210*/  F2FP.SATFINITE.E4M3.F32.PACK_AB_MERGE_C R103, RZ, R95, RZ ;  /* 0x0000005fff67723e */ /* 0x000fe400048070ff */
[C---:B------:R-:W-:Y:S02]  /*30220*/  ISETP.LT.OR P6, PT, R27.reuse, 0x2a, !P1 ;  /* 0x0000002a1b00780c */ /* 0x040fe40004fc1670 */
[----:B------:R-:W-:Y:S01]  /*30230*/  ISETP.LT.OR P4, PT, R27, 0x31, !P0 ;  /* 0x000000311b00780c */ /* 0x000fe20004781670 */
[----:B----4-:R-:W-:Y:S02]  /*30240*/  FMUL R95, R223, UR17 ;  /* 0x00000011df5f7c20 */ /* 0x010fe40008400000 */
[----:B------:R-:W4:Y:S08]  /*30250*/  LDL.LU R223, [R1+0x464] ;  /* 0x0004640001df7983 */ /* 0x000f300000300800 */
[----:B------:R0:W-:Y:S04]  /*30260*/  @!P6 STG.E.U8 desc[UR24][R8.64+0x29], R99 ;  /* 0x000029630800e986 */ /* 0x0001e8000c101118 */
[----:B------:R1:W-:Y:S01]  /*30270*/  @!P4 STG.E.U8 desc[UR24][R176.64+0x30], R101 ;  /* 0x00003065b000c986 */ /* 0x0003e2000c101118 */
[----:B0-----:R-:W-:Y:S01]  /*30280*/  F2FP.SATFINITE.E4M3.F32.PACK_AB_MERGE_C R99, RZ, R95, RZ ;  /* 0x0000005fff63723e */ /* 0x001fe200048070ff */
[----:B------:R-:W-:-:S02]  /*30290*/  FMUL R95, R222, UR17 ;  /* 0x00000011de5f7c20 */ /* 0x000fc40008400000 */
[----:B------:R-:W4:Y:S03]  /*302a0*/  LDL.LU R222, [R1+0x468] ;  /* 0x0004680001de7983 */ /* 0x000f260000300800 */
[----:B-1----:R-:W-:Y:S01]  /*302b0*/  F2FP.SATFINITE.E4M3.F32.PACK_AB_MERGE_C R101, RZ, R95, RZ ;  /* 0x0000005fff65723e */ /* 0x002fe200048070ff */
[----:B--2---:R-:W-:Y:S02]  /*302c0*/  FMUL R95, R221, UR17 ;  /* 0x00000011dd5f7c20 */ /* 0x004fe40008400000 */
[----:B------:R-:W2:Y:S01]  /*302d0*/  LDL.LU R221, [R1+0x46c] ;  /* 0x00046c0001dd7983 */ /* 0x000ea20000300800 */
[C---:B------:R-:W-:Y:S02]  /*302e0*/  ISETP.LT.OR P4, PT, R27.reuse, 0x31, !P1 ;  /* 0x000000311b00780c */ /* 0x040fe40004f81670 */
[----:B------:R-:W-:-:S11]  /*302f0*/  ISETP.LT.OR P6, PT, R27, 0x32, !P0 ;  /* 0x000000321b00780c */ /* 0x000fd600047c1670 */
[----:B------:R-:W0:Y:S02]  /*30300*/  @!P4 LDC.64 R8, c[0x0][0x5c0] ;  /* 0x00017000ff08cb82 */ /* 0x000e240000000a00 */
[----:B------:R1:W-:Y:S01]  /*30310*/  @!P6 STG.E.U8 desc[UR24][R168.64+0x31], R103 ;  /* 0x00003167a800e986 */ /* 0x0003e2000c101118 */
[----:B0-----:R-:W-:-:S05]  /*30320*/  @!P4 IADD3 R8, P6, R121, R8, RZ ;  /* 0x000000087908c210 */ /* 0x001fca0007fde0ff */
[----:B------:R-:W-:Y:S01]  /*30330*/  @!P4 IMAD.X R9, R210, 0x1, R9, P6 ;  /* 0x00000001d209c824 */ /* 0x000fe200030e0609 */
[C---:B------:R-:W-:Y:S02]  /*30340*/  ISETP.LT.OR P6, PT, R27.reuse, 0x31, !P1 ;  /* 0x000000311b00780c */ /* 0x040fe40004fc1670 */
[----:B------:R-:W-:Y:S02]  /*30350*/  ISETP.LT.OR P4, PT, R27, 0x32, !P1 ;  /* 0x000000321b00780c */ /* 0x000fe40004f81670 */
[----:B-1----:R-:W-:-:S09]  /*30360*/  F2FP.SATFINITE.E4M3.F32.PACK_AB_MERGE_C R103, RZ, R95, RZ ;  /* 0x0000005fff67723e */ /* 0x002fd200048070ff */
[----:B------:R0:W-:Y:S02]  /*30370*/  @!P6 STG.E.U8 desc[UR24][R8.64+0x30], R99 ;  /* 0x000030630800e986 */ /* 0x0001e4000c101118 */
[----:B0-----:R-:W0:Y:S01]  /*30380*/  @!P4 LDC.64 R8, c[0x0][0x5c0] ;  /* 0x00017000ff08cb82 */ /* 0x001e220000000a00 */
[----:B------:R-:W-:Y:S02]  /*30390*/  FMUL R95, R225, UR17 ;  /* 0x00000011e15f7c20 */ /* 0x000fe40008400000 */
[----:B------:R-:W2:Y:S03]  /*303a0*/  LDL.LU R225, [R1+0x470] ;  /* 0x0004700001e17983 */ /* 0x000ea60000300800 */
[----:B------:R-:W-:Y:S02]  /*303b0*/  F2FP.SATFINITE.E4M3.F32.PACK_AB_MERGE_C R99, RZ, R95, RZ ;  /* 0x0000005fff63723e */ /* 0x000fe400048070ff */
[----:B0-----:R-:W-:-:S05]  /*303c0*/  @!P4 IADD3 R8, P6, R123, R8, RZ ;  /* 0x000000087b08c210 */ /* 0x001fca0007fde0ff */
[----:B------:R-:W-:Y:S01]  /*303d0*/  @!P4 IMAD.X R9, R125, 0x1, R9, P6 ;  /* 0x000000017d09c824 */ /* 0x000fe200030e0609 */
[C---:B------:R-:W-:Y:S01]  /*303e0*/  ISETP.LT.OR P6, PT, R27.reuse, 0x32, !P1 ;  /* 0x000000321b00780c */ /* 0x040fe20004fc1670 */
[----:B---3--:R-:W-:Y:S02]  /*303f0*/  FMUL R95, R224, UR17 ;  /* 0x00000011e05f7c20 */ /* 0x008fe40008400000 */
[----:B------:R-:W3:Y:S01]  /*30400*/  LDL.LU R224, [R1+0x474] ;  /* 0x0004740001e07983 */ /* 0x000ee20000300800 */
[----:B------:R-:W-:-:S09]  /*30410*/  ISETP.LT.OR P4, PT, R27, 0x39, !P0 ;  /* 0x000000391b00780c */ /* 0x000fd20004781670 */
[----:B------:R0:W-:Y:S01]  /*30420*/  @!P6 STG.E.U8 desc[UR24][R8.64+0x31], R101 ;  /* 0x000031650800e986 */ /* 0x0001e2000c101118 */
[----:B------:R-:W-:Y:S02]  /*30430*/  ISETP.LT.OR P6, PT, R27, 0x3a, !P0 ;  /* 0x0000003a1b00780c */ /* 0x000fe400047c1670 */
[----:B0-----:R-:W-:Y:S01]  /*30440*/  F2FP.SATFINITE.E4M3.F32.PACK_AB_MERGE_C R101, RZ, R95, RZ ;  /* 0x0000005fff65723e */ /* 0x001fe200048070ff */
[----:B------:R-:W-:Y:S01]  /*30450*/  @!P4 STG.E.U8 desc[UR24][R166.64+0x38], R103 ;  /* 0x00003867a600c986 */ /* 0x000fe2000c101118 */
[----:B----4-:R-:W-:-:S03]  /*30460*/  FMUL R95, R223, UR17 ;  /* 0x00000011df5f7c20 */ /* 0x010fc60008400000 */
[----:B------:R-:W4:Y:S06]  /*30470*/  LDL.LU R223, [R1+0x478] ;  /* 0x0004780001df7983 */ /* 0x000f2c0000300800 */
[----:B------:R0:W-:Y:S02]  /*30480*/  @!P6 STG.E.U8 desc[UR24][R164.64+0x39], R99 ;  /* 0x00003963a400e986 */ /* 0x0001e4000c101118 */
[----:B0-----:R-:W-:Y:S01]  /*30490*/  F2FP.SATFINITE.E4M3.F32.PACK_AB_MERGE_C R99, RZ, R95, RZ ;  /* 0x0000005fff63723e */ /* 0x001fe200048070ff */
[----:B------:R-:W-:Y:S02]  /*304a0*/  FMUL R95, R222, UR17 ;  /* 0x00000011de5f7c20 */ /* 0x000fe40008400000 */
[----:B------:R-:W4:Y:S03]  /*304b0*/  LDL.LU R222, [R1+0x47c] ;  /* 0x00047c0001de7983 */ /* 0x000f260000300800 */
[----:B------:R-:W-:Y:S01]  /*304c0*/  F2FP.SATFINITE.E4M3.F32.PACK_AB_MERGE_C R103, RZ, R95, RZ ;  /* 0x0000005fff67723e */ /* 0x000fe200048070ff */
[----:B--2---:R-:W-:-:S02]  /*304d0*/  FMUL R95, R221, UR17 ;  /* 0x00000011dd5f7c20 */ /* 0x004fc40008400000 */
[----:B------:R-:W2:Y:S01]  /*304e0*/  LDL.LU R221, [R1+0x480] ;  /* 0x0004800001dd7983 */ /* 0x000ea20000300800 */
[----:B------:R-:W-:-:S13]  /*304f0*/  ISETP.LT.OR P4, PT, R27, 0x39, !P1 ;  /* 0x000000391b00780c */ /* 0x000fda0004f81670 */
[----:B------:R-:W0:Y:S02]  /*30500*/  @!P4 LDC.64 R8, c[0x0][0x5c0] ;  /* 0x00017000ff08cb82 */ /* 0x000e240000000a00 */
[----:B0-----:R-:W-:-:S05]  /*30510*/  @!P4 IADD3 R8, P6, R126, R8, RZ ;  /* 0x000000087e08c210 */ /* 0x001fca0007fde0ff */
[----:B------:R-:W-:Y:S01]  /*30520*/  @!P4 IMAD.X R9, R127, 0x1, R9, P6 ;  /* 0x000000017f09c824 */ /* 0x000fe200030e0609 */
[C---:B------:R-:W-:Y:S02]  /*30530*/  ISETP.LT.OR P6, PT, R27.reuse, 0x39, !P1 ;  /* 0x000000391b00780c */ /* 0x040fe40004fc1670 */
[----:B------:R-:W-:-:S11]  /*30540*/  ISETP.LT.OR P4, PT, R27, 0x3a, !P1 ;  /* 0x0000003a1b00780c */ /* 0x000fd60004f81670 */
[----:B------:R0:W-:Y:S02]  /*30550*/  @!P6 STG.E.U8 desc[UR24][R8.64+0x38], R101 ;  /* 0x000038650800e986 */ /* 0x0001e4000c101118 */
[----:B0-----:R-:W0:Y:S01]  /*30560*/  @!P4 LDC.64 R8, c[0x0][0x5c0] ;  /* 0x00017000ff08cb82 */ /* 0x001e220000000a00 */
[----:B------:R-:W-:Y:S02]  /*30570*/  F2FP.SATFINITE.E4M3.F32.PACK_AB_MERGE_C R101, RZ, R95, RZ ;  /* 0x0000005fff65723e */ /* 0x000fe400048070ff */
[----:B0-----:R-:W-:-:S05]  /*30580*/  @!P4 IADD3 R8, P6, R131, R8, RZ ;  /* 0x000000088308c210 */ /* 0x001fca0007fde0ff */
[----:B------:R-:W-:Y:S01]  /*30590*/  @!P4 IMAD.X R9, R216, 0x1, R9, P6 ;  /* 0x00000001d809c824 */ /* 0x000fe200030e0609 */
[C---:B------:R-:W-:Y:S02]  /*305a0*/  ISETP.LT.OR P6, PT, R27.reuse, 0x3a, !P1 ;  /* 0x0000003a1b00780c */ /* 0x040fe40004fc1670 */
[----:B------:R-:W-:Y:S01]  /*305b0*/  ISETP.LT.OR P4, PT, R27, 0x41, !P0 ;  /* 0x000000411b00780c */ /* 0x000fe20004781670 */
[----:B------:R-:W-:Y:S02]  /*305c0*/  FMUL R95, R225, UR17 ;  /* 0x00000011e15f7c20 */ /* 0x000fe40008400000 */
[----:B------:R-:W2:Y:S08]  /*305d0*/  LDL.LU R225, [R1+0x484] ;  /* 0x0004840001e17983 */ /* 0x000eb00000300800 */
[----:B------:R0:W-:Y:S04]  /*305e0*/  @!P6 STG.E.U8 desc[UR24][R8.64+0x39], R99 ;  /* 0x000039630800e986 */ /* 0x0001e8000c101118 */
[----:B------:R-:W-:Y:S01]  /*305f0*/  @!P4 STG.E.U8 desc[UR24][R160.64+0x40], R103 ;  /* 0x00004067a000c986 */ /* 0x000fe2000c101118 */
[----:B------:R-:W-:-:S02]  /*30600*/  ISETP.LT.OR P4, PT, R27, 0x41, !P1 ;  /* 0x000000411b00780c */ /* 0x000fc40004f81670 */
[----:B0-----:R-:W-:-:S11]  /*30610*/  F2FP.SATFINITE.E4M3.F32.PACK_AB_MERGE_C R99, RZ, R95, RZ ;  /* 0x0000005fff63723e */ /* 0x001fd600048070ff */
[----:B------:R-:W0:Y:S01]  /*30620*/  @!P4 LDC.64 R8, c[0x0][0x5c0] ;  /* 0x00017000ff08cb82 */ /* 0x000e220000000a00 */
[----:B---3--:R-:W-:Y:S02]  /*30630*/  FMUL R95, R224, UR17 ;  /* 0x00000011e05f7c20 */ /* 0x008fe40008400000 */
[----:B------:R-:W3:Y:S01]  /*30640*/  LDL.LU R224, [R1+0x488] ;  /* 0x0004880001e07983 */ /* 0x000ee20000300800 */
[----:B------:R-:W-:-:S13]  /*30650*/  ISETP.LT.OR P6, PT, R27, 0x42, !P0 ;  /* 0x000000421b00780c */ /* 0x000fda00047c1670 */
[----:B------:R1:W-:Y:S01]  /*30660*/  @!P6 STG.E.U8 desc[UR24][R154.64+0x41], R101 ;  /* 0x000041659a00e986 */ /* 0x0003e2000c101118 */
[----:B0-----:R-:W-:Y:S02]  /*30670*/  @!P4 IADD3 R8, P6, R133, R8, RZ ;  /* 0x000000088508c210 */ /* 0x001fe40007fde0ff */
[----:B-1----:R-:W-:Y:S01]  /*30680*/  F2FP.SATFINITE.E4M3.F32.PACK_AB_MERGE_C R101, RZ, R95, RZ ;  /* 0x0000005fff65723e */ /* 0x002fe200048070ff */
[----:B----4-:R-:W-:Y:S02]  /*30690*/  FMUL R95, R223, UR17 ;  /* 0x00000011df5f7c20 */ /* 0x010fe40008400000 */
[----:B------:R-:W4:Y:S01]  /*306a0*/  LDL.LU R223, [R1+0x48c] ;  /* 0x00048c0001df7983 */ /* 0x000f220000300800 */
[----:B------:R-:W-:Y:S01]  /*306b0*/  @!P4 IMAD.X R9, R141, 0x1, R9, P6 ;  /* 0x000000018d09c824 */ /* 0x000fe200030e0609 */
[----:B------:R-:W-:Y:S02]  /*306c0*/  ISETP.LT.OR P6, PT, R27, 0x41, !P1 ;  /* 0x000000411b00780c */ /* 0x000fe40004fc1670 */
[----:B------:R-:W-:-:S11]  /*306d0*/  F2FP.SATFINITE.E4M3.F32.PACK_AB_MERGE_C R103, RZ, R95, RZ ;  /* 0x0000005fff67723e */ /* 0x000fd600048070ff */
[----:B------:R0:W-:Y:S01]  /*306e0*/  @!P6 STG.E.U8 desc[UR24][R8.64+0x40], R99 ;  /* 0x000040630800e986 */ /* 0x0001e2000c101118 */
[----:B------:R-:W-:-:S03]  /*306f0*/  FMUL R95, R222, UR17 ;  /* 0x00000011de5f7c20 */ /* 0x000fc60008400000 */
[----:B------:R-:W4:Y:S02]  /*30700*/  LDL.LU R222, [R1+0x490] ;  /* 0x0004900001de7983 */ /* 0x000f240000300800 */
[----:B0-----:R-:W-:Y:S01]  /*30710*/  F2FP.SATFINITE.E4M3.F32.PACK_AB_MERGE_C R99, RZ, R95, RZ ;  /* 0x0000005fff63723e */ /* 0x001fe200048070ff */
[----:B--2---:R-:W-:Y:S02]  /*30720*/  FMUL R95, R221, UR17 ;  /* 0x00000011dd5f7c20 */ /* 0x004fe40008400000 */
[----:B------:R-:W2:Y:S01]  /*30730*/  LDL.LU R221, [R1+0x494] ;  /* 0x0004940001dd7983 */ /* 0x000ea20000300800 */
[----:B------:R-:W-:-:S13]  /*30740*/  ISETP.LT.OR P4, PT, R27, 0x42, !P1 ;  /* 0x000000421b00780c */ /* 0x000fda0004f81670 */
[----:B------:R-:W0:Y:S02]  /*30750*/  @!P4 LDC.64 R8, c[0x0][0x5c0] ;  /* 0x00017000ff08cb82 */ /* 0x000e240000000a00 */
[----:B0-----:R-:W-:-:S05]  /*30760*/  @!P4 IADD3 R8, P6, R130, R8, RZ ;  /* 0x000000088208c210 */ /* 0x001fca0007fde0ff */
[----:B------:R-:W-:Y:S01]  /*30770*/  @!P4 IMAD.X R9, R139, 0x1, R9, P6 ;  /* 0x000000018b09c824 */ /* 0x000fe200030e0609 */
[C---:B------:R-:W-:Y:S02]  /*30780*/  ISETP.LT.OR P6, PT, R27.reuse, 0x42, !P1 ;  /* 0x000000421b00780c */ /* 0x040fe40004fc1670 */
[----:B------:R-:W-:-:S11]  /*30790*/  ISETP.LT.OR P4, PT, R27, 0x49, !P0 ;  /* 0x000000491b00780c */ /* 0x000fd60004781670 */
[----:B------:R0:W-:Y:S04]  /*307a0*/  @!P6 STG.E.U8 desc[UR24][R8.64+0x41], R101 ;  /* 0x000041650800e986 */ /* 0x0001e8000c101118 */
[----:B------:R1:W-:Y:S01]  /*307b0*/  @!P4 STG.E.U8 desc[UR24][R74.64+0x48], R103 ;  /* 0x000048674a00c986 */ /* 0x0003e2000c101118 */
[C---:B------:R-:W-:Y:S02]  /*307c0*/  ISETP.LT.OR P4, PT, R27.reuse, 0x49, !P1 ;  /* 0x000000491b00780c */ /* 0x040fe40004f81670 */
[----:B------:R-:W-:-:S11]  /*307d0*/  ISETP.LT.OR P6, PT, R27, 0x4a, !P0 ;  /* 0x0000004a1b00780c */ /* 0x000fd600047c1670 */
[----:B0-----:R-:W0:Y:S02]  /*307e0*/  @!P4 LDC.64 R8, c[0x0][0x5c0] ;  /* 0x00017000ff08cb82 */ /* 0x001e240000000a00 */
[----:B------:R-:W-:Y:S01]  /*307f0*/  @!P6 STG.E.U8 desc[UR24][R72.64+0x49], R99 ;  /* 0x000049634800e986 */ /* 0x000fe2000c101118 */
[----:B------:R-:W-:Y:S02]  /*30800*/  F2FP.SATFINITE.E4M3.F32.PACK_AB_MERGE_C R95, RZ, R95, RZ ;  /* 0x0000005fff5f723e */ /* 0x000fe400048070ff */
[----:B0-----:R-:W-:Y:S01]  /*30810*/  @!P4 IADD3 R8, P6, R129, R8, RZ ;  /* 0x000000088108c210 */ /* 0x001fe20007fde0ff */
[----:B-1----:R-:W-:Y:S02]  /*30820*/  FMUL R74, R225, UR17 ;  /* 0x00000011e14a7c20 */ /* 0x002fe40008400000 */
[----:B------:R-:W2:Y:S02]  /*30830*/  LDL.LU R225, [R1+0x498] ;  /* 0x0004980001e17983 */ /* 0x000ea40000300800 */
[----:B------:R-:W-:Y:S01]  /*30840*/  @!P4 IMAD.X R9, R138, 0x1, R9, P6 ;  /* 0x000000018a09c824 */ /* 0x000fe200030e0609 */
[----:B------:R-:W-:-:S02]  /*30850*/  ISETP.LT.OR P6, PT, R27, 0x49, !P1 ;  /* 0x000000491b00780c */ /* 0x000fc40004fc1670 */
[----:B------:R-:W-:-:S11]  /*30860*/  ISETP.LT.OR P4, PT, R27, 0x4a, !P1 ;  /* 0x0000004a1b00780c */ /* 0x000fd60004f81670 */
[----:B------:R0:W-:Y:S02]  /*30870*/  @!P6 STG.E.U8 desc[UR24][R8.64+0x48], R95 ;  /* 0x0000485f0800e986 */ /* 0x0001e4000c101118 */
[----:B0-----:R-:W0:Y:S01]  /*30880*/  @!P4 LDC.64 R8, c[0x0][0x5c0] ;  /* 0x00017000ff08cb82 */ /* 0x001e220000000a00 */
[----:B---3--:R-:W-:Y:S02]  /*30890*/  FMUL R72, R224, UR17 ;  /* 0x00000011e0487c20 */ /* 0x008fe40008400000 */
[----:B------:R-:W3:Y:S03]  /*308a0*/  LDL.LU R224, [R1+0x49c] ;  /* 0x00049c0001e07983 */ /* 0x000ee60000300800 */
[----:B------:R-:W-:Y:S02]  /*308b0*/  F2FP.SATFINITE.E4M3.F32.PACK_AB_MERGE_C R75, RZ, R72, RZ ;  /* 0x00000048ff4b723e */ /* 0x000fe400048070ff */
[----:B0-----:R-:W-:-:S05]  /*308c0*/  @!P4 IADD3 R8, P6, R132, R8, RZ ;  /* 0x000000088408c210 */ /* 0x001fca0007fde0ff */
[----:B------:R-:W-:Y:S01]  /*308d0*/  @!P4 IMAD.X R9, R140, 0x1, R9, P6 ;  /* 0x000000018c09c824 */ /* 0x000fe200030e0609 */
[C---:B------:R-:W-:Y:S02]  /*308e0*/  ISETP.LT.OR P6, PT, R27.reuse, 0x4a, !P1 ;  /* 0x0000004a1b00780c */ /* 0x040fe40004fc1670 */
[----:B------:R-:W-:Y:S02]  /*308f0*/  ISETP.LT.OR P4, PT, R27, 0x51, !P0 ;  /* 0x000000511b00780c */ /* 0x000fe40004781670 */
[----:B------:R-:W-:Y:S01]  /*30900*/  F2FP.SATFINITE.E4M3.F32.PACK_AB_MERGE_C R73, RZ, R74, RZ ;  /* 0x0000004aff49723e */ /* 0x000fe200048070ff */
[----:B----4-:R-:W-:Y:S02]  /*30910*/  FMUL R72, R223, UR17 ;  /* 0x00000011df487c20 */ /* 0x010fe40008400000 */
[----:B------:R-:W4:Y:S03]  /*30920*/  LDL.LU R223, [R1+0x4a0] ;  /* 0x0004a00001df7983 */ /* 0x000f260000300800 */
[----:B------:R-:W-:-:S03]  /*30930*/  F2FP.SATFINITE.E4M3.F32.PACK_AB_MERGE_C R95, RZ, R72, RZ ;  /* 0x00000048ff5f723e */ /* 0x000fc600048070ff */
[----:B------:R-:W-:Y:S04]  /*30940*/  @!P6 STG.E.U8 desc[UR24][R8.64+0x49], R73 ;  /* 0x000049490800e986 */ /* 0x000fe8000c101118 */
[----:B------:R2:W-:Y:S01]  /*30950*/  @!P4 STG.E.U8 desc[UR24][R70.64+0x50], R75 ;  /* 0x0000504b4600c986 */ /* 0x0005e2000c101118 */
[----:B------:R-:W-:-:S03]  /*30960*/  FMUL R72, R222, UR17 ;  /* 0x00000011de487c20 */ /* 0x000fc60008400000 */
[----:B------:R-:W4:Y:S01]  /*30970*/  LDL.LU R222, [R1+0x4a4] ;  /* 0x0004a40001de7983 */ /* 0x000f220000300800 */
[----:B--2---:R-:W-:-:S03]  /*30980*/  FMUL R70, R221, UR17 ;  /* 0x00000011dd467c20 */ /* 0x004fc60008400000 */
[----:B------:R-:W2:Y:S01]  /*30990*/  LDL.LU R221, [R1+0x4a8] ;  /* 0x0004a80001dd7983 */ /* 0x000ea20000300800 */
[C---:B------:R-:W-:Y:S02]  /*309a0*/  ISETP.LT.OR P4, PT, R27.reuse, 0x51, !P1 ;  /* 0x000000511b00780c */ /* 0x040fe40004f81670 */
[----:B------:R-:W-:-:S11]  /*309b0*/  ISETP.LT.OR P6, PT, R27, 0x52, !P0 ;  /* 0x000000521b00780c */ /* 0x000fd600047c1670 */
[----:B------:R-:W0:Y:S02]  /*309c0*/  @!P4 LDC.64 R8, c[0x0][0x5c0] ;  /* 0x00017000ff08cb82 */ /* 0x000e240000000a00 */
[----:B------:R-:W-:Y:S01]  /*309d0*/  @!P6 STG.E.U8 desc[UR24][R68.64+0x51], R95 ;  /* 0x0000515f4400e986 */ /* 0x000fe2000c101118 */
        /* <DEDUP_REMOVED lines=14> */
[----:B------:R-:W3:Y:S03]  /*30ac0*/  LDL.LU R224, [R1+0x4b0] ;  /* 0x0004b00001e07983 */ /* 0x000ee60000300800 */
[----:B------:R-:W-:Y:S02]  /*30ad0*/  F2FP.SATFINITE.E4M3.F32.PACK_AB_MERGE_C R73, RZ, R68, RZ ;  /* 0x00000044ff49723e */ /* 0x000fe400048070ff */
[----:B------:R-:W-:Y:S02]  /*30ae0*/  F2FP.SATFINITE.E4M3.F32.PACK_AB_MERGE_C R69, RZ, R70, RZ ;  /* 0x00000046ff45723e */ /* 0x000fe400048070ff */
[----:B------:R-:W-:-:S03]  /*30af0*/  ISETP.LT.OR P4, PT, R27, 0x59, !P0 ;  /* 0x000000591b00780c */ /* 0x000fc60004781670 */
[----:B------:R-:W-:Y:S01]  /*30b00*/  @!P6 STG.E.U8 desc[UR24][R8.64+0x51], R69 ;  /* 0x000051450800e986 */ /* 0x000fe2000c101118 */
[----:B------:R-:W-:Y:S01]  /*30b10*/  ISETP.LT.OR P6, PT, R27, 0x5a, !P0 ;  /* 0x0000005a1b00780c */ /* 0x000fe200047c1670 */
[----:B----4-:R-:W-:Y:S02]  /*30b20*/  FMUL R68, R223, UR17 ;  /* 0x00000011df447c20 */ /* 0x010fe40008400000 */
[----:B------:R-:W4:Y:S06]  /*30b30*/  LDL.LU R223, [R1+0x4b4] ;  /* 0x0004b40001df7983 */ /* 0x000f2c0000300800 */
[----:B------:R0:W-:Y:S04]  /*30b40*/  @!P4 STG.E.U8 desc[UR24][R66.64+0x58], R71 ;  /* 0x000058474200c986 */ /* 0x0001e8000c101118 */
[----:B------:R2:W-:Y:S01]  /*30b50*/  @!P6 STG.E.U8 desc[UR24][R64.64+0x59], R73 ;  /* 0x000059494000e986 */ /* 0x0005e2000c101118 */
[----:B0-----:R-:W-:-:S03]  /*30b60*/  FMUL R66, R222, UR17 ;  /* 0x00000011de427c20 */ /* 0x001fc60008400000 */
[----:B------:R-:W4:Y:S01]  /*30b70*/  LDL.LU R222, [R1+0x4b8] ;  /* 0x0004b80001de7983 */ /* 0x000f220000300800 */
[----:B--2---:R-:W-:-:S03]  /*30b80*/  FMUL R64, R221, UR17 ;  /* 0x00000011dd407c20 */ /* 0x004fc60008400000 */
[----:B------:R-:W2:Y:S01]  /*30b90*/  LDL.LU R221, [R1+0x4bc] ;  /* 0x0004bc0001dd7983 */ /* 0x000ea20000300800 */
[----:B------:R-:W-:-:S13]  /*30ba0*/  ISETP.LT.OR P4, PT, R27, 0x59, !P1 ;  /* 0x000000591b00780c */ /* 0x000fda0004f81670 */
[----:B------:R-:W0:Y:S01]  /*30bb0*/  @!P4 LDC.64 R8, c[0x0][0x5c0] ;  /* 0x00017000ff08cb82 */ /* 0x000e220000000a00 */
[----:B------:R-:W-:Y:S02]  /*30bc0*/  F2FP.SATFINITE.E4M3.F32.PACK_AB_MERGE_C R69, RZ, R68, RZ ;  /* 0x00000044ff45723e */ /* 0x000fe400048070ff */
        /* <DEDUP_REMOVED lines=12> */
[C---:B------:R-:W-:Y:S02]  /*30c90*/  ISETP.LT.OR P6, PT, R27.reuse, 0x5a, !P1 ;  /* 0x0000005a1b00780c */ /* 0x040fe40004fc1670 */
[C---:B------:R-:W-:Y:S02]  /*30ca0*/  ISETP.LT.OR P4, PT, R27.reuse, 0x61, !P0 ;  /* 0x000000611b00780c */ /* 0x040fe40004781670 */
[----:B------:R-:W-:Y:S01]  /*30cb0*/  F2FP.SATFINITE.E4M3.F32.PACK_AB_MERGE_C R65, RZ, R66, RZ ;  /* 0x00000042ff41723e */ /* 0x000fe200048070ff */
[----:B---3--:R-:W-:Y:S02]  /*30cc0*/  FMUL R64, R224, UR17 ;  /* 0x00000011e0407c20 */ /* 0x008fe40008400000 */
[----:B------:R-:W3:Y:S06]  /*30cd0*/  LDL.LU R224, [R1+0x4c4] ;  /* 0x0004c40001e07983 */ /* 0x000eec0000300800 */
[----:B------:R-:W-:Y:S04]  /*30ce0*/  @!P6 STG.E.U8 desc[UR24][R8.64+0x59], R65 ;  /* 0x000059410800e986 */ /* 0x000fe8000c101118 */
[----:B------:R4:W-:Y:S01]  /*30cf0*/  @!P4 STG.E.U8 desc[UR24][R62.64+0x60], R67 ;  /* 0x000060433e00c986 */ /* 0x0009e2000c101118 */
[----:B------:R-:W-:Y:S01]  /*30d00*/  ISETP.LT.OR P6, PT, R27, 0x62, !P0 ;  /* 0x000000621b00780c */ /* 0x000fe200047c1670 */
[----:B----4-:R-:W-:-:S02]  /*30d10*/  FMUL R62, R223, UR17 ;  /* 0x00000011df3e7c20 */ /* 0x010fc40008400000 */
[----:B------:R-:W4:Y:S10]  /*30d20*/  LDL.LU R223, [R1+0x4c8] ;  /* 0x0004c80001df7983 */ /* 0x000f340000300800 */
[----:B------:R0:W-:Y:S02]  /*30d30*/  @!P6 STG.E.U8 desc[UR24][R60.64+0x61], R69 ;  /* 0x000061453c00e986 */ /* 0x0001e4000c101118 */
[----:B0-----:R-:W-:-:S02]  /*30d40*/  FMUL R60, R222, UR17 ;  /* 0x00000011de3c7c20 */ /* 0x001fc40008400000 */
[----:B------:R-:W4:Y:S03]  /*30d50*/  LDL.LU R222, [R1+0x4cc] ;  /* 0x0004cc0001de7983 */ /* 0x000f260000300800 */
[----:B------:R-:W-:Y:S01]  /*30d60*/  F2FP.SATFINITE.E4M3.F32.PACK_AB_MERGE_C R67, RZ, R60, RZ ;  /* 0x0000003cff43723e */ /* 0x000fe200048070ff */
        /* <DEDUP_REMOVED lines=18> */
[----:B------:R-:W-:Y:S04]  /*30e90*/  @!P6 STG.E.U8 desc[UR24][R8.64+0x61], R63 ;  /* 0x0000613f0800e986 */ /* 0x000fe8000c101118 */
[----:B------:R3:W-:Y:S01]  /*30ea0*/  @!P4 STG.E.U8 desc[UR24][R58.64+0x68], R67 ;  /* 0x000068433a00c986 */ /* 0x0007e2000c101118 */
[----:B------:R-:W-:-:S02]  /*30eb0*/  ISETP.LT.OR P4, PT, R27, 0x69, !P1 ;  /* 0x000000691b00780c */ /* 0x000fc40004f81670 */
[----:B------:R-:W-:Y:S02]  /*30ec0*/  F2FP.SATFINITE.E4M3.F32.PACK_AB_MERGE_C R65, RZ, R60, RZ ;  /* 0x0000003cff41723e */ /* 0x000fe400048070ff */
[----:B------:R-:W-:-:S09]  /*30ed0*/  ISETP.LT.OR P6, PT, R27, 0x6a, !P0 ;  /* 0x0000006a1b00780c */ /* 0x000fd200047c1670 */
[----:B------:R-:W0:Y:S01]  /*30ee0*/  @!P4 LDC.64 R60, c[0x0][0x5c0] ;  /* 0x00017000ff3ccb82 */ /* 0x000e220000000a00 */
[----:B---3--:R-:W-:Y:S02]  /*30ef0*/  FMUL R58, R224, UR17 ;  /* 0x00000011e03a7c20 */ /* 0x008fe40008400000 */
[----:B------:R-:W3:Y:S04]  /*30f00*/  LDL.LU R224, [R1+0x4d8] ;  /* 0x0004d80001e07983 */ /* 0x000ee80000300800 */
[----:B------:R4:W-:Y:S01]  /*30f10*/  @!P6 STG.E.U8 desc[UR24][R56.64+0x69], R65 ;  /* 0x000069413800e986 */ /* 0x0009e2000c101118 */
[----:B0-----:R-:W-:-:S05]  /*30f20*/  @!P4 IADD3 R60, P6, R137, R60, RZ ;  /* 0x0000003c893cc210 */ /* 0x001fca0007fde0ff */
[----:B------:R-:W-:Y:S01]  /*30f30*/  @!P4 IMAD.X R61, R136, 0x1, R61, P6 ;  /* 0x00000001883dc824 */ /* 0x000fe200030e063d */
[----:B------:R-:W-:Y:S02]  /*30f40*/  ISETP.LT.OR P6, PT, R27, 0x69, !P1 ;  /* 0x000000691b00780c */ /* 0x000fe40004fc1670 */
[----:B------:R-:W-:Y:S01]  /*30f50*/  F2FP.SATFINITE.E4M3.F32.PACK_AB_MERGE_C R63, RZ, R62, RZ ;  /* 0x0000003eff3f723e */ /* 0x000fe200048070ff */
[----:B----4-:R-:W-:Y:S02]  /*30f60*/  FMUL R56, R223, UR17 ;  /* 0x00000011df387c20 */ /* 0x010fe40008400000 */
[----:B------:R-:W4:Y:S03]  /*30f70*/  LDL.LU R223, [R1+0x4dc] ;  /* 0x0004dc0001df7983 */ /* 0x000f260000300800 */
[----:B------:R-:W-:-:S05]  /*30f80*/  F2FP.SATFINITE.E4M3.F32.PACK_AB_MERGE_C R59, RZ, R56, RZ ;  /* 0x00000038ff3b723e */ /* 0x000fca00048070ff */
[----:B------:R0:W-:Y:S01]  /*30f90*/  @!P6 STG.E.U8 desc[UR24][R60.64+0x68], R63 ;  /* 0x0000683f3c00e986 */ /* 0x0001e2000c101118 */
[----:B------:R-:W-:-:S03]  /*30fa0*/  FMUL R56, R222, UR17 ;  /* 0x00000011de387c20 */ /* 0x000fc60008400000 */
[----:B------:R-:W4:Y:S02]  /*30fb0*/  LDL.LU R222, [R1+0x4e0] ;  /* 0x0004e00001de7983 */ /* 0x000f240000300800 */
[----:B0-----:R-:W-:Y:S01]  /*30fc0*/  F2FP.SATFINITE.E4M3.F32.PACK_AB_MERGE_C R61, RZ, R56, RZ ;  /* 0x00000038ff3d723e */ /* 0x001fe200048070ff */
        /* <DEDUP_REMOVED lines=9> */
[----:B------:R-:W-:Y:S04]  /*31060*/  @!P6 STG.E.U8 desc[UR24][R8.64+0x69], R57 ;  /* 0x000069390800e986 */ /* 0x000fe8000c101118 */
[----:B------:R0:W-:Y:S01]  /*31070*/  @!P4 STG.E.U8 desc[UR24][R54.64+0x70], R59 ;  /* 0x0000703b3600c986 */ /* 0x0001e2000c101118 */
[C---:B------:R-:W-:Y:S02]  /*31080*/  ISETP.LT.OR P4, PT, R27.reuse, 0x71, !P1 ;  /* 0x000000711b00780c */ /* 0x040fe40004f81670 */
[----:B------:R-:W-:-:S11]  /*31090*/  ISETP.LT.OR P6, PT, R27, 0x72, !P0 ;  /* 0x000000721b00780c */ /* 0x000fd600047c1670 */
[----:B------:R-:W1:Y:S02]  /*310a0*/  @!P4 LDC.64 R62, c[0x0][0x5c0] ;  /* 0x00017000ff3ecb82 */ /* 0x000e640000000a00 */
[----:B------:R3:W-:Y:S01]  /*310b0*/  @!P6 STG.E.U8 desc[UR24][R52.64+0x71], R61 ;  /* 0x0000713d3400e986 */ /* 0x0007e2000c101118 */
[----:B-1----:R-:W-:Y:S01]  /*310c0*/  @!P4 IADD3 R128, P6, R128, R62, RZ ;  /* 0x0000003e8080c210 */ /* 0x002fe20007fde0ff */
[----:B0-----:R-:W-:Y:S02]  /*310d0*/  FMUL R54, R225, UR17 ;  /* 0x00000011e1367c20 */ /* 0x001fe40008400000 */
[----:B------:R-:W2:Y:S02]  /*310e0*/  LDL.LU R225, [R1+0x4e8] ;  /* 0x0004e80001e17983 */ /* 0x000ea40000300800 */
[----:B------:R-:W-:Y:S01]  /*310f0*/  @!P4 IMAD.X R129, R124, 0x1, R63, P6 ;  /* 0x000000017c81c824 */ /* 0x000fe200030e063f */
[C---:B------:R-:W-:Y:S02]  /*31100*/  ISETP.LT.OR P4, PT, R27.reuse, 0x72, !P1 ;  /* 0x000000721b00780c */ /* 0x040fe40004f81670 */
[----:B------:R-:W-:-:S11]  /*31110*/  ISETP.LT.OR P6, PT, R27, 0x71, !P1 ;  /* 0x000000711b00780c */ /* 0x000fd60004fc1670 */
[----:B------:R-:W0:Y:S01]  /*31120*/  @!P4 LDC.64 R8, c[0x0][0x5c0] ;  /* 0x00017000ff08cb82 */ /* 0x000e220000000a00 */
[----:B---3--:R-:W-:Y:S02]  /*31130*/  FMUL R52, R224, UR17 ;  /* 0x00000011e0347c20 */ /* 0x008fe40008400000 */
[----:B------:R-:W3:Y:S01]  /*31140*/  LDL.LU R224, [R1+0x4ec] ;  /* 0x0004ec0001e07983 */ /* 0x000ee20000300800 */
[----:B------:R-:W-:Y:S02]  /*31150*/  F2FP.SATFINITE.E4M3.F32.PACK_AB_MERGE_C R57, RZ, R56, RZ ;  /* 0x00000038ff39723e */ /* 0x000fe400048070ff */
[----:B------:R-:W-:-:S03]  /*31160*/  F2FP.SATFINITE.E4M3.F32.PACK_AB_MERGE_C R55, RZ, R52, RZ ;  /* 0x00000034ff37723e */ /* 0x000fc600048070ff */
[----:B------:R1:W-:Y:S01]  /*31170*/  @!P6 STG.E.U8 desc[UR24][R128.64+0x70], R57 ;  /* 0x000070398000e986 */ /* 0x0003e2000c101118 */
[----:B0-----:R-:W-:-:S05]  /*31180*/  @!P4 IADD3 R8, P6, R115, R8, RZ ;  /* 0x000000087308c210 */ /* 0x001fca0007fde0ff */
[----:B------:R-:W-:Y:S01]  /*31190*/  @!P4 IMAD.X R9, R114, 0x1, R9, P6 ;  /* 0x000000017209c824 */ /* 0x000fe200030e0609 */
[C---:B------:R-:W-:Y:S02]  /*311a0*/  ISETP.LT.OR P6, PT, R27.reuse, 0x72, !P1 ;  /* 0x000000721b00780c */ /* 0x040fe40004fc1670 */
[----:B------:R-:W-:Y:S01]  /*311b0*/  ISETP.LT.OR P4, PT, R27, 0x79, !P0 ;  /* 0x000000791b00780c */ /* 0x000fe20004781670 */
[----:B----4-:R-:W-:Y:S02]  /*311c0*/  FMUL R52, R223, UR17 ;  /* 0x00000011df347c20 */ /* 0x010fe40008400000 */
[----:B------:R-:W4:Y:S01]  /*311d0*/  LDL.LU R223, [R1+0x4f0] ;  /* 0x0004f00001df7983 */ /* 0x000f220000300800 */
[----:B------:R-:W-:Y:S02]  /*311e0*/  F2FP.SATFINITE.E4M3.F32.PACK_AB_MERGE_C R53, RZ, R54, RZ ;  /* 0x00000036ff35723e */ /* 0x000fe400048070ff */
[----:B-1----:R-:W-:-:S05]  /*311f0*/  F2FP.SATFINITE.E4M3.F32.PACK_AB_MERGE_C R57, RZ, R52, RZ ;  /* 0x00000034ff39723e */ /* 0x002fca00048070ff */
        /* <DEDUP_REMOVED lines=13> */
[----:B------:R-:W-:-:S11]  /*312d0*/  ISETP.LT.OR P6, PT, R27, 0x79, !P1 ;  /* 0x000000791b00780c */ /* 0x000fd60004fc1670 */
[----:B------:R-:W0:Y:S01]  /*312e0*/  @!P4 LDC.64 R8, c[0x0][0x5c0] ;  /* 0x00017000ff08cb82 */ /* 0x000e220000000a00 */
[----:B------:R-:W-:-:S05]  /*312f0*/  F2FP.SATFINITE.E4M3.F32.PACK_AB_MERGE_C R53, RZ, R52, RZ ;  /* 0x00000034ff35723e */ /* 0x000fca00048070ff */
[----:B------:R3:W-:Y:S01]  /*31300*/  @!P6 STG.E.U8 desc[UR24][R112.64+0x78], R53 ;  /* 0x000078357000e986 */ /* 0x0007e2000c101118 */
[----:B-1----:R-:W-:-:S03]  /*31310*/  FMUL R48, R225, UR17 ;  /* 0x00000011e1307c20 */ /* 0x002fc60008400000 */
[----:B------:R-:W2:Y:S02]  /*31320*/  LDL.LU R225, [R1+0x4fc] ;  /* 0x0004fc0001e17983 */ /* 0x000ea40000300800 */
        /* <DEDUP_REMOVED lines=9> */
[----:B------:R0:W-:Y:S01]  /*313c0*/  @!P6 STG.E.U8 desc[UR24][R8.64+0x79], R49 ;  /* 0x000079310800e986 */ /* 0x0001e2000c101118 */
[----:B------:R-:W-:Y:S01]  /*313d0*/  ISETP.LT.OR P6, PT, R27, 0x82, !P0 ;  /* 0x000000821b00780c */ /* 0x000fe200047c1670 */
[----:B----4-:R-:W-:Y:S02]  /*313e0*/  FMUL R48, R223, UR17 ;  /* 0x00000011df307c20 */ /* 0x010fe40008400000 */
[----:B------:R-:W4:Y:S06]  /*313f0*/  LDL.LU R223, [R1+0x504] ;  /* 0x0005040001df7983 */ /* 0x000f2c0000300800 */
[----:B------:R-:W-:Y:S04]  /*31400*/  @!P4 STG.E.U8 desc[UR24][R46.64+0x80], R51 ;  /* 0x000080332e00c986 */ /* 0x000fe8000c101118 */
[----:B------:R1:W-:Y:S01]  /*31410*/  @!P6 STG.E.U8 desc[UR24][R44.64+0x81], R53 ;  /* 0x000081352c00e986 */ /* 0x0003e2000c101118 */
[----:B0-----:R-:W-:-:S03]  /*31420*/  FMUL R8, R222, UR17 ;  /* 0x00000011de087c20 */ /* 0x001fc60008400000 */
[----:B------:R-:W4:Y:S02]  /*31430*/  LDL.LU R222, [R1+0x508] ;  /* 0x0005080001de7983 */ /* 0x000f240000300800 */
[----:B-1----:R-:W-:Y:S01]  /*31440*/  F2FP.SATFINITE.E4M3.F32.PACK_AB_MERGE_C R45, RZ, R8, RZ ;  /* 0x00000008ff2d723e */ /* 0x002fe200048070ff */
[----:B--2---:R-:W-:Y:S02]  /*31450*/  FMUL R8, R221, UR17 ;  /* 0x00000011dd087c20 */ /* 0x004fe40008400000 */
        /* <DEDUP_REMOVED lines=9> */
[----:B------:R-:W0:Y:S02]  /*314f0*/  @!P4 LDC.64 R48, c[0x0][0x5c0] ;  /* 0x00017000ff30cb82 */ /* 0x000e240000000a00 */
[----:B------:R1:W-:Y:S01]  /*31500*/  @!P6 STG.E.U8 desc[UR24][R94.64+0x80], R9 ;  /* 0x000080095e00e986 */ /* 0x0003e2000c101118 */
[----:B------:R-:W-:-:S03]  /*31510*/  FMUL R8, R225, UR17 ;  /* 0x00000011e1087c20 */ /* 0x000fc60008400000 */
[----:B------:R-:W2:Y:S02]  /*31520*/  LDL.LU R225, [R1+0x510] ;  /* 0x0005100001e17983 */ /* 0x000ea40000300800 */
[----:B-1----:R-:W-:Y:S02]  /*31530*/  F2FP.SATFINITE.E4M3.F32.PACK_AB_MERGE_C R9, RZ, R8, RZ ;  /* 0x00000008ff09723e */ /* 0x002fe400048070ff */
        /* <DEDUP_REMOVED lines=39> */
[----:B------:R-:W-:Y:S01]  /*317b0*/  ISETP.LT.OR P6, PT, R27, 0x92, !P0 ;  /* 0x000000921b00780c */ /* 0x000fe200047c1670 */
[----:B---3--:R-:W-:Y:S02]  /*317c0*/  FMUL R8, R224, UR17 ;  /* 0x00000011e0087c20 */ /* 0x008fe40008400000 */
[----:B------:R-:W3:Y:S10]  /*317d0*/  LDL.LU R224, [R1+0x528] ;  /* 0x0005280001e07983 */ /* 0x000ef40000300800 */
[----:B------:R1:W-:Y:S01]  /*317e0*/  @!P6 STG.E.U8 desc[UR24][R36.64+0x91], R43 ;  /* 0x0000912b2400e986 */ /* 0x0003e2000c101118 */
[----:B0-----:R-:W-:-:S02]  /*317f0*/  @!P4 IADD3 R86, P6, R86, R44, RZ ;  /* 0x0000002c5656c210 */ /* 0x001fc40007fde0ff */
[----:B-1----:R-:W-:-:S03]  /*31800*/  F2FP.SATFINITE.E4M3.F32.PACK_AB_MERGE_C R37, RZ, R8, RZ ;  /* 0x00000008ff25723e */ /* 0x002fc600048070ff */
[----:B------:R-:W-:Y:S01]  /*31810*/  @!P4 IMAD.X R87, R85, 0x1, R45, P6 ;  /* 0x000000015557c824 */ /* 0x000fe200030e062d */
[----:B------:R-:W-:Y:S01]  /*31820*/  ISETP.LT.OR P6, PT, R27, 0x91, !P1 ;  /* 0x000000911b00780c */ /* 0x000fe20004fc1670 */
[----:B----4-:R-:W-:Y:S02]  /*31830*/  FMUL R8, R223, UR17 ;  /* 0x00000011df087c20 */ /* 0x010fe40008400000 */
[----:B------:R-:W4:Y:S03]  /*31840*/  LDL.LU R223, [R1+0x52c] ;  /* 0x00052c0001df7983 */ /* 0x000f260000300800 */
[----:B------:R-:W-:-:S07]  /*31850*/  F2FP.SATFINITE.E4M3.F32.PACK_AB_MERGE_C R39, RZ, R8, RZ ;  /* 0x00000008ff27723e */ /* 0x000fce00048070ff */
[----:B------:R0:W-:Y:S01]  /*31860*/  @!P6 STG.E.U8 desc[UR24][R86.64+0x90], R9 ;  /* 0x000090095600e986 */ /* 0x0001e2000c101118 */
[----:B------:R-:W-:-:S03]  /*31870*/  FMUL R8, R222, UR17 ;  /* 0x00000011de087c20 */ /* 0x000fc60008400000 */
[----:B------:R-:W4:Y:S02]  /*31880*/  LDL.LU R222, [R1+0x530] ;  /* 0x0005300001de7983 */ /* 0x000f240000300800 */
[----:B0-----:R-:W-:Y:S01]  /*31890*/  F2FP.SATFINITE.E4M3.F32.PACK_AB_MERGE_C R9, RZ, R8, RZ ;  /* 0x00000008ff09723e */ /* 0x001fe200048070ff */
[----:B--2---:R-:W-:Y:S02]  /*318a0*/  FMUL R8, R221, UR17 ;  /* 0x00000011dd087c20 */ /* 0x004fe40008400000 */
[----:B------:R-:W2:Y:S01]  /*318b0*/  LDL.LU R221, [R1+0x534] ;  /* 0x0005340001dd7983 */ /* 0x000ea20000300800 */
[----:B------:R-:W-:-:S03]  /*318c0*/  ISETP.LT.OR P4, PT, R27, 0x92, !P1 ;  /* 0x000000921b00780c */ /* 0x000fc60004f81670 */
[----:B------:R-:W2:Y:S10]  /*318d0*/  LDL.LU R226, [R1+0x538] ;  /* 0x0005380001e27983 */ /* 0x000eb40000300800 */
[----:B------:R-:W0:Y:S02]  /*318e0*/  @!P4 LDC.64 R44, c[0x0][0x5c0] ;  /* 0x00017000ff2ccb82 */ /* 0x000e240000000a00 */
[----:B0-----:R-:W-:-:S05]  /*318f0*/  @!P4 IADD3 R84, P6, R84, R44, RZ ;  /* 0x0000002c5454c210 */ /* 0x001fca0007fde0ff */
[----:B------:R-:W-:Y:S01]  /*31900*/  @!P4 IMAD.X R85, R83, 0x1, R45, P6 ;  /* 0x000000015355c824 */ /* 0x000fe200030e062d */
[C---:B------:R-:W-:Y:S02]  /*31910*/  ISETP.LT.OR P6, PT, R27.reuse, 0x92, !P1 ;  /* 0x000000921b00780c */ /* 0x040fe40004fc1670 */
[----:B------:R-:W-:-:S11]  /*31920*/  ISETP.LT.OR P4, PT, R27, 0x99, !P0 ;  /* 0x000000991b00780c */ /* 0x000fd60004781670 */
[----:B------:R0:W-:Y:S04]  /*31930*/  @!P6 STG.E.U8 desc[UR24][R84.64+0x91], R37 ;  /* 0x000091255400e986 */ /* 0x0001e8000c101118 */
[----:B------:R-:W-:Y:S01]  /*31940*/  @!P4 STG.E.U8 desc[UR24][R34.64+0x98], R39 ;  /* 0x000098272200c986 */ /* 0x000fe2000c101118 */
[C---:B------:R-:W-:Y:S02]  /*31950*/  ISETP.LT.OR P4, PT, R27.reuse, 0x99, !P1 ;  /* 0x000000991b00780c */ /* 0x040fe40004f81670 */
[----:B------:R-:W-:-:S11]  /*31960*/  ISETP.LT.OR P6, PT, R27, 0x9a, !P0 ;  /* 0x0000009a1b00780c */ /* 0x000fd600047c1670 */
[----:B------:R-:W1:Y:S02]  /*31970*/  @!P4 LDC.64 R40, c[0x0][0x5c0] ;  /* 0x00017000ff28cb82 */ /* 0x000e640000000a00 */
[----:B------:R0:W-:Y:S01]  /*31980*/  @!P6 STG.E.U8 desc[UR24][R32.64+0x99], R9 ;  /* 0x000099092000e986 */ /* 0x0001e2000c101118 */
[----:B-1----:R-:W-:-:S05]  /*31990*/  @!P4 IADD3 R82, P6, R82, R40, RZ ;  /* 0x000000285252c210 */ /* 0x002fca0007fde0ff */
[----:B------:R-:W-:Y:S01]  /*319a0*/  @!P4 IMAD.X R83, R81, 0x1, R41, P6 ;  /* 0x000000015153c824 */ /* 0x000fe200030e0629 */
[C---:B------:R-:W-:Y:S02]  /*319b0*/  ISETP.LT.OR P4, PT, R27.reuse, 0x9a, !P1 ;  /* 0x0000009a1b00780c */ /* 0x040fe40004f81670 */
[----:B------:R-:W-:-:S11]  /*319c0*/  ISETP.LT.OR P6, PT, R27, 0x99, !P1 ;  /* 0x000000991b00780c */ /* 0x000fd60004fc1670 */
[----:B------:R-:W1:Y:S01]  /*319d0*/  @!P4 LDC.64 R40, c[0x0][0x5c0] ;  /* 0x00017000ff28cb82 */ /* 0x000e620000000a00 */
[----:B0-----:R-:W-:-:S05]  /*319e0*/  F2FP.SATFINITE.E4M3.F32.PACK_AB_MERGE_C R37, RZ, R8, RZ ;  /* 0x00000008ff25723e */ /* 0x001fca00048070ff */
[----:B------:R0:W-:Y:S01]  /*319f0*/  @!P6 STG.E.U8 desc[UR24][R82.64+0x98], R37 ;  /* 0x000098255200e986 */ /* 0x0001e2000c101118 */
[----:B------:R-:W-:-:S03]  /*31a00*/  FMUL R8, R225, UR17 ;  /* 0x00000011e1087c20 */ /* 0x000fc60008400000 */
[----:B------:R-:W2:Y:S02]  /*31a10*/  LDL.LU R225, [R1+0x53c] ;  /* 0x00053c0001e17983 */ /* 0x000ea40000300800 */
[----:B------:R-:W-:Y:S02]  /*31a20*/  F2FP.SATFINITE.E4M3.F32.PACK_AB_MERGE_C R9, RZ, R8, RZ ;  /* 0x00000008ff09723e */ /* 0x000fe400048070ff */
[----:B-1----:R-:W-:-:S05]  /*31a30*/  @!P4 IADD3 R80, P6, R80, R40, RZ ;  /* 0x000000285050c210 */ /* 0x002fca0007fde0ff */
[----:B------:R-:W-:Y:S01]  /*31a40*/  @!P4 IMAD.X R81, R79, 0x1, R41, P6 ;  /* 0x000000014f51c824 */ /* 0x000fe200030e0629 */
[C---:B------:R-:W-:Y:S02]  /*31a50*/  ISETP.LT.OR P6, PT, R27.reuse, 0x9a, !P1 ;  /* 0x0000009a1b00780c */ /* 0x040fe40004fc1670 */
[----:B------:R-:W-:Y:S01]  /*31a60*/  ISETP.LT.OR P4, PT, R27, 0xa1, !P0 ;  /* 0x000000a11b00780c */ /* 0x000fe20004781670 */
[----:B---3--:R-:W-:Y:S02]  /*31a70*/  FMUL R8, R224, UR17 ;  /* 0x00000011e0087c20 */ /* 0x008fe40008400000 */
[----:B------:R-:W3:Y:S03]  /*31a80*/  LDL.LU R224, [R1+0x540] ;  /* 0x0005400001e07983 */ /* 0x000ee60000300800 */
[----:B------:R-:W-:-:S05]  /*31a90*/  F2FP.SATFINITE.E4M3.F32.PACK_AB_MERGE_C R33, RZ, R8, RZ ;  /* 0x00000008ff21723e */ /* 0x000fca00048070ff */
[----:B------:R1:W-:Y:S04]  /*31aa0*/  @!P6 STG.E.U8 desc[UR24][R80.64+0x99], R9 ;  /* 0x000099095000e986 */ /* 0x0003e8000c101118 */
[----:B------:R-:W-:Y:S01]  /*31ab0*/  @!P4 STG.E.U8 desc[UR24][R30.64+0xa0], R33 ;  /* 0x0000a0211e00c986 */ /* 0x000fe2000c101118 */
[C---:B------:R-:W-:Y:S02]  /*31ac0*/  ISETP.LT.OR P4, PT, R27.reuse, 0xa1, !P1 ;  /* 0x000000a11b00780c */ /* 0x040fe40004f81670 */
[----:B------:R-:W-:-:S11]  /*31ad0*/  ISETP.LT.OR P6, PT, R27, 0xa2, !P0 ;  /* 0x000000a21b00780c */ /* 0x000fd600047c1670 */
[----:B0-----:R-:W0:Y:S01]  /*31ae0*/  @!P4 LDC.64 R36, c[0x0][0x5c0] ;  /* 0x00017000ff24cb82 */ /* 0x001e220000000a00 */
[----:B----4-:R-:W-:Y:S02]  /*31af0*/  FMUL R8, R223, UR17 ;  /* 0x00000011df087c20 */ /* 0x010fe40008400000 */
[----:B------:R-:W4:Y:S03]  /*31b00*/  LDL.LU R223, [R1+0x544] ;  /* 0x0005440001df7983 */ /* 0x000f260000300800 */
[----:B------:R-:W-:-:S05]  /*31b10*/  F2FP.SATFINITE.E4M3.F32.PACK_AB_MERGE_C R35, RZ, R8, RZ ;  /* 0x00000008ff23723e */ /* 0x000fca00048070ff */
[----:B------:R2:W-:Y:S01]  /*31b20*/  @!P6 STG.E.U8 desc[UR24][R24.64+0xa1], R35 ;  /* 0x0000a1231800e986 */ /* 0x0005e2000c101118 */
[----:B0-----:R-:W-:-:S05]  /*31b30*/  @!P4 IADD3 R78, P6, R78, R36, RZ ;  /* 0x000000244e4ec210 */ /* 0x001fca0007fde0ff */
[----:B------:R-:W-:Y:S02]  /*31b40*/  @!P4 IMAD.X R79, R7, 0x1, R37, P6 ;  /* 0x00000001074fc824 */ /* 0x000fe400030e0625 */
[----:B------:R-:W-:Y:S02]  /*31b50*/  FMUL R7, R222, UR17 ;  /* 0x00000011de077c20 */ /* 0x000fe40008400000 */
[----:B------:R-:W4:Y:S03]  /*31b60*/  LDL.LU R222, [R1+0x548] ;  /* 0x0005480001de7983 */ /* 0x000f260000300800 */
[----:B-1----:R-:W-:Y:S01]  /*31b70*/  F2FP.SATFINITE.E4M3.F32.PACK_AB_MERGE_C R9, RZ, R7, RZ ;  /* 0x00000007ff09723e */ /* 0x002fe200048070ff */
[----:B--2---:R-:W-:Y:S02]  /*31b80*/  FMUL R7, R221, UR17 ;  /* 0x00000011dd077c20 */ /* 0x004fe40008400000 */
[----:B------:R-:W2:Y:S01]  /*31b90*/  LDL.LU R221, [R1+0x54c] ;  /* 0x00054c0001dd7983 */ /* 0x000ea20000300800 */
[----:B------:R-:W-:-:S02]  /*31ba0*/  ISETP.LT.OR P4, PT, R27, 0xa2, !P1 ;  /* 0x000000a21b00780c */ /* 0x000fc40004f81670 */
[----:B------:R-:W-:-:S11]  /*31bb0*/  ISETP.LT.OR P6, PT, R27, 0xa1, !P1 ;  /* 0x000000a11b00780c */ /* 0x000fd60004fc1670 */
[----:B------:R-:W0:Y:S02]  /*31bc0*/  @!P4 LDC.64 R36, c[0x0][0x5c0] ;  /* 0x00017000ff24cb82 */ /* 0x000e240000000a00 */
[----:B------:R-:W-:Y:S01]  /*31bd0*/  @!P6 STG.E.U8 desc[UR24][R78.64+0xa0], R9 ;  /* 0x0000a0094e00e986 */ /* 0x000fe2000c101118 */
[----:B------:R-:W-:Y:S01]  /*31be0*/  F2FP.SATFINITE.E4M3.F32.PACK_AB_MERGE_C R25, RZ, R7, RZ ;  /* 0x00000007ff19723e */ /* 0x000fe200048070ff */
[----:B------:R-:W-:Y:S01]  /*31bf0*/  FMUL R7, R226, UR17 ;  /* 0x00000011e2077c20 */ /* 0x000fe20008400000 */
[----:B------:R-:W-:Y:S01]  /*31c00*/  LOP3.LUT P3, RZ, R5, 0x1000, RZ, 0xc0, !PT ;  /* 0x0000100005ff7812 */ /* 0x000fe2000786c0ff */
[----:B------:R-:W2:Y:S01]  /*31c10*/  LDL.LU R226, [R1+0x550] ;  /* 0x0005500001e27983 */ /* 0x000ea20000300800 */
[----:B0-----:R-:W-:-:S05]  /*31c20*/  @!P4 IADD3 R10, P6, R10, R36, RZ ;  /* 0x000000240a0ac210 */ /* 0x001fca0007fde0ff */
[----:B------:R-:W-:-:S05]  /*31c30*/  @!P4 IMAD.X R11, R11, 0x1, R37, P6 ;  /* 0x000000010b0bc824 */ /* 0x000fca00030e0625 */
[----:B------:R0:W-:Y:S01]  /*31c40*/  @!P4 STG.E.U8 desc[UR24][R10.64+0xa1], R25 ;  /* 0x0000a1190a00c986 */ /* 0x0001e2000c101118 */
[C---:B------:R-:W-:Y:S02]  /*31c50*/  ISETP.LT.OR P4, PT, R27.reuse, 0xa9, !P0 ;  /* 0x000000a91b00780c */ /* 0x040fe40004781670 */
[----:B------:R-:W-:Y:S02]  /*31c60*/  F2FP.SATFINITE.E4M3.F32.PACK_AB_MERGE_C R31, RZ, R7, RZ ;  /* 0x00000007ff1f723e */ /* 0x000fe400048070ff */
[----:B------:R-:W-:Y:S01]  /*31c70*/  ISETP.LT.OR P6, PT, R27, 0xaa, !P0 ;  /* 0x000000aa1b00780c */ /* 0x000fe200047c1670 */
[----:B0-----:R-:W0:Y:S08]  /*31c80*/  @!P3 LDC.64 R10, c[0x0][0x5c0] ;  /* 0x00017000ff0abb82 */ /* 0x001e300000000a00 */
[----:B------:R1:W-:Y:S01]  /*31c90*/  @!P4 STG.E.U8 desc[UR24][R22.64+0xa8], R31 ;  /* 0x0000a81f1600c986 */ /* 0x0003e2000c101118 */
[----:B------:R-:W-:Y:S01]  /*31ca0*/  LOP3.LUT P4, RZ, R5, 0x800, RZ, 0xc0, !PT ;  /* 0x0000080005ff7812 */ /* 0x000fe2000788c0ff */
[----:B------:R-:W2:-:S12]  /*31cb0*/  @!P5 LDC.64 R24, c[0x0][0x5c0] ;  /* 0x00017000ff18db82 */ /* 0x000e980000000a00 */
[----:B------:R-:W0:Y:S08]  /*31cc0*/  @!P4 LDC.64 R8, c[0x0][0x5c0] ;  /* 0x00017000ff08cb82 */ /* 0x000e300000000a00 */
[----:B-1----:R-:W1:Y:S01]  /*31cd0*/  @!P2 LDC.64 R22, c[0x0][0x5c0] ;  /* 0x00017000ff16ab82 */ /* 0x002e620000000a00 */
[----:B------:R-:W-:Y:S02]  /*31ce0*/  FMUL R7, R225, UR17 ;  /* 0x00000011e1077c20 */ /* 0x000fe40008400000 */
[----:B------:R-:W2:Y:S03]  /*31cf0*/  LDL.LU R225, [R1+0x554] ;  /* 0x0005540001e17983 */ /* 0x000ea60000300800 */
[----:B------:R-:W-:-:S05]  /*31d00*/  F2FP.SATFINITE.E4M3.F32.PACK_AB_MERGE_C R33, RZ, R7, RZ ;  /* 0x00000007ff21723e */ /* 0x000fca00048070ff */
[----:B------:R1:W-:Y:S01]  /*31d10*/  @!P6 STG.E.U8 desc[UR24][R20.64+0xa9], R33 ;  /* 0x0000a9211400e986 */ /* 0x0003e2000c101118 */
[----:B0-----:R-:W-:-:S05]  /*31d20*/  @!P4 IADD3 R8, P6, R13, R8, RZ ;  /* 0x000000080d08c210 */ /* 0x001fca0007fde0ff */
[----:B------:R-:W-:Y:S02]  /*31d30*/  @!P4 IMAD.X R9, R14, 0x1, R9, P6 ;  /* 0x000000010e09c824 */ /* 0x000fe400030e0609 */
[----:B---3--:R-:W-:Y:S02]  /*31d40*/  FMUL R7, R224, UR17 ;  /* 0x00000011e0077c20 */ /* 0x008fe40008400000 */
[----:B------:R-:W3:Y:S03]  /*31d50*/  LDL.LU R224, [R1+0x558] ;  /* 0x0005580001e07983 */ /* 0x000ee60000300800 */
[----:B------:R-:W-:-:S05]  /*31d60*/  F2FP.SATFINITE.E4M3.F32.PACK_AB_MERGE_C R13, RZ, R7, RZ ;  /* 0x00000007ff0d723e */ /* 0x000fca00048070ff */
[----:B------:R0:W-:Y:S01]  /*31d70*/  @!P4 STG.E.U8 desc[UR24][R8.64+0xa8], R13 ;  /* 0x0000a80d0800c986 */ /* 0x0001e2000c101118 */
[----:B------:R-:W-:Y:S01]  /*31d80*/  @!P3 IADD3 R10, P4, R15, R10, RZ ;  /* 0x0000000a0f0ab210 */ /* 0x000fe20007f9e0ff */
[----:B----4-:R-:W-:Y:S02]  /*31d90*/  FMUL R7, R223, UR17 ;  /* 0x00000011df077c20 */ /* 0x010fe40008400000 */
[----:B------:R-:W4:Y:S03]  /*31da0*/  LDL.LU R223, [R1+0x55c] ;  /* 0x00055c0001df7983 */ /* 0x000f260000300800 */
[----:B------:R-:W-:Y:S01]  /*31db0*/  F2FP.SATFINITE.E4M3.F32.PACK_AB_MERGE_C R15, RZ, R7, RZ ;  /* 0x00000007ff0f723e */ /* 0x000fe200048070ff */
[----:B------:R-:W-:Y:S02]  /*31dc0*/  FMUL R7, R222, UR17 ;  /* 0x00000011de077c20 */ /* 0x000fe40008400000 */
[----:B------:R-:W4:Y:S03]  /*31dd0*/  LDL.LU R222, [R1+0x560] ;  /* 0x0005600001de7983 */ /* 0x000f260000300800 */
[----:B-1----:R-:W-:Y:S01]  /*31de0*/  F2FP.SATFINITE.E4M3.F32.PACK_AB_MERGE_C R21, RZ, R7, RZ ;  /* 0x00000007ff15723e */ /* 0x002fe200048070ff */
[----:B--2---:R-:W-:-:S02]  /*31df0*/  FMUL R7, R221, UR17 ;  /* 0x00000011dd077c20 */ /* 0x004fc40008400000 */
[----:B------:R-:W2:Y:S01]  /*31e00*/  LDL.LU R221, [R1+0x564] ;  /* 0x0005640001dd7983 */ /* 0x000ea20000300800 */
[----:B------:R-:W-:Y:S01]  /*31e10*/  ISETP.LT.OR P6, PT, R27, 0xb1, !P0 ;  /* 0x000000b11b00780c */ /* 0x000fe200047c1670 */
[----:B------:R-:W-:-:S05]  /*31e20*/  @!P3 IMAD.X R11, R26, 0x1, R11, P4 ;  /* 0x000000011a0bb824 */ /* 0x000fca00020e060b */
[----:B------:R1:W-:Y:S01]  /*31e30*/  @!P3 STG.E.U8 desc[UR24][R10.64+0xa9], R15 ;  /* 0x0000a90f0a00b986 */ /* 0x0003e2000c101118 */
[----:B------:R-:W-:-:S06]  /*31e40*/  ISETP.LT.OR P3, PT, R27, 0xb9, !P0 ;  /* 0x000000b91b00780c */ /* 0x000fcc0004761670 */
[----:B------:R1:W-:Y:S01]  /*31e50*/  @!P6 STG.E.U8 desc[UR24][R18.64+0xb0], R21 ;  /* 0x0000b0151200e986 */ /* 0x0003e2000c101118 */
[C---:B------:R-:W-:Y:S02]  /*31e60*/  ISETP.LT.OR P6, PT, R27.reuse, 0xb2, !P0 ;  /* 0x000000b21b00780c */ /* 0x040fe400047c1670 */
[----:B------:R-:W-:Y:S02]  /*31e70*/  ISETP.LT.OR P0, PT, R27, 0xba, !P0 ;  /* 0x000000ba1b00780c */ /* 0x000fe40004701670 */
[----:B0-----:R-:W-:Y:S02]  /*31e80*/  @!P2 IADD3 R8, P4, R77, R22, RZ ;  /* 0x000000164d08a210 */ /* 0x001fe40007f9e0ff */
[----:B-1----:R-:W0:Y:S01]  /*31e90*/  @!P3 LDC.64 R10, c[0x0][0x5c0] ;  /* 0x00017000ff0abb82 */ /* 0x002e220000000a00 */
[----:B------:R-:W-:Y:S01]  /*31ea0*/  F2FP.SATFINITE.E4M3.F32.PACK_AB_MERGE_C R13, RZ, R7, RZ ;  /* 0x00000007ff0d723e */ /* 0x000fe200048070ff */
[----:B------:R-:W-:Y:S01]  /*31eb0*/  FMUL R7, R226, UR17 ;  /* 0x00000011e2077c20 */ /* 0x000fe20008400000 */
[----:B------:R-:W-:Y:S01]  /*31ec0*/  @!P2 IMAD.X R9, R12, 0x1, R23, P4 ;  /* 0x000000010c09a824 */ /* 0x000fe200020e0617 */
[----:B------:R-:W-:-:S02]  /*31ed0*/  ISETP.LT.OR P4, PT, R27, 0xb9, !P1 ;  /* 0x000000b91b00780c */ /* 0x000fc40004f81670 */
[----:B------:R-:W-:-:S03]  /*31ee0*/  ISETP.LT.OR P1, PT, R27, 0xba, !P1 ;  /* 0x000000ba1b00780c */ /* 0x000fc60004f21670 */
[----:B------:R-:W1:Y:S01]  /*31ef0*/  @!P0 LDC.64 R18, c[0x0][0x5c0] ;  /* 0x00017000ff128b82 */ /* 0x000e620000000a00 */
[----:B------:R-:W-:Y:S01]  /*31f00*/  F2FP.SATFINITE.E4M3.F32.PACK_AB_MERGE_C R15, RZ, R7, RZ ;  /* 0x00000007ff0f723e */ /* 0x000fe200048070ff */
[----:B------:R0:W-:Y:S04]  /*31f10*/  @!P6 STG.E.U8 desc[UR24][R16.64+0xb1], R13 ;  /* 0x0000b10d1000e986 */ /* 0x0001e8000c101118 */
[----:B------:R3:W-:Y:S01]  /*31f20*/  @!P2 STG.E.U8 desc[UR24][R8.64+0xb0], R15 ;  /* 0x0000b00f0800a986 */ /* 0x0007e2000c101118 */
[----:B------:R-:W-:Y:S01]  /*31f30*/  @!P5 IADD3 R76, P2, R76, R24, RZ ;  /* 0x000000184c4cd210 */ /* 0x000fe20007f5e0ff */
[----:B------:R-:W3:Y:S04]  /*31f40*/  @!P4 LDC.64 R20, c[0x0][0x5c0] ;  /* 0x00017000ff14cb82 */ /* 0x000ee80000000a00 */
[----:B------:R-:W-:-:S04]  /*31f50*/  @!P5 IMAD.X R77, R28, 0x1, R25, P2 ;  /* 0x000000011c4dd824 */ /* 0x000fc800010e0619 */
[----:B------:R-:W3:Y:S01]  /*31f60*/  @!P1 LDC.64 R22, c[0x0][0x5c0] ;  /* 0x00017000ff169b82 */ /* 0x000ee20000000a00 */
[----:B------:R-:W-:-:S05]  /*31f70*/  FMUL R7, R225, UR17 ;  /* 0x00000011e1077c20 */ /* 0x000fca0008400000 */
[----:B0-----:R-:W-:-:S05]  /*31f80*/  F2FP.SATFINITE.E4M3.F32.PACK_AB_MERGE_C R17, RZ, R7, RZ ;  /* 0x00000007ff11723e */ /* 0x001fca00048070ff */
[----:B------:R0:W-:Y:S01]  /*31f90*/  @!P5 STG.E.U8 desc[UR24][R76.64+0xb1], R17 ;  /* 0x0000b1114c00d986 */ /* 0x0001e2000c101118 */
[----:B------:R-:W-:-:S04]  /*31fa0*/  @!P3 IADD3 R10, P2, P5, R6, UR6, R10 ;  /* 0x00000006060abc10 */ /* 0x000fc8000fd5e00a */
[----:B------:R-:W-:Y:S02]  /*31fb0*/  @!P3 IADD3.X R11, R29, UR13, R11, P2, P5 ;  /* 0x0000000d1d0bbc10 */ /* 0x000fe400097ea40b */
[----:B-1----:R-:W-:-:S04]  /*31fc0*/  @!P0 IADD3 R12, P2, P5, R6, UR6, R18 ;  /* 0x00000006060c8c10 */ /* 0x002fc8000fd5e012 */
[----:B------:R-:W-:Y:S01]  /*31fd0*/  @!P0 IADD3.X R13, R29, UR13, R19, P2, P5 ;  /* 0x0000000d1d0d8c10 */ /* 0x000fe200097ea413 */
[----:B---3--:R-:W-:Y:S01]  /*31fe0*/  FMUL R7, R224, UR17 ;  /* 0x00000011e0077c20 */ /* 0x008fe20008400000 */
[----:B------:R-:W-:-:S04]  /*31ff0*/  @!P4 IADD3 R9, P2, P5, R3, UR6, R6 ;  /* 0x000000060309cc10 */ /* 0x000fc8000fd5e006 */
[----:B------:R-:W-:Y:S02]  /*32000*/  F2FP.SATFINITE.E4M3.F32.PACK_AB_MERGE_C R19, RZ, R7, RZ ;  /* 0x00000007ff13723e */ /* 0x000fe400048070ff */
[C-C-:B------:R-:W-:Y:S02]  /*32010*/  @!P4 IADD3.X R16, R0.reuse, UR13, R29.reuse, P2, P5 ;  /* 0x0000000d0010cc10 */ /* 0x140fe400097ea41d */
[----:B------:R-:W-:Y:S01]  /*32020*/  @!P1 IADD3 R7, P2, P5, R3, UR6, R6 ;  /* 0x0000000603079c10 */ /* 0x000fe2000fd5e006 */
[----:B------:R3:W-:Y:S01]  /*32030*/  @!P3 STG.E.U8 desc[UR24][R10.64+0xb8], R19 ;  /* 0x0000b8130a00b986 */ /* 0x0007e2000c101118 */
[----:B------:R-:W-:Y:S02]  /*32040*/  @!P4 IADD3 R6, P3, R9, R20, RZ ;  /* 0x000000140906c210 */ /* 0x000fe40007f7e0ff */
[----:B------:R-:W-:Y:S02]  /*32050*/  @!P1 IADD3.X R18, R0, UR13, R29, P2, P5 ;  /* 0x0000000d00129c10 */ /* 0x000fe400097ea41d */
[----:B------:R-:W-:Y:S01]  /*32060*/  @!P1 IADD3 R8, P2, R7, R22, RZ ;  /* 0x0000001607089210 */ /* 0x000fe20007f5e0ff */
[----:B------:R-:W-:-:S02]  /*32070*/  @!P4 IMAD.X R7, R16, 0x1, R21, P3 ;  /* 0x000000011007c824 */ /* 0x000fc400018e0615 */
[----:B----4-:R-:W-:-:S05]  /*32080*/  FMUL R9, R223, UR17 ;  /* 0x00000011df097c20 */ /* 0x010fca0008400000 */
[----:B0-----:R-:W-:Y:S01]  /*32090*/  F2FP.SATFINITE.E4M3.F32.PACK_AB_MERGE_C R17, RZ, R9, RZ ;  /* 0x00000009ff11723e */ /* 0x001fe200048070ff */
[----:B------:R-:W-:-:S04]  /*320a0*/  @!P1 IMAD.X R9, R18, 0x1, R23, P2 ;  /* 0x0000000112099824 */ /* 0x000fc800010e0617 */
[----:B------:R3:W-:Y:S01]  /*320b0*/  @!P0 STG.E.U8 desc[UR24][R12.64+0xb9], R17 ;  /* 0x0000b9110c008986 */ /* 0x0007e2000c101118 */
[----:B------:R-:W-:-:S05]  /*320c0*/  FMUL R14, R222, UR17 ;  /* 0x00000011de0e7c20 */ /* 0x000fca0008400000 */
[----:B------:R-:W-:-:S05]  /*320d0*/  F2FP.SATFINITE.E4M3.F32.PACK_AB_MERGE_C R21, RZ, R14, RZ ;  /* 0x0000000eff15723e */ /* 0x000fca00048070ff */
[----:B------:R3:W-:Y:S01]  /*320e0*/  @!P4 STG.E.U8 desc[UR24][R6.64+0xb8], R21 ;  /* 0x0000b8150600c986 */ /* 0x0007e2000c101118 */
[----:B--2---:R-:W-:-:S05]  /*320f0*/  FMUL R15, R221, UR17 ;  /* 0x00000011dd0f7c20 */ /* 0x004fca0008400000 */
[----:B------:R-:W-:-:S05]  /*32100*/  F2FP.SATFINITE.E4M3.F32.PACK_AB_MERGE_C R15, RZ, R15, RZ ;  /* 0x0000000fff0f723e */ /* 0x000fca00048070ff */
[----:B------:R3:W-:Y:S02]  /*32110*/  @!P1 STG.E.U8 desc[UR24][R8.64+0xb9], R15 ;  /* 0x0000b90f08009986 */ /* 0x0007e4000c101118 */
.L_x_41:
[----:B------:R-:W-:Y:S05]  /*32120*/  BSYNC B0 ;  /* 0x0000000000007941 */ /* 0x000fea0003800000 */
.L_x_37:
[----:B--23--:R-:W2:Y:S04]  /*32130*/  LDL.LU R7, [R1+0x578] ;  /* 0x0005780001077983 */ /* 0x00cea80000300800 */
[----:B------:R-:W2:Y:S01]  /*32140*/  LDL.LU R6, [R1+0x57c] ;  /* 0x00057c0001067983 */ /* 0x000ea20000300800 */
[----:B------:R-:W-:Y:S01]  /*32150*/  ULDC UR12, c[0x0][0xc] ;  /* 0x00000300000c7ab9 */ /* 0x000fe20000000800 */
[----:B------:R-:W-:Y:S01]  /*32160*/  ULDC UR13, c[0x0][0x10] ;  /* 0x00000400000d7ab9 */ /* 0x000fe20000000800 */
[----:B0-----:R-:W2:Y:S01]  /*32170*/  LDC R9, c[0x0][0x14] ;  /* 0x00000500ff097b82 */ /* 0x001ea20000000800 */
[----:B------:R-:W-:Y:S01]  /*32180*/  UIMAD.WIDE.U32 UR12, UR12, UR13, URZ ;  /* 0x0000000d0c0c72a5 */ /* 0x000fe2000f8e003f */
[----:B------:R0:W5:Y:S01]  /*32190*/  LDL R28, [R1] ;  /* 0x00000000011c7983 */ /* 0x0001620000100800 */
[----:B------:R-:W-:-:S04]  /*321a0*/  UMOV UR18, 0xffffffff ;  /* 0xffffffff00127882 */ /* 0x000fc80000000000 */
[----:B--2---:R-:W-:-:S04]  /*321b0*/  IMAD.WIDE.U32 R6, R9, UR12, R6 ;  /* 0x0000000c09067c25 */ /* 0x004fc8000f8e0006 */
[----:B------:R-:W-:Y:S01]  /*321c0*/  IMAD R9, R9, UR13, RZ ;  /* 0x0000000d09097c24 */ /* 0x000fe2000f8e02ff */
[----:B------:R-:W-:Y:S01]  /*321d0*/  ULDC.64 UR12, c[0x0][0x650] ;  /* 0x00019400000c7ab9 */ /* 0x000fe20000000a00 */
[----:B------:R-:W-:Y:S01]  /*321e0*/  IMAD.MOV.U32 R18, RZ, RZ, R6 ;  /* 0x000000ffff127224 */ /* 0x000fe200078e0006 */
[----:B------:R-:W-:Y:S01]  /*321f0*/  ISETP.GE.U32.AND P0, PT, R6, UR12, PT ;  /* 0x0000000c06007c0c */ /* 0x000fe2000bf06070 */
[----:B------:R-:W-:Y:S01]  /*32200*/  IMAD.IADD R19, R7, 0x1, R9 ;  /* 0x0000000107137824 */ /* 0x000fe200078e0209 */
[----:B------:R-:W-:Y:S01]  /*32210*/  PRMT R7, RZ, 0x7610, R7 ;  /* 0x00007610ff077816 */ /* 0x000fe20000000007 */
[----:B------:R-:W-:-:S03]  /*32220*/  IMAD.MOV.U32 R6, RZ, RZ, -0x1 ;  /* 0xffffffffff067424 */ /* 0x000fc600078e00ff */
[----:B------:R0:W-:Y:S01]  /*32230*/  STL [R1+0x578], R19 ;  /* 0x0005781301007387 */ /* 0x0001e20000100800 */
[----:B------:R-:W-:-:S03]  /*32240*/  ISETP.GE.U32.AND.EX P0, PT, R19, UR13, PT, P0 ;  /* 0x0000000d13007c0c */ /* 0x000fc6000bf06100 */
[----:B------:R0:W-:Y:S04]  /*32250*/  STL [R1+0x57c], R18 ;  /* 0x00057c1201007387 */ /* 0x0001e80000100800 */
[----:B------:R0:W-:Y:S06]  /*32260*/  STL [R1+0x574], R6 ;  /* 0x0005740601007387 */ /* 0x0001ec0000100800 */
[----:B------:R-:W-:Y:S05]  /*32270*/  @P0 BRA `(.L_x_42) ;  /* 0x0000000400800947 */ /* 0x000fea0003800000 */
[----:B------:R-:W0:Y:S01]  /*32280*/  S2R R13, SR_CTAID.X ;  /* 0x00000000000d7919 */ /* 0x000e220000002500 */
[----:B------:R-:W-:Y:S01]  /*32290*/  ULDC.64 UR20, c[0x0][0x628] ;  /* 0x00018a0000147ab9 */ /* 0x000fe20000000a00 */
[----:B------:R-:W2:Y:S01]  /*322a0*/  LDC R14, c[0x0][0x144] ;  /* 0x00005100ff0e7b82 */ /* 0x000ea20000000800 */
[----:B------:R-:W-:Y:S01]  /*322b0*/  ULDC UR6, c[0x0][0x150] ;  /* 0x0000540000067ab9 */ /* 0x000fe20000000800 */
[----:B------:R-:W3:Y:S01]  /*322c0*/  S2R R17, SR_CTAID.Y ;  /* 0x0000000000117919 */ /* 0x000ee20000002600 */
[----:B------:R-:W-:Y:S01]  /*322d0*/  ISETP.NE.U32.AND P0, PT, RZ, UR20, PT ;  /* 0x00000014ff007c0c */ /* 0x000fe2000bf05070 */
[----:B------:R-:W-:Y:S01]  /*322e0*/  ULDC UR16, c[0x0][0x630] ;  /* 0x00018c0000107ab9 */ /* 0x000fe20000000800 */
[----:B------:R-:W-:Y:S02]  /*322f0*/  R2UR UR18, R18 ;  /* 0x00000000121272ca */ /* 0x000fe400000e0000 */
[----:B------:R-:W-:Y:S01]  /*32300*/  ISETP.NE.AND.EX P0, PT, RZ, UR21, PT, P0 ;  /* 0x00000015ff007c0c */ /* 0x000fe2000bf05300 */
[----:B-1----:R-:W1:Y:S01]  /*32310*/  LDC.64 R10, c[0x0][0x620] ;  /* 0x00018800ff0a7b82 */ /* 0x002e620000000a00 */
[----:B------:R-:W-:-:S02]  /*32320*/  R2UR UR19, R19 ;  /* 0x00000000131372ca */ /* 0x000fc400000e0000 */
[----:B0-----:R-:W-:-:S05]  /*32330*/  I2FP.F32.U32 R6, R13 ;  /* 0x0000000d00067245 */ /* 0x001fca0000201000 */
[----:B------:R-:W-:-:S06]  /*32340*/  FMUL R6, R6, UR6 ;  /* 0x0000000606067c20 */ /* 0x000fcc0008400000 */
[----:B------:R-:W0:Y:S01]  /*32350*/  F2I.U32.TRUNC.NTZ R6, R6 ;  /* 0x0000000600067305 */ /* 0x000e22000020f000 */
[----:B---3--:R-:W-:Y:S05]  /*32360*/  @!P0 BRA `(.L_x_43) ;  /* 0x0000000000308947 */ /* 0x008fea0003800000 */
        /* <DEDUP_REMOVED lines=12> */
.L_x_43:
[----:B------:R-:W-:Y:S01]  /*32430*/  USHF.R.U64 UR18, UR18, UR16, UR19 ;  /* 0x0000001012127299 */ /* 0x000fe20008001213 */
[----:B------:R-:W3:Y:S01]  /*32440*/  LDC.64 R24, c[0x0][0x640] ;  /* 0x00019000ff187b82 */ /* 0x000ee20000000a00 */
[----:B------:R-:W-:Y:S01]  /*32450*/  USHF.R.U32.HI UR6, URZ, UR16, UR19 ;  /* 0x000000103f067299 */ /* 0x000fe20008011613 */
[----:B0-----:R-:W-:Y:S02]  /*32460*/  IMAD.MOV R15, RZ, RZ, -R6 ;  /* 0x000000ffff0f7224 */ /* 0x001fe400078e0a06 */
[----:B------:R-:W-:Y:S01]  /*32470*/  IMAD.MOV.U32 R6, RZ, RZ, R18 ;  /* 0x000000ffff067224 */ /* 0x000fe200078e0012 */
[----:B------:R-:W-:Y:S01]  /*32480*/  IADD3 R9, P0, RZ, -UR18, RZ ;  /* 0x80000012ff097c10 */ /* 0x000fe2000ff1e0ff */
[----:B--2---:R-:W-:Y:S02]  /*32490*/  IMAD R21, R14, R15, R13 ;  /* 0x0000000f0e157224 */ /* 0x004fe400078e020d */
[----:B-----5:R-:W0:Y:S02]  /*324a0*/  LDC R12, c[0x0][0x618] ;  /* 0x00018600ff0c7b82 */ /* 0x020e240000000800 */
[----:B------:R-:W-:Y:S01]  /*324b0*/  IMAD.X R7, RZ, RZ, ~UR6, P0 ;  /* 0x80000006ff077e24 */ /* 0x000fe200080e06ff */
[----:B------:R-:W-:-:S03]  /*324c0*/  ULDC UR6, c[0x0][0x154] ;  /* 0x0000550000067ab9 */ /* 0x000fc60000000800 */
[-C--:B-1----:R-:W-:Y:S02]  /*324d0*/  IMAD R8, R7, R10.reuse, RZ ;  /* 0x0000000a07087224 */ /* 0x082fe400078e02ff */
[----:B------:R-:W1:Y:S01]  /*324e0*/  LDC R16, c[0x0][0x608] ;  /* 0x00018200ff107b82 */ /* 0x000e620000000800 */
[----:B------:R-:W-:Y:S02]  /*324f0*/  IMAD.MOV.U32 R7, RZ, RZ, R19 ;  /* 0x000000ffff077224 */ /* 0x000fe400078e0013 */
[----:B------:R-:W-:-:S05]  /*32500*/  IMAD.WIDE.U32 R6, R9, R10, R6 ;  /* 0x0000000a09067225 */ /* 0x000fca00078e0006 */
[----:B------:R-:W2:Y:S01]  /*32510*/  LDC R20, c[0x0][0x658] ;  /* 0x00019600ff147b82 */ /* 0x000ea20000000800 */
[----:B------:R-:W-:Y:S01]  /*32520*/  IMAD R9, R9, R11, R8 ;  /* 0x0000000b09097224 */ /* 0x000fe200078e0208 */
[----:B------:R-:W-:Y:S01]  /*32530*/  I2FP.F32.U32 R8, R17 ;  /* 0x0000001100087245 */ /* 0x000fe20000201000 */
[----:B------:R-:W-:Y:S01]  /*32540*/  IMAD.MOV.U32 R11, RZ, RZ, 0x1 ;  /* 0x00000001ff0b7424 */ /* 0x000fe200078e00ff */
[----:B---3--:R-:W-:Y:S01]  /*32550*/  ISETP.NE.U32.AND P0, PT, R24, RZ, PT ;  /* 0x000000ff1800720c */ /* 0x008fe20003f05070 */
[----:B------:R-:W-:Y:S02]  /*32560*/  IMAD.IADD R7, R7, 0x1, R9 ;  /* 0x0000000107077824 */ /* 0x000fe400078e0209 */
[----:B------:R-:W-:Y:S01]  /*32570*/  FMUL R8, R8, UR6 ;  /* 0x0000000608087c20 */ /* 0x000fe20008400000 */
[----:B------:R-:W3:Y:S01]  /*32580*/  LDC R18, c[0x0][0x148] ;  /* 0x00005200ff127b82 */ /* 0x000ee20000000800 */
[----:B------:R-:W-:Y:S01]  /*32590*/  ISETP.NE.AND.EX P0, PT, R25, RZ, PT, P0 ;  /* 0x000000ff1900720c */ /* 0x000fe20003f05300 */
[----:B------:R-:W-:Y:S01]  /*325a0*/  IMAD.MOV.U32 R9, RZ, RZ, -0x1 ;  /* 0xffffffffff097424 */ /* 0x000fe200078e00ff */
[-CC-:B0-----:R-:W-:Y:S01]  /*325b0*/  SHF.R.U64 R14, R6, R12.reuse, R7.reuse ;  /* 0x0000000c060e7219 */ /* 0x181fe20000001207 */
[----:B------:R0:W4:Y:S01]  /*325c0*/  F2I.U32.TRUNC.NTZ R15, R8 ;  /* 0x00000008000f7305 */ /* 0x000122000020f000 */
[----:B------:R-:W-:-:S03]  /*325d0*/  SHF.R.U32.HI R7, RZ, R12, R7 ;  /* 0x0000000cff077219 */ /* 0x000fc60000011607 */
[----:B------:R-:W0:Y:S01]  /*325e0*/  LDC R19, c[0x0][0x600] ;  /* 0x00018000ff137b82 */ /* 0x000e220000000800 */
[-CC-:B-1----:R-:W-:Y:S02]  /*325f0*/  SHF.R.U64 R12, R14, R16.reuse, R7.reuse ;  /* 0x000000100e0c7219 */ /* 0x182fe40000001207 */
[----:B------:R-:W-:-:S05]  /*32600*/  SHF.R.U32.HI R7, RZ, R16, R7 ;  /* 0x00000010ff077219 */ /* 0x000fca0000011607 */
[----:B------:R-:W1:Y:S01]  /*32610*/  LDC R22, c[0x0][0x648] ;  /* 0x00019200ff167b82 */ /* 0x000e620000000800 */
[-CC-:B--2---:R-:W-:Y:S02]  /*32620*/  SHF.R.U64 R16, R12, R20.reuse, R7.reuse ;  /* 0x000000140c107219 */ /* 0x184fe40000001207 */
[-C--:B------:R-:W-:Y:S02]  /*32630*/  SHF.L.U32 R9, R9, R20.reuse, RZ ;  /* 0x0000001409097219 */ /* 0x080fe400000006ff */
[-C--:B------:R-:W-:Y:S01]  /*32640*/  SHF.R.U32.HI R7, RZ, R20.reuse, R7 ;  /* 0x00000014ff077219 */ /* 0x080fe20000011607 */
[----:B------:R-:W-:Y:S01]  /*32650*/  IMAD.MOV.U32 R6, RZ, RZ, R16 ;  /* 0x000000ffff067224 */ /* 0x000fe200078e0010 */
[----:B------:R-:W-:Y:S01]  /*32660*/  SHF.L.U32 R20, R11, R20, RZ ;  /* 0x000000140b147219 */ /* 0x000fe200000006ff */
[----:B------:R-:W2:Y:S01]  /*32670*/  LDC R26, c[0x0][0x638] ;  /* 0x00018e00ff1a7b82 */ /* 0x000ea20000000800 */
[----:B------:R-:W-:-:S07]  /*32680*/  LOP3.LUT R23, RZ, R9, RZ, 0x33, !PT ;  /* 0x00000009ff177212 */ /* 0x000fce00078e33ff */
[----:B------:R-:W0:Y:S01]  /*32690*/  LDC R27, c[0x0][0x610] ;  /* 0x00018400ff1b7b82 */ /* 0x000e220000000800 */
[----:B----4-:R-:W-:Y:S05]  /*326a0*/  @!P0 BRA `(.L_x_44) ;  /* 0x0000000000288947 */ /* 0x010fea0003800000 */
[----:B------:R-:W4:Y:S02]  /*326b0*/  LDC R11, c[0x0][0x64c] ;  /* 0x00019300ff0b7b82 */ /* 0x000f240000000800 */
[----:B----4-:R-:W-:-:S05]  /*326c0*/  IADD3 R11, P0, R16, R11, RZ ;  /* 0x0000000b100b7210 */ /* 0x010fca0007f1e0ff */
[----:B------:R-:W-:-:S04]  /*326d0*/  IMAD.X R13, RZ, RZ, R7, P0 ;  /* 0x000000ffff0d7224 */ /* 0x000fc800000e0607 */
[----:B------:R-:W-:-:S04]  /*326e0*/  IMAD.WIDE.U32 R6, R13, R24, RZ ;  /* 0x000000180d067225 */ /* 0x000fc800078e00ff */
[----:B0-----:R-:W-:-:S04]  /*326f0*/  IMAD.WIDE.U32 R8, P0, R11, R25, R6 ;  /* 0x000000190b087225 */ /* 0x001fc80007800006 */
[----:B------:R-:W-:-:S04]  /*32700*/  IMAD.WIDE.U32 R6, R11, R24, RZ ;  /* 0x000000180b067225 */ /* 0x000fc800078e00ff */
[----:B------:R-:W-:Y:S01]  /*32710*/  IMAD.X R11, RZ, RZ, RZ, P0 ;  /* 0x000000ffff0b7224 */ /* 0x000fe200000e06ff */
[----:B------:R-:W-:Y:S01]  /*32720*/  IADD3 RZ, P0, R7, R8, RZ ;  /* 0x0000000807ff7210 */ /* 0x000fe20007f1e0ff */
[----:B------:R-:W-:-:S04]  /*32730*/  IMAD.MOV.U32 R10, RZ, RZ, R9 ;  /* 0x000000ffff0a7224 */ /* 0x000fc800078e0009 */
[----:B------:R-:W-:-:S08]  /*32740*/  IMAD.WIDE.U32.X R6, R13, R25, R10, P0 ;  /* 0x000000190d067225 */ /* 0x000fd000000e040a */
.L_x_44:
[----:B0-----:R-:W0:Y:S01]  /*32750*/  LDC R8, c[0x0][0x65c] ;  /* 0x00019700ff087b82 */ /* 0x001e220000000800 */
[----:B-1----:R-:W-:Y:S01]  /*32760*/  SHF.R.U64 R6, R6, R22, R7 ;  /* 0x0000001606067219 */ /* 0x002fe20000001207 */
[----:B------:R-:W-:Y:S01]  /*32770*/  VIADD R11, R19, 0xffffffff ;  /* 0xffffffff130b7836 */ /* 0x000fe20000000000 */
[----:B------:R-:W-:Y:S01]  /*32780*/  LOP3.LUT R9, R12, R23, RZ, 0xc0, !PT ;  /* 0x000000170c097212 */ /* 0x000fe200078ec0ff */
[----:B------:R-:W-:Y:S02]  /*32790*/  IMAD.MOV R15, RZ, RZ, -R15 ;  /* 0x000000ffff0f7224 */ /* 0x000fe400078e0a0f */
[----:B------:R-:W-:Y:S01]  /*327a0*/  IMAD.MOV R7, RZ, RZ, -R6 ;  /* 0x000000ffff077224 */ /* 0x000fe200078e0a06 */
[----:B------:R-:W-:Y:S01]  /*327b0*/  LOP3.LUT R14, R14, R11, RZ, 0xc0, !PT ;  /* 0x0000000b0e0e7212 */ /* 0x000fe200078ec0ff */
[----:B------:R-:W-:Y:S02]  /*327c0*/  IMAD R6, R20, R6, R9 ;  /* 0x0000000614067224 */ /* 0x000fe400078e0209 */
[----:B--2---:R-:W-:-:S04]  /*327d0*/  IMAD R7, R7, R26, R16 ;  /* 0x0000001a07077224 */ /* 0x004fc800078e0210 */
[----:B------:R-:W-:Y:S01]  /*327e0*/  IMAD R9, R7, R19, R14 ;  /* 0x0000001307097224 */ /* 0x000fe200078e020e */
[----:B0-----:R-:W-:Y:S01]  /*327f0*/  ISETP.NE.AND P0, PT, R8, 0x1, PT ;  /* 0x000000010800780c */ /* 0x001fe20003f05270 */
[----:B------:R-:W-:-:S05]  /*32800*/  IMAD.MOV.U32 R8, RZ, RZ, 0x1 ;  /* 0x00000001ff087424 */ /* 0x000fca00078e00ff */
[----:B------:R-:W-:-:S07]  /*32810*/  PRMT R7, R8, 0x7610, R7 ;  /* 0x0000761008077816 */ /* 0x000fce0000000007 */
[----:B---3--:R-:W-:-:S04]  /*32820*/  @P0 IMAD R21, R18, R15, R17 ;  /* 0x0000000f12150224 */ /* 0x008fc800078e0211 */
[----:B------:R-:W-:-:S05]  /*32830*/  IMAD R6, R6, R27, R21 ;  /* 0x0000001b06067224 */ /* 0x000fca00078e0215 */
[----:B------:R-:W-:Y:S02]  /*32840*/  SEL R8, R9, R6, !P0 ;  /* 0x0000000609087207 */ /* 0x000fe40004000000 */
[----:B------:R-:W-:-:S03]  /*32850*/  SEL R28, R6, R9, !P0 ;  /* 0x00000009061c7207 */ /* 0x000fc60004000000 */
[----:B------:R2:W-:Y:S04]  /*32860*/  STL [R1+0x574], R8 ;  /* 0x0005740801007387 */ /* 0x0005e80000100800 */
[----:B------:R2:W-:Y:S02]  /*32870*/  STL [R1], R28 ;  /* 0x0000001c01007387 */ /* 0x0005e40000100800 */
.L_x_42:
[----:B0----5:R-:W-:Y:S01]  /*32880*/  IMAD.MOV.U32 R6, RZ, RZ, R28 ;  /* 0x000000ffff067224 */ /* 0x021fe200078e001c */
[----:B------:R-:W-:Y:S01]  /*32890*/  LOP3.LUT P0, RZ, R7, 0xff, RZ, 0xc0, !PT ;  /* 0x000000ff07ff7812 */ /* 0x000fe2000780c0ff */
[----:B------:R-:W-:-:S03]  /*328a0*/  UIMAD.WIDE.U32 UR12, UR5, -0x55555555, URZ ;  /* 0xaaaaaaab050c78a5 */ /* 0x000fc6000f8e003f */
[----:B------:R3:W-:Y:S01]  /*328b0*/  STL [R1+0x570], R6 ;  /* 0x0005700601007387 */ /* 0x0007e20000100800 */
[----:B------:R-:W-:-:S04]  /*328c0*/  USHF.R.U32.HI UR12, URZ, 0x1, UR13 ;  /* 0x000000013f0c7899 */ /* 0x000fc8000801160d */
[----:B------:R-:W-:-:S04]  /*328d0*/  UIMAD UR5, UR12, -0x3, UR5 ;  /* 0xfffffffd0c0578a4 */ /* 0x000fc8000f8e0205 */
[----:B------:R-:W-:Y:S08]  /*328e0*/  @P0 BRA `(.L_x_45) ;  /* 0xfffffce800980947 */ /* 0x000ff0000383ffff */
[----:B------:R-:W-:Y:S05]  /*328f0*/  EXIT ;  /* 0x000000000000794d */ /* 0x000fea0003800000 */
.L_x_7:
[----:B------:R-:W2:Y:S01]  /*32900*/  LDL R20, [R1+0x57c] ;  /* 0x00057c0001147983 */ /* 0x000ea20000100800 */
[----:B------:R-:W-:-:S03]  /*32910*/  ULDC.64 UR4, c[0x0][0x650] ;  /* 0x0001940000047ab9 */ /* 0x000fc60000000a00 */
[----:B------:R-:W3:Y:S01]  /*32920*/  LDL R163, [R1+0x578] ;  /* 0x0005780001a37983 */ /* 0x000ee20000100800 */
[----:B------:R-:W-:Y:S01]  /*32930*/  PRMT R0, RZ, 0x7610, R0 ;  /* 0x00007610ff007816 */ /* 0x000fe20000000000 */
[----:B------:R-:W-:Y:S02]  /*32940*/  IMAD.MOV.U32 R4, RZ, RZ, -0x1 ;  /* 0xffffffffff047424 */ /* 0x000fe400078e00ff */
[----:B------:R-:W-:Y:S02]  /*32950*/  IMAD.MOV.U32 R5, RZ, RZ, -0x1 ;  /* 0xffffffffff057424 */ /* 0x000fe400078e00ff */
[----:B------:R-:W-:Y:S01]  /*32960*/  IMAD.MOV.U32 R11, RZ, RZ, -0x1 ;  /* 0xffffffffff0b7424 */ /* 0x000fe200078e00ff */
[----:B--2---:R-:W-:-:S04]  /*32970*/  ISETP.GE.U32.AND P0, PT, R20, UR4, PT ;  /* 0x0000000414007c0c */ /* 0x004fc8000bf06070 */
[----:B---3--:R-:W-:-:S13]  /*32980*/  ISETP.GE.U32.AND.EX P0, PT, R163, UR5, PT, P0 ;  /* 0x00000005a3007c0c */ /* 0x008fda000bf06100 */
[----:B------:R-:W-:Y:S05]  /*32990*/  @P0 BRA `(.L_x_46) ;  /* 0x0000000400380947 */ /* 0x000fea0003800000 */
[----:B0-----:R-:W0:Y:S01]  /*329a0*/  LDC.64 R10, c[0x0][0x628] ;  /* 0x00018a00ff0a7b82 */ /* 0x001e220000000a00 */
[----:B------:R-:W-:Y:S02]  /*329b0*/  IMAD.MOV.U32 R8, RZ, RZ, R20 ;  /* 0x000000ffff087224 */ /* 0x000fe400078e0014 */
[----:B------:R-:W-:-:S05]  /*329c0*/  IMAD.MOV.U32 R9, RZ, RZ, R163 ;  /* 0x000000ffff097224 */ /* 0x000fca00078e00a3 */
[----:B------:R-:W1:Y:S08]  /*329d0*/  LDC R16, c[0x0][0x630] ;  /* 0x00018c00ff107b82 */ /* 0x000e700000000800 */
[----:B------:R-:W2:Y:S01]  /*329e0*/  LDC.64 R18, c[0x0][0x620] ;  /* 0x00018800ff127b82 */ /* 0x000ea20000000a00 */
[----:B0-----:R-:W-:-:S04]  /*329f0*/  ISETP.NE.U32.AND P0, PT, R10, RZ, PT ;  /* 0x000000ff0a00720c */ /* 0x001fc80003f05070 */
[----:B------:R-:W-:-:S13]  /*32a00*/  ISETP.NE.AND.EX P0, PT, R11, RZ, PT, P0 ;  /* 0x000000ff0b00720c */ /* 0x000fda0003f05300 */
[----:B-12---:R-:W-:Y:S05]  /*32a10*/  @!P0 BRA `(.L_x_47) ;  /* 0x0000000000288947 */ /* 0x006fea0003800000 */
[----:B------:R-:W0:Y:S02]  /*32a20*/  LDC R0, c[0x0][0x634] ;  /* 0x00018d00ff007b82 */ /* 0x000e240000000800 */
[----:B0-----:R-:W-:-:S05]  /*32a30*/  IADD3 R9, P0, R20, R0, RZ ;  /* 0x0000000014097210 */ /* 0x001fca0007f1e0ff */
        /* <DEDUP_REMOVED lines=8> */
.L_x_47:
[----:B------:R-:W0:Y:S01]  /*32ac0*/  LDC.64 R22, c[0x0][0x640] ;  /* 0x00019000ff167b82 */ /* 0x000e220000000a00 */
[-CC-:B------:R-:W-:Y:S01]  /*32ad0*/  SHF.R.U64 R14, R8, R16.reuse, R9.reuse ;  /* 0x00000010080e7219 */ /* 0x180fe20000001209 */
[----:B------:R-:W-:Y:S01]  /*32ae0*/  IMAD.MOV.U32 R4, RZ, RZ, R20 ;  /* 0x000000ffff047224 */ /* 0x000fe200078e0014 */
[----:B------:R-:W-:Y:S02]  /*32af0*/  SHF.R.U32.HI R0, RZ, R16, R9 ;  /* 0x00000010ff007219 */ /* 0x000fe40000011609 */
[----:B------:R-:W-:-:S03]  /*32b00*/  IADD3 R7, P0, RZ, -R14, RZ ;  /* 0x8000000eff077210 */ /* 0x000fc60007f1e0ff */
[----:B------:R-:W1:Y:S02]  /*32b10*/  LDC R6, c[0x0][0x618] ;  /* 0x00018600ff067b82 */ /* 0x000e640000000800 */
[----:B------:R-:W-:-:S04]  /*32b20*/  IMAD.X R5, RZ, RZ, ~R0, P0 ;  /* 0x000000ffff057224 */ /* 0x000fc800000e0e00 */
[-C--:B------:R-:W-:Y:S02]  /*32b30*/  IMAD R0, R5, R18.reuse, RZ ;  /* 0x0000001205007224 */ /* 0x080fe400078e02ff */
[----:B------:R-:W2:Y:S01]  /*32b40*/  LDC R8, c[0x0][0x608] ;  /* 0x00018200ff087b82 */ /* 0x000ea20000000800 */
[----:B------:R-:W-:Y:S02]  /*32b50*/  IMAD.MOV.U32 R5, RZ, RZ, R163 ;  /* 0x000000ffff057224 */ /* 0x000fe400078e00a3 */
[----:B------:R-:W-:-:S05]  /*32b60*/  IMAD.WIDE.U32 R4, R7, R18, R4 ;  /* 0x0000001207047225 */ /* 0x000fca00078e0004 */
[----:B------:R-:W3:Y:S01]  /*32b70*/  LDC R21, c[0x0][0x658] ;  /* 0x00019600ff157b82 */ /* 0x000ee20000000800 */
[----:B------:R-:W-:Y:S01]  /*32b80*/  IMAD R7, R7, R19, R0 ;  /* 0x0000001307077224 */ /* 0x000fe200078e0200 */
[----:B0-----:R-:W-:-:S03]  /*32b90*/  ISETP.NE.U32.AND P0, PT, R22, RZ, PT ;  /* 0x000000ff1600720c */ /* 0x001fc60003f05070 */
[----:B------:R-:W-:Y:S01]  /*32ba0*/  IMAD.IADD R5, R5, 0x1, R7 ;  /* 0x0000000105057824 */ /* 0x000fe200078e0207 */
[----:B------:R-:W-:Y:S02]  /*32bb0*/  ISETP.NE.AND.EX P0, PT, R23, RZ, PT, P0 ;  /* 0x000000ff1700720c */ /* 0x000fe40003f05300 */
[----:B------:R-:W0:Y:S02]  /*32bc0*/  LDC R18, c[0x0][0x600] ;  /* 0x00018000ff127b82 */ /* 0x000e240000000800 */
[-CC-:B-1----:R-:W-:Y:S01]  /*32bd0*/  SHF.R.U64 R10, R4, R6.reuse, R5.reuse ;  /* 0x00000006040a7219 */ /* 0x182fe20000001205 */
[----:B------:R-:W-:Y:S01]  /*32be0*/  IMAD.MOV.U32 R4, RZ, RZ, -0x1 ;  /* 0xffffffffff047424 */ /* 0x000fe200078e00ff */
[----:B------:R-:W-:-:S04]  /*32bf0*/  SHF.R.U32.HI R5, RZ, R6, R5 ;  /* 0x00000006ff057219 */ /* 0x000fc80000011605 */
[----:B------:R-:W1:Y:S01]  /*32c00*/  LDC R19, c[0x0][0x648] ;  /* 0x00019200ff137b82 */ /* 0x000e620000000800 */
[-CC-:B--2---:R-:W-:Y:S02]  /*32c10*/  SHF.R.U64 R17, R10, R8.reuse, R5.reuse ;  /* 0x000000080a117219 */ /* 0x184fe40000001205 */
[----:B------:R-:W-:-:S05]  /*32c20*/  SHF.R.U32.HI R0, RZ, R8, R5 ;  /* 0x00000008ff007219 */ /* 0x000fca0000011605 */
[----:B------:R-:W2:Y:S01]  /*32c30*/  LDC R20, c[0x0][0x638] ;  /* 0x00018e00ff147b82 */ /* 0x000ea20000000800 */
[-C--:B---3--:R-:W-:Y:S02]  /*32c40*/  SHF.L.U32 R4, R4, R21.reuse, RZ ;  /* 0x0000001504047219 */ /* 0x088fe400000006ff */
[-CC-:B------:R-:W-:Y:S02]  /*32c50*/  SHF.R.U64 R16, R17, R21.reuse, R0.reuse ;  /* 0x0000001511107219 */ /* 0x180fe40000001200 */
[----:B------:R-:W-:Y:S01]  /*32c60*/  SHF.R.U32.HI R5, RZ, R21, R0 ;  /* 0x00000015ff057219 */ /* 0x000fe20000011600 */
[----:B------:R-:W-:Y:S01]  /*32c70*/  IMAD.MOV.U32 R0, RZ, RZ, 0x1 ;  /* 0x00000001ff007424 */ /* 0x000fe200078e00ff */
[----:B------:R-:W-:Y:S01]  /*32c80*/  LOP3.LUT R24, RZ, R4, RZ, 0x33, !PT ;  /* 0x00000004ff187212 */ /* 0x000fe200078e33ff */
[----:B------:R-:W3:Y:S01]  /*32c90*/  LDC R25, c[0x0][0x610] ;  /* 0x00018400ff197b82 */ /* 0x000ee20000000800 */
[----:B------:R-:W-:Y:S01]  /*32ca0*/  IMAD.MOV.U32 R4, RZ, RZ, R16 ;  /* 0x000000ffff047224 */ /* 0x000fe200078e0010 */
[----:B------:R-:W-:Y:S06]  /*32cb0*/  @!P0 BRA `(.L_x_48) ;  /* 0x0000000000288947 */ /* 0x000fec0003800000 */
        /* <DEDUP_REMOVED lines=10> */
.L_x_48:
[----:B------:R-:W4:Y:S01]  /*32d60*/  LDC R6, c[0x0][0x65c] ;  /* 0x00019700ff067b82 */ /* 0x000f220000000800 */
[----:B-1----:R-:W-:Y:S01]  /*32d70*/  SHF.R.U64 R3, R4, R19, R5 ;  /* 0x0000001304037219 */ /* 0x002fe20000001205 */
[----:B0-----:R-:W-:Y:S01]  /*32d80*/  VIADD R7, R18, 0xffffffff ;  /* 0xffffffff12077836 */ /* 0x001fe20000000000 */
[----:B------:R-:W-:Y:S01]  /*32d90*/  SHF.L.U32 R4, R0, R21, RZ ;  /* 0x0000001500047219 */ /* 0x000fe200000006ff */
[----:B------:R-:W-:Y:S01]  /*32da0*/  IMAD.MOV.U32 R11, RZ, RZ, R14 ;  /* 0x000000ffff0b7224 */ /* 0x000fe200078e000e */
[----:B------:R-:W-:Y:S01]  /*32db0*/  LOP3.LUT R0, R17, R24, RZ, 0xc0, !PT ;  /* 0x0000001811007212 */ /* 0x000fe200078ec0ff */
[----:B------:R-:W-:-:S04]  /*32dc0*/  IMAD.MOV R5, RZ, RZ, -R3 ;  /* 0x000000ffff057224 */ /* 0x000fc800078e0a03 */
[----:B------:R-:W-:Y:S01]  /*32dd0*/  IMAD R4, R4, R3, R0 ;  /* 0x0000000304047224 */ /* 0x000fe200078e0200 */
[----:B------:R-:W-:Y:S01]  /*32de0*/  LOP3.LUT R3, R10, R7, RZ, 0xc0, !PT ;  /* 0x000000070a037212 */ /* 0x000fe200078ec0ff */
[----:B--2---:R-:W-:-:S04]  /*32df0*/  IMAD R0, R5, R20, R16 ;  /* 0x0000001405007224 */ /* 0x004fc800078e0210 */
[----:B------:R-:W-:Y:S01]  /*32e00*/  IMAD R3, R0, R18, R3 ;  /* 0x0000001200037224 */ /* 0x000fe200078e0203 */
[----:B----4-:R-:W-:-:S13]  /*32e10*/  ISETP.NE.AND P0, PT, R6, 0x1, PT ;  /* 0x000000010600780c */ /* 0x010fda0003f05270 */
[----:B------:R-:W-:Y:S02]  /*32e20*/  @P0 IMAD R13, R15, R12, R2 ;  /* 0x0000000c0f0d0224 */ /* 0x000fe400078e0202 */
[----:B------:R-:W-:Y:S02]  /*32e30*/  IMAD.MOV.U32 R2, RZ, RZ, 0x1 ;  /* 0x00000001ff027424 */ /* 0x000fe400078e00ff */
[----:B---3--:R-:W-:-:S03]  /*32e40*/  IMAD R4, R4, R25, R13 ;  /* 0x0000001904047224 */ /* 0x008fc600078e020d */
[----:B------:R-:W-:Y:S02]  /*32e50*/  PRMT R0, R2, 0x7610, R0 ;  /* 0x0000761002007816 */ /* 0x000fe40000000000 */
[----:B------:R-:W-:Y:S02]  /*32e60*/  SEL R5, R3, R4, !P0 ;  /* 0x0000000403057207 */ /* 0x000fe40004000000 */
[----:B------:R-:W-:-:S07]  /*32e70*/  SEL R4, R4, R3, !P0 ;  /* 0x0000000304047207 */ /* 0x000fce0004000000 */
.L_x_46:
[----:B------:R-:W-:-:S08]  /*32e80*/  NOP ;  /* 0x0000000000007918 */ /* 0x000fd00000000000 */
[----:B0-----:R-:W0:-:S00]  /*32e90*/  USETMAXREG.DEALLOC.CTAPOOL 0x18 ;  /* 0x00000018000079c8 */ /* 0x001e0000080e0500 */
[----:B------:R-:W-:-:S13]  /*32ea0*/  ISETP.NE.AND P0, PT, RZ, UR6, PT ;  /* 0x00000006ff007c0c */ /* 0x000fda000bf05270 */
[----:B------:R-:W-:Y:S05]  /*32eb0*/  @P0 EXIT ;  /* 0x000000000000094d */ /* 0x000fea0003800000 */
[----:B0-----:R-:W-:Y:S01]  /*32ec0*/  LOP3.LUT P0, RZ, R0, 0xff, RZ, 0xc0, !PT ;  /* 0x000000ff00ff7812 */ /* 0x001fe2000780c0ff */
[----:B------:R-:W-:Y:S02]  /*32ed0*/  IMAD.MOV.U32 R6, RZ, RZ, 0x1 ;  /* 0x00000001ff067424 */ /* 0x000fe400078e00ff */
[----:B------:R-:W-:-:S10]  /*32ee0*/  IMAD.MOV.U32 R7, RZ, RZ, RZ ;  /* 0x000000ffff077224 */ /* 0x000fd400078e00ff */
[----:B------:R-:W-:Y:S05]  /*32ef0*/  @!P0 BRA `(.L_x_49) ;  /* 0x0000000c00548947 */ /* 0x000fea0003800000 */
[----:B------:R-:W0:Y:S01]  /*32f00*/  LDC R0, c[0x0][0x28c] ;  /* 0x0000a300ff007b82 */ /* 0x000e220000000800 */
[----:B------:R-:W1:Y:S01]  /*32f10*/  S2R R10, SR_CgaCtaId ;  /* 0x00000000000a7919 */ /* 0x000e620000008800 */
[----:B------:R-:W-:Y:S01]  /*32f20*/  ULDC UR8, c[0x0][0xc] ;  /* 0x0000030000087ab9 */ /* 0x000fe20000000800 */
[----:B------:R-:W-:Y:S01]  /*32f30*/  ULDC UR9, c[0x0][0x10] ;  /* 0x0000040000097ab9 */ /* 0x000fe20000000800 */
[----:B------:R-:W-:Y:S01]  /*32f40*/  ULDC UR5, c[0x0][0x658] ;  /* 0x0001960000057ab9 */ /* 0x000fe20000000800 */
[----:B------:R-:W-:Y:S01]  /*32f50*/  UMOV UR6, 0xffffffff ;  /* 0xffffffff00067882 */ /* 0x000fe20000000000 */
[----:B------:R-:W-:Y:S01]  /*32f60*/  UMOV UR10, 0x1 ;  /* 0x00000001000a7882 */ /* 0x000fe20000000000 */
[----:B------:R-:W-:Y:S01]  /*32f70*/  UIMAD.WIDE.U32 UR8, UR8, UR9, URZ ;  /* 0x00000009080872a5 */ /* 0x000fe2000f8e003f */
[----:B------:R-:W-:Y:S01]  /*32f80*/  BSSY B0, `(.L_x_49) ;  /* 0x00000cc000007945 */ /* 0x000fe20003800000 */
[----:B------:R-:W-:Y:S01]  /*32f90*/  USHF.L.U32 UR6, UR6, UR5, URZ ;  /* 0x0000000506067299 */ /* 0x000fe2000800063f */
[----:B------:R-:W-:Y:S01]  /*32fa0*/  IMAD.MOV.U32 R9, RZ, RZ, 0x1 ;  /* 0x00000001ff097424 */ /* 0x000fe200078e00ff */
[----:B------:R-:W-:Y:S01]  /*32fb0*/  USHF.L.U32 UR19, UR10, UR5, URZ ;  /* 0x000000050a137299 */ /* 0x000fe2000800063f */
[----:B------:R-:W-:Y:S01]  /*32fc0*/  IMAD.MOV.U32 R6, RZ, RZ, 0x1 ;  /* 0x00000001ff067424 */ /* 0x000fe200078e00ff */
[----:B------:R-:W-:Y:S01]  /*32fd0*/  ULDC UR4, c[0x0][0x600] ;  /* 0x0001800000047ab9 */ /* 0x000fe20000000800 */
[----:B------:R-:W-:Y:S01]  /*32fe0*/  ULDC UR5, c[0x0][0x14] ;  /* 0x0000050000057ab9 */ /* 0x000fe20000000800 */
[----:B------:R-:W-:Y:S01]  /*32ff0*/  IMAD.MOV.U32 R7, RZ, RZ, RZ ;  /* 0x000000ffff077224 */ /* 0x000fe200078e00ff */
[----:B------:R-:W-:-:S02]  /*33000*/  UIMAD.WIDE.U32 UR22, UR8, UR5, URZ ;  /* 0x00000005081672a5 */ /* 0x000fc4000f8e003f */
[----:B------:R-:W-:Y:S02]  /*33010*/  UIMAD UR13, UR9, UR5, URZ ;  /* 0x00000005090d72a4 */ /* 0x000fe4000f8e023f */
[----:B------:R-:W-:Y:S02]  /*33020*/  ULOP3.LUT UR21, UR7, 0x2, URZ, 0xfc, !UPT ;  /* 0x0000000207157892 */ /* 0x000fe4000f8efc3f */
[----:B------:R-:W-:Y:S01]  /*33030*/  UIADD3 UR4, UR4, -0x1, URZ ;  /* 0xffffffff04047890 */ /* 0x000fe2000fffe03f */
[----:B0-----:R-:W-:Y:S01]  /*33040*/  VIADD R0, R0, 0x7f ;  /* 0x0000007f00007836 */ /* 0x001fe20000000000 */
[----:B------:R-:W-:Y:S02]  /*33050*/  ULOP3.LUT UR18, URZ, UR6, URZ, 0x33, !UPT ;  /* 0x000000063f127292 */ /* 0x000fe4000f8e333f */
[----:B------:R-:W-:Y:S02]  /*33060*/  UIADD3 UR13, UR23, UR13, URZ ;  /* 0x0000000d170d7290 */ /* 0x000fe4000fffe03f */
[----:B------:R-:W-:Y:S01]  /*33070*/  SHF.R.S32.HI R3, RZ, 0x1f, R0 ;  /* 0x0000001fff037819 */ /* 0x000fe20000011400 */
[----:B------:R-:W-:-:S03]  /*33080*/  ULDC.64 UR24, c[0x0][0x198] ;  /* 0x0000660000187ab9 */ /* 0x000fc60000000a00 */
[----:B------:R-:W-:Y:S02]  /*33090*/  LEA.HI R0, R3, R0, RZ, 0x7 ;  /* 0x0000000003007211 */ /* 0x000fe400078f38ff */
[----:B-1----:R-:W-:Y:S02]  /*330a0*/  LOP3.LUT R10, R10, 0x1, RZ, 0xc0, !PT ;  /* 0x000000010a0a7812 */ /* 0x002fe400078ec0ff */
[----:B------:R-:W-:-:S05]  /*330b0*/  SHF.R.S32.HI R0, RZ, 0x7, R0 ;  /* 0x00000007ff007819 */ /* 0x000fca0000011400 */
[----:B------:R-:W-:-:S07]  /*330c0*/  VIADD R16, R0, 0x1 ;  /* 0x0000000100107836 */ /* 0x000fce0000000000 */
.L_x_60:
[----:B------:R-:W-:-:S03]  /*330d0*/  UMOV UR5, 0xffffffff ;  /* 0xffffffff00057882 */ /* 0x000fc60000000000 */
[----:B------:R-:W-:Y:S05]  /*330e0*/  BRA.DIV UR5, `(.L_x_50) ;  /* 0x0000000e05b07947 */ /* 0x000fea000b800000 */
[----:B------:R-:W-:-:S13]  /*330f0*/  ELECT P0, URZ, PT ;  /* 0x00000000003f782f */ /* 0x000fda0003800000 */
.L_x_70:
[----:B------:R-:W0:Y:S01]  /*33100*/  LDC R2, c[0x0][0x28c] ;  /* 0x0000a300ff027b82 */ /* 0x000e220000000800 */
[----:B------:R-:W-:Y:S01]  /*33110*/  BSSY B1, `(.L_x_51) ;  /* 0x000003a000017945 */ /* 0x000fe20003800000 */
[----:B0-----:R-:W-:-:S13]  /*33120*/  ISETP.LT.OR P0, PT, R2, 0x1, !P0 ;  /* 0x000000010200780c */ /* 0x001fda0004701670 */
[----:B------:R-:W-:Y:S05]  /*33130*/  @P0 BRA `(.L_x_52) ;  /* 0x0000000000dc0947 */ /* 0x000fea0003800000 */
[----:B------:R-:W-:Y:S02]  /*33140*/  IMAD R5, R5, 0x2, R10 ;  /* 0x0000000205057824 */ /* 0x000fe400078e020a */
[----:B------:R-:W-:Y:S02]  /*33150*/  IMAD R2, R4, 0x180, RZ ;  /* 0x0000018004027824 */ /* 0x000fe400078e02ff */
[----:B------:R-:W-:Y:S02]  /*33160*/  IMAD R5, R5, 0x60, RZ ;  /* 0x0000006005057824 */ /* 0x000fe400078e02ff */
[----:B------:R-:W-:Y:S02]  /*33170*/  IMAD.MOV.U32 R12, RZ, RZ, RZ ;  /* 0x000000ffff0c7224 */ /* 0x000fe400078e00ff */
[----:B------:R-:W-:Y:S02]  /*33180*/  IMAD.MOV.U32 R4, RZ, RZ, R16 ;  /* 0x000000ffff047224 */ /* 0x000fe400078e0010 */
[----:B------:R-:W-:-:S02]  /*33190*/  IMAD.MOV.U32 R3, RZ, RZ, R6 ;  /* 0x000000ffff037224 */ /* 0x000fc400078e0006 */
[----:B------:R-:W-:-:S07]  /*331a0*/  IMAD.MOV.U32 R13, RZ, RZ, R7 ;  /* 0x000000ffff0d7224 */ /* 0x000fce00078e0007 */
.L_x_55:
[----:B------:R-:W0:Y:S01]  /*331b0*/  S2R R15, SR_CgaCtaId ;  /* 0x00000000000f7919 */ /* 0x000e220000008800 */
[----:B------:R-:W-:Y:S02]  /*331c0*/  MOV R8, 0x400 ;  /* 0x0000040000087802 */ /* 0x000fe40000000f00 */
[----:B------:R-:W-:Y:S02]  /*331d0*/  SHF.L.U32 R14, R3, 0x1f, RZ ;  /* 0x0000001f030e7819 */ /* 0x000fe400000006ff */
[----:B0-----:R-:W-:-:S05]  /*331e0*/  LEA R8, R15, R8, 0x18 ;  /* 0x000000080f087211 */ /* 0x001fca00078ec0ff */
[----:B------:R-:W-:-:S04]  /*331f0*/  IMAD R15, R13, 0x8, R8 ;  /* 0x000000080d0f7824 */ /* 0x000fc800078e0208 */
[----:B------:R-:W0:Y:S02]  /*33200*/  SYNCS.PHASECHK.TRANS64.TRYWAIT P0, [R15+URZ+0x18], R14 ;  /* 0x0000180e0f0075a7 */ /* 0x000e24000800017f */
[----:B0-----:R-:W-:Y:S05]  /*33210*/  @!P0 BRA `(.L_x_53) ;  /* 0x0000000c00848947 */ /* 0x001fea0003800000 */
.L_x_71:
[----:B------:R-:W1:Y:S01]  /*33220*/  S2R R17, SR_TID.X ;  /* 0x0000000000117919 */ /* 0x000e620000002100 */
[----:B------:R-:W-:-:S04]  /*33230*/  UPRMT UR5, UR21, 0x9910, URZ ;  /* 0x0000991015057896 */ /* 0x000fc8000800003f */
[----:B------:R-:W-:Y:S01]  /*33240*/  UISETP.NE.AND UP0, UPT, UR5, 0x2, UPT ;  /* 0x000000020500788c */ /* 0x000fe2000bf05270 */
[----:B-1----:R-:W-:-:S13]  /*33250*/  LOP3.LUT P0, RZ, R17, 0x7f, RZ, 0xc0, !PT ;  /* 0x0000007f11ff7812 */ /* 0x002fda000780c0ff */
[----:B0-----:R-:W0:Y:S02]  /*33260*/  @!P0 LDC R14, c[0x0][0x500] ;  /* 0x00014000ff0e8b82 */ /* 0x001e240000000800 */
[----:B0-----:R0:W-:Y:S01]  /*33270*/  @!P0 SYNCS.ARRIVE.TRANS64 RZ, [R15+URZ], R14 ;  /* 0x0000000e0fff89a7 */ /* 0x0011e2000800003f */
[----:B------:R-:W-:-:S13]  /*33280*/  PLOP3.LUT P0, PT, PT, PT, UP0, 0x80, 0x0 ;  /* 0x000000000000781c */ /* 0x000fda0003f0f008 */
[----:B0-----:R-:W-:Y:S05]  /*33290*/  @P0 BRA `(.L_x_54) ;  /* 0x0000000000040947 */ /* 0x001fea0003800000 */
[----:B------:R-:W-:Y:S01]  /*332a0*/  BPT.TRAP 0x1 ;  /* 0x000000040000795c */ /* 0x000fe20000300000 */
.L_x_54:
[----:B------:R-:W-:Y:S01]  /*332b0*/  R2UR UR9, R15 ;  /* 0x000000000f0972ca */ /* 0x000fe200000e0000 */
[C---:B------:R-:W-:Y:S01]  /*332c0*/  IMAD R15, R13.reuse, 0x2, R10 ;  /* 0x000000020d0f7824 */ /* 0x040fe200078e020a */
[----:B------:R-:W-:Y:S01]  /*332d0*/  UIADD3 UR14, UP0, UR24, 0xf0, URZ ;  /* 0x000000f0180e7890 */ /* 0x000fe2000ff1e03f */
[--C-:B------:R-:W-:Y:S01]  /*332e0*/  IMAD R14, R13, 0xc000, R8.reuse ;  /* 0x0000c0000d0e7824 */ /* 0x100fe200078e0208 */
[----:B------:R-:W-:Y:S01]  /*332f0*/  R2UR UR11, R2 ;  /* 0x00000000020b72ca */ /* 0x000fe200000e0000 */
[----:B------:R-:W-:Y:S01]  /*33300*/  IMAD R15, R15, 0x3000, R8 ;  /* 0x000030000f0f7824 */ /* 0x000fe200078e0208 */
[----:B------:R-:W-:Y:S01]  /*33310*/  R2UR UR10, R12 ;  /* 0x000000000c0a72ca */ /* 0x000fe200000e0000 */
[----:B------:R-:W-:Y:S01]  /*33320*/  VIADD R4, R4, 0xffffffff ;  /* 0xffffffff04047836 */ /* 0x000fe20000000000 */
[----:B------:R-:W-:Y:S01]  /*33330*/  R2UR UR5, R14 ;  /* 0x000000000e0572ca */ /* 0x000fe200000e0000 */
[----:B------:R-:W-:Y:S01]  /*33340*/  UIADD3 UR26, UP1, UR24, 0x1f0, URZ ;  /* 0x000001f0181a7890 */ /* 0x000fe2000ff3e03f */
[----:B------:R-:W-:Y:S01]  /*33350*/  R2UR UR6, R15 ;  /* 0x000000000f0672ca */ /* 0x000fe200000e0000 */
[----:B------:R-:W-:Y:S01]  /*33360*/  UIADD3.X UR15, URZ, UR25, URZ, UP0, !UPT ;  /* 0x000000193f0f7290 */ /* 0x000fe200087fe43f */
[----:B------:R-:W-:Y:S01]  /*33370*/  R2UR UR12, R11 ;  /* 0x000000000b0c72ca */ /* 0x000fe200000e0000 */
[----:B------:R-:W-:Y:S01]  /*33380*/  VIADD R13, R13, 0x1 ;  /* 0x000000010d0d7836 */ /* 0x000fe20000000000 */
[----:B------:R-:W-:Y:S01]  /*33390*/  R2UR UR20, R5 ;  /* 0x00000000051472ca */ /* 0x000fe200000e0000 */
[----:B------:R-:W-:Y:S01]  /*333a0*/  UIADD3.X UR27, URZ, UR25, URZ, UP1, !UPT ;  /* 0x000000193f1b7290 */ /* 0x000fe20008ffe43f */
[----:B------:R-:W-:Y:S01]  /*333b0*/  ISETP.GT.AND P1, PT, R4, 0x1, PT ;  /* 0x000000010400780c */ /* 0x000fe20003f24270 */
[----:B------:R-:W-:Y:S01]  /*333c0*/  UMOV UR16, 0x0 ;  /* 0x0000000000107882 */ /* 0x000fe20000000000 */
[----:B------:R-:W-:Y:S01]  /*333d0*/  UMOV UR17, 0x10000000 ;  /* 0x1000000000117882 */ /* 0x000fe20000000000 */
[----:B------:R-:W-:Y:S01]  /*333e0*/  ISETP.NE.AND P0, PT, R13, 0x3, PT ;  /* 0x000000030d00780c */ /* 0x000fe20003f05270 */
[----:B------:R-:W-:Y:S01]  /*333f0*/  UMOV UR28, 0x30000 ;  /* 0x00030000001c7882 */ /* 0x000fe20000000000 */
[----:B------:R-:W-:Y:S01]  /*33400*/  UIADD3 UR8, UR5, 0x100, URZ ;  /* 0x0000010005087890 */ /* 0x000fe2000fffe03f */
[----:B------:R-:W-:Y:S01]  /*33410*/  VIADD R12, R12, 0x80 ;  /* 0x000000800c0c7836 */ /* 0x000fe20000000000 */
[----:B------:R-:W-:Y:S01]  /*33420*/  UIADD3 UR6, UR6, 0x24100, URZ ;  /* 0x0002410006067890 */ /* 0x000fe2000fffe03f */
[----:B------:R-:W-:-:S02]  /*33430*/  SEL R8, RZ, 0x1, P0 ;  /* 0x00000001ff087807 */ /* 0x000fc40000000000 */
[----:B------:R-:W-:Y:S02]  /*33440*/  SEL R13, R13, RZ, P0 ;  /* 0x000000ff0d0d7207 */ /* 0x000fe40000000000 */
[----:B------:R-:W-:Y:S02]  /*33450*/  LOP3.LUT R3, R3, R8, RZ, 0x3c, !PT ;  /* 0x0000000803037212 */ /* 0x000fe400078e3cff */
[----:B------:R0:W-:Y:S02]  /*33460*/  UTMALDG.3D [UR8], [UR14], desc[UR16] ;  /* 0x000010080e0075b4 */ /* 0x0001e40008011000 */
[----:B0-----:R-:W-:Y:S01]  /*33470*/  UMOV UR8, UR6 ;  /* 0x0000000600087c82 */ /* 0x001fe20008000000 */
[----:B------:R-:W-:Y:S02]  /*33480*/  UMOV UR11, UR20 ;  /* 0x00000014000b7c82 */ /* 0x000fe40008000000 */
[----:B------:R0:W-:Y:S02]  /*33490*/  UTMALDG.3D.MULTICAST [UR8], [UR26], UR28, desc[UR16] ;  /* 0x000010081a0073b4 */ /* 0x0001e4000801181c */
[----:B0-----:R-:W-:Y:S05]  /*334a0*/  @P1 BRA `(.L_x_55) ;  /* 0xfffffffc00401947 */ /* 0x001fea000383ffff */
.L_x_52:
[----:B------:R-:W-:Y:S05]  /*334b0*/  BSYNC B1 ;  /* 0x0000000000017941 */ /* 0x000fea0003800000 */
.L_x_51:
[----:B------:R-:W2:Y:S01]  /*334c0*/  LDL.LU R15, [R1+0x578] ;  /* 0x00057800010f7983 */ /* 0x000ea20000300800 */
[----:B------:R-:W-:Y:S01]  /*334d0*/  LOP3.LUT P0, RZ, R9, 0xff, RZ, 0xc0, !PT ;  /* 0x000000ff09ff7812 */ /* 0x000fe2000780c0ff */
[C---:B------:R-:W-:Y:S01]  /*334e0*/  IMAD.IADD R4, R0.reuse, 0x1, R7 ;  /* 0x0000000100047824 */ /* 0x040fe200078e0207 */
[----:B------:R-:W-:Y:S01]  /*334f0*/  ULDC.64 UR8, c[0x0][0x650] ;  /* 0x0001940000087ab9 */ /* 0x000fe20000000a00 */
[----:B------:R-:W3:Y:S01]  /*33500*/  LDL.LU R14, [R1+0x57c] ;  /* 0x00057c00010e7983 */ /* 0x000ee20000300800 */
[----:B------:R-:W-:Y:S01]  /*33510*/  ISETP.GE.U32.AND P1, PT, R0, 0x3, PT ;  /* 0x000000030000780c */ /* 0x000fe20003f26070 */
[----:B------:R-:W-:Y:S01]  /*33520*/  BSSY B1, `(.L_x_56) ;  /* 0x000006f000017945 */ /* 0x000fe20003800000 */
[----:B------:R-:W-:Y:S01]  /*33530*/  IMAD.MOV.U32 R11, RZ, RZ, -0x1 ;  /* 0xffffffffff0b7424 */ /* 0x000fe200078e00ff */
[----:B------:R-:W-:-:S06]  /*33540*/  PRMT R9, RZ, 0x7610, R9 ;  /* 0x00007610ff097816 */ /* 0x000fcc0000000009 */
[----:B------:R-:W0:Y:S01]  /*33550*/  @P0 S2R R3, SR_CgaCtaId ;  /* 0x0000000000030919 */ /* 0x000e220000008800 */
[----:B------:R-:W-:-:S04]  /*33560*/  @P0 MOV R2, 0x400 ;  /* 0x0000040000020802 */ /* 0x000fc80000000f00 */
[----:B0-----:R-:W-:-:S04]  /*33570*/  @P0 LEA R2, R3, R2, 0x18 ;  /* 0x0000000203020211 */ /* 0x001fc800078ec0ff */
[----:B------:R0:W-:Y:S01]  /*33580*/  @P0 SYNCS.ARRIVE.TRANS64.A1T0 RZ, [R2+URZ+0x48], RZ ;  /* 0x000048ff02ff09a7 */ /* 0x0001e2000810003f */
[----:B------:R-:W-:-:S04]  /*33590*/  ISETP.GT.U32.AND P0, PT, R4, 0x2, PT ;  /* 0x000000020400780c */ /* 0x000fc80003f04070 */
[----:B------:R-:W-:Y:S01]  /*335a0*/  ISETP.LT.U32.AND P0, PT, R0, 0x3, P0 ;  /* 0x000000030000780c */ /* 0x000fe20000701070 */
[----:B0-----:R-:W-:-:S05]  /*335b0*/  IMAD.WIDE.U32 R2, R4, -0x55555555, RZ ;  /* 0xaaaaaaab04027825 */ /* 0x001fca00078e00ff */
[----:B------:R-:W-:Y:S02]  /*335c0*/  SHF.R.U32.HI R5, RZ, 0x1, R3 ;  /* 0x00000001ff057819 */ /* 0x000fe40000011603 */
[----:B------:R-:W-:Y:S02]  /*335d0*/  SEL R3, RZ, 0x1, !P0 ;  /* 0x00000001ff037807 */ /* 0x000fe40004000000 */
[----:B------:R-:W-:Y:S01]  /*335e0*/  PRMT R2, RZ, 0x7610, R2 ;  /* 0x00007610ff027816 */ /* 0x000fe20000000002 */
[----:B------:R-:W-:Y:S01]  /*335f0*/  IMAD R7, R5, -0x3, R4 ;  /* 0xfffffffd05077824 */ /* 0x000fe200078e0204 */
[----:B------:R-:W-:Y:S01]  /*33600*/  LOP3.LUT R6, R6, R3, RZ, 0x3c, !PT ;  /* 0x0000000306067212 */ /* 0x000fe200078e3cff */
[----:B------:R-:W-:-:S03]  /*33610*/  IMAD.MOV.U32 R4, RZ, RZ, -0x1 ;  /* 0xffffffffff047424 */ /* 0x000fc600078e00ff */
[----:B------:R-:W-:Y:S01]  /*33620*/  @P1 LOP3.LUT R6, R6, 0x1, R5, 0x78, !PT ;  /* 0x0000000106061812 */ /* 0x000fe200078e7805 */
[----:B------:R-:W-:Y:S01]  /*33630*/  IMAD.MOV.U32 R5, RZ, RZ, -0x1 ;  /* 0xffffffffff057424 */ /* 0x000fe200078e00ff */
[----:B---3--:R-:W-:-:S04]  /*33640*/  IADD3 R14, P0, R14, UR22, RZ ;  /* 0x000000160e0e7c10 */ /* 0x008fc8000ff1e0ff */
[----:B--2---:R-:W-:Y:S01]  /*33650*/  IADD3.X R15, R15, UR13, RZ, P0, !PT ;  /* 0x0000000d0f0f7c10 */ /* 0x004fe200087fe4ff */
[----:B------:R0:W-:Y:S01]  /*33660*/  STL [R1+0x57c], R14 ;  /* 0x00057c0e01007387 */ /* 0x0001e20000100800 */
[----:B------:R-:W-:-:S03]  /*33670*/  ISETP.GE.U32.AND P0, PT, R14, UR8, PT ;  /* 0x000000080e007c0c */ /* 0x000fc6000bf06070 */
[----:B------:R0:W-:Y:S01]  /*33680*/  STL [R1+0x578], R15 ;  /* 0x0005780f01007387 */ /* 0x0001e20000100800 */
[----:B------:R-:W-:-:S13]  /*33690*/  ISETP.GE.U32.AND.EX P0, PT, R15, UR9, PT, P0 ;  /* 0x000000090f007c0c */ /* 0x000fda000bf06100 */
[----:B0-----:R-:W-:Y:S05]  /*336a0*/  @P0 BRA `(.L_x_57) ;  /* 0x0000000400580947 */ /* 0x001fea0003800000 */
[----:B------:R-:W0:Y:S01]  /*336b0*/  S2R R8, SR_CTAID.X ;  /* 0x0000000000087919 */ /* 0x000e220000002500 */
[----:B------:R-:W1:Y:S01]  /*336c0*/  LDC R17, c[0x0][0x65c] ;  /* 0x00019700ff117b82 */ /* 0x000e620000000800 */
[----:B------:R-:W-:Y:S01]  /*336d0*/  ULDC UR5, c[0x0][0x150] ;  /* 0x0000540000057ab9 */ /* 0x000fe20000000800 */
[----:B------:R-:W-:Y:S01]  /*336e0*/  ULDC.64 UR8, c[0x0][0x628] ;  /* 0x00018a0000087ab9 */ /* 0x000fe20000000a00 */
[----:B------:R-:W2:Y:S01]  /*336f0*/  S2R R2, SR_CTAID.Y ;  /* 0x0000000000027919 */ /* 0x000ea20000002600 */
[----:B------:R-:W-:Y:S01]  /*33700*/  ISETP.NE.U32.AND P0, PT, RZ, UR8, PT ;  /* 0x00000008ff007c0c */ /* 0x000fe2000bf05070 */
[----:B------:R-:W-:-:S03]  /*33710*/  ULDC UR6, c[0x0][0x630] ;  /* 0x00018c0000067ab9 */ /* 0x000fc60000000800 */
[----:B------:R-:W3:Y:S01]  /*33720*/  LDC R5, c[0x0][0x144] ;  /* 0x00005100ff057b82 */ /* 0x000ee20000000800 */
[----:B------:R-:W-:-:S07]  /*33730*/  ISETP.NE.AND.EX P0, PT, RZ, UR9, PT, P0 ;  /* 0x00000009ff007c0c */ /* 0x000fce000bf05300 */
[----:B------:R-:W4:Y:S01]  /*33740*/  LDC R13, c[0x0][0x148] ;  /* 0x00005200ff0d7b82 */ /* 0x000f220000000800 */
[----:B-1----:R-:W-:Y:S02]  /*33750*/  ISETP.NE.AND P2, PT, R17, 0x1, PT ;  /* 0x000000011100780c */ /* 0x002fe40003f45270 */
[----:B0-----:R-:W-:Y:S02]  /*33760*/  I2FP.F32.U32 R3, R8 ;  /* 0x0000000800037245 */ /* 0x001fe40000201000 */
[----:B--2---:R-:W-:-:S03]  /*33770*/  I2FP.F32.U32 R4, R2 ;  /* 0x0000000200047245 */ /* 0x004fc60000201000 */
[----:B------:R-:W-:Y:S01]  /*33780*/  FMUL R3, R3, UR5 ;  /* 0x0000000503037c20 */ /* 0x000fe20008400000 */
[----:B------:R-:W-:Y:S02]  /*33790*/  ULDC UR5, c[0x0][0x154] ;  /* 0x0000550000057ab9 */ /* 0x000fe40000000800 */
[----:B------:R-:W-:-:S03]  /*337a0*/  FMUL R11, R4, UR5 ;  /* 0x00000005040b7c20 */ /* 0x000fc60008400000 */
[----:B------:R-:W0:Y:S08]  /*337b0*/  F2I.U32.TRUNC.NTZ R3, R3 ;  /* 0x0000000300037305 */ /* 0x000e30000020f000 */
[----:B------:R-:W1:Y:S01]  /*337c0*/  F2I.U32.TRUNC.NTZ R11, R11 ;  /* 0x0000000b000b7305 */ /* 0x000e62000020f000 */
[----:B0-----:R-:W-:Y:S02]  /*337d0*/  IMAD.MOV R4, RZ, RZ, -R3 ;  /* 0x000000ffff047224 */ /* 0x001fe400078e0a03 */
[----:B------:R-:W-:-:S02]  /*337e0*/  IMAD.MOV.U32 R3, RZ, RZ, R15 ;  /* 0x000000ffff037224 */ /* 0x000fc400078e000f */
[----:B---3--:R-:W-:Y:S02]  /*337f0*/  IMAD R8, R5, R4, R8 ;  /* 0x0000000405087224 */ /* 0x008fe400078e0208 */
[----:B-1----:R-:W-:-:S04]  /*33800*/  IMAD.MOV R4, RZ, RZ, -R11 ;  /* 0x000000ffff047224 */ /* 0x002fc800078e0a0b */
[----:B----4-:R-:W-:Y:S02]  /*33810*/  @P2 IMAD R8, R13, R4, R2 ;  /* 0x000000040d082224 */ /* 0x010fe400078e0202 */
[----:B------:R-:W-:Y:S01]  /*33820*/  IMAD.MOV.U32 R2, RZ, RZ, R14 ;  /* 0x000000ffff027224 */ /* 0x000fe200078e000e */
[----:B------:R-:W-:Y:S06]  /*33830*/  @!P0 BRA `(.L_x_58) ;  /* 0x0000000000288947 */ /* 0x000fec0003800000 */
[----:B------:R-:W-:Y:S02]  /*33840*/  ULDC UR5, c[0x0][0x634] ;  /* 0x00018d0000057ab9 */ /* 0x000fe40000000800 */
[----:B------:R-:W-:-:S05]  /*33850*/  IADD3 R3, P0, R14, UR5, RZ ;  /* 0x000000050e037c10 */ /* 0x000fca000ff1e0ff */
[----:B------:R-:W-:-:S04]  /*33860*/  IMAD.X R11, RZ, RZ, R15, P0 ;  /* 0x000000ffff0b7224 */ /* 0x000fc800000e060f */
[----:B------:R-:W-:-:S04]  /*33870*/  IMAD.WIDE.U32 R4, R11, UR8, RZ ;  /* 0x000000080b047c25 */ /* 0x000fc8000f8e00ff */
[----:B------:R-:W-:-:S04]  /*33880*/  IMAD.WIDE.U32 R4, P0, R3, UR9, R4 ;  /* 0x0000000903047c25 */ /* 0x000fc8000f800004 */
[----:B------:R-:W-:-:S04]  /*33890*/  IMAD.WIDE.U32 R2, R3, UR8, RZ ;  /* 0x0000000803027c25 */ /* 0x000fc8000f8e00ff */
[----:B------:R-:W-:Y:S01]  /*338a0*/  IMAD.MOV.U32 R2, RZ, RZ, R5 ;  /* 0x000000ffff027224 */ /* 0x000fe200078e0005 */
[----:B------:R-:W-:Y:S01]  /*338b0*/  IADD3 RZ, P1, R3, R4, RZ ;  /* 0x0000000403ff7210 */ /* 0x000fe20007f3e0ff */
[----:B------:R-:W-:-:S04]  /*338c0*/  IMAD.X R3, RZ, RZ, RZ, P0 ;  /* 0x000000ffff037224 */ /* 0x000fc800000e06ff */
[----:B------:R-:W-:-:S08]  /*338d0*/  IMAD.WIDE.U32.X R2, R11, UR9, R2, P1 ;  /* 0x000000090b027c25 */ /* 0x000fd000088e0402 */
.L_x_58:
[--C-:B------:R-:W-:Y:S01]  /*338e0*/  SHF.R.U64 R11, R2, UR6, R3.reuse ;  /* 0x00000006020b7c19 */ /* 0x100fe20008001203 */
[----:B------:R-:W-:Y:S01]  /*338f0*/  ULDC.64 UR8, c[0x0][0x620] ;  /* 0x0001880000087ab9 */ /* 0x000fe20000000a00 */
[----:B------:R-:W-:Y:S01]  /*33900*/  SHF.R.U32.HI R2, RZ, UR6, R3 ;  /* 0x00000006ff027c19 */ /* 0x000fe20008011603 */
[----:B------:R-:W-:Y:S01]  /*33910*/  IMAD.MOV.U32 R3, RZ, RZ, R15 ;  /* 0x000000ffff037224 */ /* 0x000fe200078e000f */
[----:B------:R-:W-:Y:S01]  /*33920*/  IADD3 R13, P0, RZ, -R11, RZ ;  /* 0x8000000bff0d7210 */ /* 0x000fe20007f1e0ff */
[----:B------:R-:W-:-:S04]  /*33930*/  ULDC UR5, c[0x0][0x618] ;  /* 0x0001860000057ab9 */ /* 0x000fc80000000800 */
[----:B------:R-:W-:-:S04]  /*33940*/  IMAD.X R2, RZ, RZ, ~R2, P0 ;  /* 0x000000ffff027224 */ /* 0x000fc800000e0e02 */
[----:B------:R-:W-:-:S04]  /*33950*/  IMAD R2, R2, UR8, RZ ;  /* 0x0000000802027c24 */ /* 0x000fc8000f8e02ff */
[----:B------:R-:W-:Y:S02]  /*33960*/  IMAD R5, R13, UR9, R2 ;  /* 0x000000090d057c24 */ /* 0x000fe4000f8e0202 */
[----:B------:R-:W-:-:S04]  /*33970*/  IMAD.MOV.U32 R2, RZ, RZ, R14 ;  /* 0x000000ffff027224 */ /* 0x000fc800078e000e */
[----:B------:R-:W-:Y:S01]  /*33980*/  IMAD.WIDE.U32 R2, R13, UR8, R2 ;  /* 0x000000080d027c25 */ /* 0x000fe2000f8e0002 */
[----:B------:R-:W-:Y:S02]  /*33990*/  ULDC.64 UR8, c[0x0][0x640] ;  /* 0x0001900000087ab9 */ /* 0x000fe40000000a00 */
[----:B------:R-:W-:Y:S01]  /*339a0*/  ISETP.NE.U32.AND P0, PT, RZ, UR8, PT ;  /* 0x00000008ff007c0c */ /* 0x000fe2000bf05070 */
[----:B------:R-:W-:-:S03]  /*339b0*/  IMAD.IADD R3, R3, 0x1, R5 ;  /* 0x0000000103037824 */ /* 0x000fc600078e0205 */
[----:B------:R-:W-:Y:S02]  /*339c0*/  ISETP.NE.AND.EX P0, PT, RZ, UR9, PT, P0 ;  /* 0x00000009ff007c0c */ /* 0x000fe4000bf05300 */
[--C-:B------:R-:W-:Y:S02]  /*339d0*/  SHF.R.U64 R12, R2, UR5, R3.reuse ;  /* 0x00000005020c7c19 */ /* 0x100fe40008001203 */
[----:B------:R-:W-:Y:S01]  /*339e0*/  SHF.R.U32.HI R3, RZ, UR5, R3 ;  /* 0x00000005ff037c19 */ /* 0x000fe20008011603 */
[----:B------:R-:W-:-:S03]  /*339f0*/  ULDC UR5, c[0x0][0x608] ;  /* 0x0001820000057ab9 */ /* 0x000fc60000000800 */
[--C-:B------:R-:W-:Y:S02]  /*33a00*/  SHF.R.U64 R13, R12, UR5, R3.reuse ;  /* 0x000000050c0d7c19 */ /* 0x100fe40008001203 */
[----:B------:R-:W-:Y:S01]  /*33a10*/  SHF.R.U32.HI R2, RZ, UR5, R3 ;  /* 0x00000005ff027c19 */ /* 0x000fe20008011603 */
[----:B------:R-:W-:-:S03]  /*33a20*/  ULDC UR5, c[0x0][0x658] ;  /* 0x0001960000057ab9 */ /* 0x000fc60000000800 */
[--C-:B------:R-:W-:Y:S02]  /*33a30*/  SHF.R.U64 R14, R13, UR5, R2.reuse ;  /* 0x000000050d0e7c19 */ /* 0x100fe40008001202 */
[----:B------:R-:W-:-:S03]  /*33a40*/  SHF.R.U32.HI R15, RZ, UR5, R2 ;  /* 0x00000005ff0f7c19 */ /* 0x000fc60008011602 */
[----:B------:R-:W-:Y:S02]  /*33a50*/  IMAD.MOV.U32 R2, RZ, RZ, R14 ;  /* 0x000000ffff027224 */ /* 0x000fe400078e000e */
        /* <DEDUP_REMOVED lines=12> */
.L_x_59:
[----:B------:R-:W-:Y:S01]  /*33b20*/  ULDC UR5, c[0x0][0x648] ;  /* 0x0001920000057ab9 */ /* 0x000fe20000000800 */
[----:B------:R-:W-:Y:S02]  /*33b30*/  LOP3.LUT R13, R13, UR18, RZ, 0xc0, !PT ;  /* 0x000000120d0d7c12 */ /* 0x000fe4000f8ec0ff */
[----:B------:R-:W-:Y:S01]  /*33b40*/  SHF.R.U64 R2, R2, UR5, R3 ;  /* 0x0000000502027c19 */ /* 0x000fe20008001203 */
[----:B------:R-:W-:-:S04]  /*33b50*/  ULDC UR5, c[0x0][0x638] ;  /* 0x00018e0000057ab9 */ /* 0x000fc80000000800 */
[----:B------:R-:W-:Y:S02]  /*33b60*/  IMAD.MOV R3, RZ, RZ, -R2 ;  /* 0x000000ffff037224 */ /* 0x000fe400078e0a02 */
[----:B------:R-:W-:Y:S02]  /*33b70*/  IMAD R13, R2, UR19, R13 ;  /* 0x00000013020d7c24 */ /* 0x000fe4000f8e020d */
[----:B------:R-:W-:Y:S01]  /*33b80*/  IMAD R14, R3, UR5, R14 ;  /* 0x00000005030e7c24 */ /* 0x000fe2000f8e020e */
[----:B------:R-:W-:Y:S01]  /*33b90*/  ULDC UR5, c[0x0][0x610] ;  /* 0x0001840000057ab9 */ /* 0x000fe20000000800 */
[----:B------:R-:W-:Y:S01]  /*33ba0*/  LOP3.LUT R3, R12, UR4, RZ, 0xc0, !PT ;  /* 0x000000040c037c12 */ /* 0x000fe2000f8ec0ff */
[----:B------:R-:W-:Y:S01]  /*33bb0*/  IMAD R8, R13, UR5, R8 ;  /* 0x000000050d087c24 */ /* 0x000fe2000f8e0208 */
[----:B------:R-:W-:Y:S01]  /*33bc0*/  ULDC UR5, c[0x0][0x600] ;  /* 0x0001800000057ab9 */ /* 0x000fe20000000800 */
[----:B------:R-:W-:Y:S02]  /*33bd0*/  IMAD.MOV.U32 R2, RZ, RZ, 0x1 ;  /* 0x00000001ff027424 */ /* 0x000fe400078e00ff */
[----:B------:R-:W-:-:S05]  /*33be0*/  IMAD R3, R14, UR5, R3 ;  /* 0x000000050e037c24 */ /* 0x000fca000f8e0203 */
[----:B------:R-:W-:Y:S02]  /*33bf0*/  SEL R5, R3, R8, !P2 ;  /* 0x0000000803057207 */ /* 0x000fe40005000000 */
[----:B------:R-:W-:-:S07]  /*33c00*/  SEL R4, R8, R3, !P2 ;  /* 0x0000000308047207 */ /* 0x000fce0005000000 */
.L_x_57:
[----:B------:R-:W-:Y:S05]  /*33c10*/  BSYNC B1 ;  /* 0x0000000000017941 */ /* 0x000fea0003800000 */
.L_x_56:
[----:B------:R-:W-:-:S13]  /*33c20*/  LOP3.LUT P0, RZ, R2, 0xff, RZ, 0xc0, !PT ;  /* 0x000000ff02ff7812 */ /* 0x000fda000780c0ff */
[----:B------:R-:W-:Y:S05]  /*33c30*/  @P0 BRA `(.L_x_60) ;  /* 0xfffffff400240947 */ /* 0x000fea000383ffff */
[----:B------:R-:W-:Y:S05]  /*33c40*/  BSYNC B0 ;  /* 0x0000000000007941 */ /* 0x000fea0003800000 */
.L_x_49:
[----:B------:R-:W-:-:S03]  /*33c50*/  UMOV UR5, 0xffffffff ;  /* 0xffffffff00057882 */ /* 0x000fc60000000000 */
[----:B------:R-:W-:Y:S05]  /*33c60*/  BRA.DIV UR5, `(.L_x_61) ;  /* 0x0000000605047947 */ /* 0x000fea000b800000 */
[----:B------:R-:W-:-:S13]  /*33c70*/  ELECT P0, URZ, PT ;  /* 0x00000000003f782f */ /* 0x000fda0003800000 */
.L_x_74:
[----:B------:R-:W-:Y:S04]  /*33c80*/  BSSY B0, `(.L_x_62) ;  /* 0x0000023000007945 */ /* 0x000fe80003800000 */
[----:B------:R-:W-:Y:S05]  /*33c90*/  @!P0 BRA `(.L_x_63) ;  /* 0x0000000000848947 */ /* 0x000fea0003800000 */
[----:B------:R-:W-:-:S04]  /*33ca0*/  ULOP3.LUT UR5, UR7, 0x2, URZ, 0xfc, !UPT ;  /* 0x0000000207057892 */ /* 0x000fc8000f8efc3f */
[----:B------:R-:W-:-:S06]  /*33cb0*/  UISETP.NE.AND UP0, UPT, UR5, 0x3, UPT ;  /* 0x000000030500788c */ /* 0x000fcc000bf05270 */
[----:B------:R-:W-:-:S13]  /*33cc0*/  PLOP3.LUT P0, PT, PT, PT, UP0, 0x80, 0x0 ;  /* 0x000000000000781c */ /* 0x000fda0003f0f008 */
[----:B------:R-:W-:Y:S05]  /*33cd0*/  @!P0 BRA `(.L_x_64) ;  /* 0x0000000000048947 */ /* 0x000fea0003800000 */
[----:B------:R-:W-:Y:S01]  /*33ce0*/  BPT.TRAP 0x1 ;  /* 0x000000040000795c */ /* 0x000fe20000300000 */
.L_x_64:
[----:B------:R-:W0:Y:S01]  /*33cf0*/  S2R R3, SR_CgaCtaId ;  /* 0x0000000000037919 */ /* 0x000e220000008800 */
[----:B------:R-:W-:Y:S02]  /*33d00*/  MOV R0, 0x400 ;  /* 0x0000040000007802 */ /* 0x000fe40000000f00 */
[----:B------:R-:W-:Y:S02]  /*33d10*/  SHF.L.U32 R2, R6, 0x1f, RZ ;  /* 0x0000001f06027819 */ /* 0x000fe400000006ff */
[----:B0-----:R-:W-:-:S05]  /*33d20*/  LEA R0, R3, R0, 0x18 ;  /* 0x0000000003007211 */ /* 0x001fca00078ec0ff */
[----:B------:R-:W-:-:S04]  /*33d30*/  VIADD R0, R0, 0x18 ;  /* 0x0000001800007836 */ /* 0x000fc80000000000 */
[----:B------:R-:W-:-:S04]  /*33d40*/  IMAD R3, R7, 0x8, R0 ;  /* 0x0000000807037824 */ /* 0x000fc800078e0200 */
[----:B------:R-:W0:Y:S02]  /*33d50*/  SYNCS.PHASECHK.TRANS64.TRYWAIT P0, [R3+URZ], R2 ;  /* 0x00000002030075a7 */ /* 0x000e24000800017f */
[----:B0-----:R-:W-:Y:S05]  /*33d60*/  @!P0 BRA `(.L_x_65) ;  /* 0x0000000000e48947 */ /* 0x001fea0003800000 */
.L_x_75:
[----:B------:R-:W-:-:S05]  /*33d70*/  VIADD R7, R7, 0x1 ;  /* 0x0000000107077836 */ /* 0x000fca0000000000 */
[----:B------:R-:W-:-:S04]  /*33d80*/  ISETP.NE.AND P0, PT, R7, 0x3, PT ;  /* 0x000000030700780c */ /* 0x000fc80003f05270 */
[----:B0-----:R-:W-:Y:S02]  /*33d90*/  SEL R3, RZ, 0x1, P0 ;  /* 0x00000001ff037807 */ /* 0x001fe40000000000 */
[----:B------:R-:W-:Y:S02]  /*33da0*/  SEL R7, R7, RZ, P0 ;  /* 0x000000ff07077207 */ /* 0x000fe40000000000 */
[----:B------:R-:W-:-:S03]  /*33db0*/  LOP3.LUT R5, R6, R3, RZ, 0x3c, !PT ;  /* 0x0000000306057212 */ /* 0x000fc600078e3cff */
[----:B------:R-:W-:Y:S01]  /*33dc0*/  IMAD R3, R7, 0x8, R0 ;  /* 0x0000000807037824 */ /* 0x000fe200078e0200 */
[----:B------:R-:W-:-:S04]  /*33dd0*/  SHF.L.U32 R2, R5, 0x1f, RZ ;  /* 0x0000001f05027819 */ /* 0x000fc800000006ff */
[----:B------:R-:W0:Y:S02]  /*33de0*/  SYNCS.PHASECHK.TRANS64.TRYWAIT P0, [R3+URZ], R2 ;  /* 0x00000002030075a7 */ /* 0x000e24000800017f */
[----:B0-----:R-:W-:Y:S05]  /*33df0*/  @!P0 BRA `(.L_x_66) ;  /* 0x0000000000d48947 */ /* 0x001fea0003800000 */
.L_x_76:
[----:B0-----:R-:W-:-:S05]  /*33e00*/  VIADD R2, R7, 0x1 ;  /* 0x0000000107027836 */ /* 0x001fca0000000000 */
[----:B------:R-:W-:-:S04]  /*33e10*/  ISETP.NE.AND P0, PT, R2, 0x3, PT ;  /* 0x000000030200780c */ /* 0x000fc80003f05270 */
[----:B------:R-:W-:Y:S02]  /*33e20*/  SEL R4, RZ, 0x1, P0 ;  /* 0x00000001ff047807 */ /* 0x000fe40000000000 */
[----:B------:R-:W-:Y:S02]  /*33e30*/  SEL R3, R2, RZ, P0 ;  /* 0x000000ff02037207 */ /* 0x000fe40000000000 */
[----:B------:R-:W-:-:S03]  /*33e40*/  LOP3.LUT R4, R5, R4, RZ, 0x3c, !PT ;  /* 0x0000000405047212 */ /* 0x000fc600078e3cff */
[----:B------:R-:W-:Y:S01]  /*33e50*/  IMAD R3, R3, 0x8, R0 ;  /* 0x0000000803037824 */ /* 0x000fe200078e0200 */
[----:B------:R-:W-:-:S07]  /*33e60*/  SHF.L.U32 R0, R4, 0x1f, RZ ;  /* 0x0000001f04007819 */ /* 0x000fce00000006ff */
.L_x_67:
[----:B0-----:R0:W1:Y:S02]  /*33e70*/  SYNCS.PHASECHK.TRANS64.TRYWAIT P0, [R3+URZ], R0 ;  /* 0x00000000030075a7 */ /* 0x001064000800017f */
[----:B-1----:R-:W-:Y:S05]  /*33e80*/  @!P0 NANOSLEEP.SYNCS 0x989680 ;  /* 0x009896800000895d */ /* 0x002fea0003900000 */
[----:B------:R-:W1:Y:S02]  /*33e90*/  @!P0 SYNCS.PHASECHK.TRANS64 P0, [R3+URZ], R0 ;  /* 0x00000000030085a7 */ /* 0x000e64000800007f */
[----:B-1----:R-:W-:Y:S05]  /*33ea0*/  @!P0 BRA `(.L_x_67) ;  /* 0xfffffffc00f08947 */ /* 0x002fea000383ffff */
.L_x_63:
[----:B------:R-:W-:Y:S05]  /*33eb0*/  BSYNC B0 ;  /* 0x0000000000007941 */ /* 0x000fea0003800000 */
.L_x_62:
[----:B------:R-:W-:Y:S05]  /*33ec0*/  EXIT ;  /* 0x000000000000794d */ /* 0x000fea0003800000 */
.L_x_21:
[----:B--2---:R-:W-:-:S04]  /*33ed0*/  IMAD.U32 R7, RZ, RZ, UR6 ;  /* 0x00000006ff077e24 */ /* 0x004fc8000f8e00ff */
[----:B------:R2:W3:Y:S03]  /*33ee0*/  SYNCS.PHASECHK.TRANS64.TRYWAIT P0, [R7+URZ], R6 ;  /* 0x00000006070075a7 */ /* 0x0004e6000800017f */
[----:B---3--:R-:W-:Y:S05]  /*33ef0*/  @!P0 NANOSLEEP.SYNCS 0x989680 ;  /* 0x009896800000895d */ /* 0x008fea0003900000 */
[----:B------:R-:W3:Y:S02]  /*33f00*/  @!P0 SYNCS.PHASECHK.TRANS64 P0, [R7+URZ], R6 ;  /* 0x00000006070085a7 */ /* 0x000ee4000800007f */
[----:B---3--:R-:W-:Y:S05]  /*33f10*/  @!P0 BRA `(.L_x_21) ;  /* 0xfffffffc00ec8947 */ /* 0x008fea000383ffff */
[----:B------:R-:W-:Y:S05]  /*33f20*/  BRA `(.L_x_20) ;  /* 0xfffffcf000cc7947 */ /* 0x000fea000383ffff */
.L_x_27:
[----:B-----5:R3:W-:Y:S02]  /*33f30*/  STL [R1+0x588], R0 ;  /* 0x0005880001007387 */ /* 0x0207e40000100800 */
[----:B---3--:R-:W-:-:S04]  /*33f40*/  IMAD.U32 R0, RZ, RZ, UR21 ;  /* 0x00000015ff007e24 */ /* 0x008fc8000f8e00ff */
[----:B------:R3:W4:Y:S03]  /*33f50*/  SYNCS.PHASECHK.TRANS64.TRYWAIT P0, [R0+URZ], R7 ;  /* 0x00000007000075a7 */ /* 0x000726000800017f */
[----:B----4-:R-:W-:Y:S05]  /*33f60*/  @!P0 NANOSLEEP.SYNCS 0x989680 ;  /* 0x009896800000895d */ /* 0x010fea0003900000 */
[----:B------:R3:W4:Y:S02]  /*33f70*/  @!P0 SYNCS.PHASECHK.TRANS64 P0, [R0+URZ], R7 ;  /* 0x00000007000085a7 */ /* 0x000724000800007f */
[----:B---3--:R3:W5:Y:S02]  /*33f80*/  LDL.LU R0, [R1+0x588] ;  /* 0x0005880001007983 */ /* 0x0087640000300800 */
[----:B---34-:R-:W-:Y:S05]  /*33f90*/  @!P0 BRA `(.L_x_27) ;  /* 0xfffffffc00e48947 */ /* 0x018fea000383ffff */
[----:B------:R-:W-:Y:S05]  /*33fa0*/  BRA `(.L_x_26) ;  /* 0xfffffd5c00d87947 */ /* 0x000fea000383ffff */
.L_x_50:
[----:B------:R-:W-:Y:S01]  /*33fb0*/  BSSY B1, `(.L_x_68) ;  /* 0x0000006000017945 */ /* 0x000fe20003800000 */
[----:B------:R-:W-:-:S07]  /*33fc0*/  IMAD.MOV.U32 R2, RZ, RZ, -0x1 ;  /* 0xffffffffff027424 */ /* 0x000fce00078e00ff */
[----:B------:R-:W-:Y:S05]  /*33fd0*/  WARPSYNC.COLLECTIVE R2, `(.L_x_69) ;  /* 0x00000000020c7348 */ /* 0x000fea0003c00000 */
[----:B------:R-:W-:Y:S02]  /*33fe0*/  ELECT P0, UR62, PT ;  /* 0x00000000003e782f */ /* 0x000fe40003800000 */
[----:B------:R-:W-:Y:S01]  /*33ff0*/  MOV R2, UR62 ;  /* 0x0000003e00027c02 */ /* 0x000fe20008000f00 */
[----:B------:R-:W-:Y:S10]  /*34000*/  ENDCOLLECTIVE ;  /* 0x000000000000791b */ /* 0x000ff40003800000 */
.L_x_69:
[----:B------:R-:W-:Y:S05]  /*34010*/  BSYNC B1 ;  /* 0x0000000000017941 */ /* 0x000fea0003800000 */
.L_x_68:
[----:B------:R-:W-:Y:S05]  /*34020*/  BRA `(.L_x_70) ;  /* 0xfffffff000347947 */ /* 0x000fea000383ffff */
.L_x_53:
[----:B0-----:R0:W1:Y:S02]  /*34030*/  SYNCS.PHASECHK.TRANS64.TRYWAIT P0, [R15+URZ+0x18], R14 ;  /* 0x0000180e0f0075a7 */ /* 0x001064000800017f */
[----:B-1----:R-:W-:Y:S05]  /*34040*/  @!P0 NANOSLEEP.SYNCS 0x989680 ;  /* 0x009896800000895d */ /* 0x002fea0003900000 */
[----:B------:R-:W1:Y:S02]  /*34050*/  @!P0 SYNCS.PHASECHK.TRANS64 P0, [R15+URZ+0x18], R14 ;  /* 0x0000180e0f0085a7 */ /* 0x000e64000800007f */
[----:B-1----:R-:W-:Y:S05]  /*34060*/  @!P0 BRA `(.L_x_53) ;  /* 0xfffffffc00f08947 */ /* 0x002fea000383ffff */
[----:B------:R-:W-:Y:S05]  /*34070*/  BRA `(.L_x_71) ;  /* 0xfffffff000687947 */ /* 0x000fea000383ffff */
.L_x_61:
[----:B------:R-:W-:Y:S01]  /*34080*/  BSSY B0, `(.L_x_72) ;  /* 0x0000006000007945 */ /* 0x000fe20003800000 */
[----:B------:R-:W-:-:S07]  /*34090*/  IMAD.MOV.U32 R2, RZ, RZ, -0x1 ;  /* 0xffffffffff027424 */ /* 0x000fce00078e00ff */
[----:B------:R-:W-:Y:S05]  /*340a0*/  WARPSYNC.COLLECTIVE R2, `(.L_x_73) ;  /* 0x00000000020c7348 */ /* 0x000fea0003c00000 */
[----:B------:R-:W-:Y:S02]  /*340b0*/  ELECT P0, UR62, PT ;  /* 0x00000000003e782f */ /* 0x000fe40003800000 */
[----:B------:R-:W-:Y:S01]  /*340c0*/  MOV R2, UR62 ;  /* 0x0000003e00027c02 */ /* 0x000fe20008000f00 */
[----:B------:R-:W-:Y:S10]  /*340d0*/  ENDCOLLECTIVE ;  /* 0x000000000000791b */ /* 0x000ff40003800000 */
.L_x_73:
[----:B------:R-:W-:Y:S05]  /*340e0*/  BSYNC B0 ;  /* 0x0000000000007941 */ /* 0x000fea0003800000 */
.L_x_72:
[----:B------:R-:W-:Y:S05]  /*340f0*/  BRA `(.L_x_74) ;  /* 0xfffffff800e07947 */ /* 0x000fea000383ffff */
.L_x_65:
[----:B0-----:R0:W1:Y:S02]  /*34100*/  SYNCS.PHASECHK.TRANS64.TRYWAIT P0, [R3+URZ], R2 ;  /* 0x00000002030075a7 */ /* 0x001064000800017f */
[----:B-1----:R-:W-:Y:S05]  /*34110*/  @!P0 NANOSLEEP.SYNCS 0x989680 ;  /* 0x009896800000895d */ /* 0x002fea0003900000 */
[----:B------:R-:W1:Y:S02]  /*34120*/  @!P0 SYNCS.PHASECHK.TRANS64 P0, [R3+URZ], R2 ;  /* 0x00000002030085a7 */ /* 0x000e64000800007f */
[----:B-1----:R-:W-:Y:S05]  /*34130*/  @!P0 BRA `(.L_x_65) ;  /* 0xfffffffc00f08947 */ /* 0x002fea000383ffff */
[----:B------:R-:W-:Y:S05]  /*34140*/  BRA `(.L_x_75) ;  /* 0xfffffffc00087947 */ /* 0x000fea000383ffff */
.L_x_66:
[----:B0-----:R0:W1:Y:S02]  /*34150*/  SYNCS.PHASECHK.TRANS64.TRYWAIT P0, [R3+URZ], R2 ;  /* 0x00000002030075a7 */ /* 0x001064000800017f */
[----:B-1----:R-:W-:Y:S05]  /*34160*/  @!P0 NANOSLEEP.SYNCS 0x989680 ;  /* 0x009896800000895d */ /* 0x002fea0003900000 */
[----:B------:R-:W1:Y:S02]  /*34170*/  @!P0 SYNCS.PHASECHK.TRANS64 P0, [R3+URZ], R2 ;  /* 0x00000002030085a7 */ /* 0x000e64000800007f */
[----:B-1----:R-:W-:Y:S05]  /*34180*/  @!P0 BRA `(.L_x_66) ;  /* 0xfffffffc00f08947 */ /* 0x002fea000383ffff */
[----:B------:R-:W-:Y:S05]  /*34190*/  BRA `(.L_x_76) ;  /* 0xfffffffc00187947 */ /* 0x000fea000383ffff */
.L_x_77:
[----:B------:R-:W-:-:S00]  /*341a0*/  BRA `(.L_x_77) ;  /* 0xfffffffc00fc7947 */ /* 0x000fc0000383ffff */
[----:B------:R-:W-:-:S00]  /*341b0*/  NOP ;  /* 0x0000000000007918 */ /* 0x000fc00000000000 */
        /* <DEDUP_REMOVED lines=12> */
.L_x_78:


//--------------------- .nv.shared._ZN7cutlass13device_kernelINS_4gemm6kernel13GemmUniversalIN4cute5tupleIJiiiiEEENS1_10collective13CollectiveMmaINS1_37MainloopSm90TmaGmmaWarpSpecializedFP8ILi3ENS5_IJNS4_1CILi2EEENSA_ILi1EEESC_EEENS1_35KernelTmaWarpSpecializedCooperativeEEENS5_IJNSA_ILi384EEENSA_ILi192EEENSA_ILi128EEEEEENS_12float_e4m3_tENS5_IJlSC_lEEESK_SL_NS4_8TiledMMAINS4_8MMA_AtomIJNS4_4SM904GMMA31MMA_64x192x32_F32E4M3E4M3_SS_TNILNSP_7ScaleInE1ELSR_1EEEEEENS4_6LayoutISD_NS5_IJSC_NSA_ILi0EEESV_EEEEENS5_IJNS4_10UnderscoreESY_SY_EEEEENS4_13SM90_TMA_LOADENS4_14ComposedLayoutINS4_7SwizzleILi3ELi4ELi3EEENS4_18smem_ptr_flag_bitsILi8EEENSU_INS5_IJNSA_ILi8EEESI_EEENS5_IJSI_SC_EEEEEEEvNS4_8identityENS4_23SM90_TMA_LOAD_MULTICASTES1B_vS1C_EENS_8epilogue10collective6detail29Sm90TmaWarpSpecializedAdapterINS1G_15DefaultEpilogueISK_SL_SL_NS1F_6thread17LinearCombinationISK_Li1EffLNS1K_9ScaleType4KindE0ELNS_15FloatRoundStyleE2ESK_EENS1_15EpilogueDefaultEEEEEvvEEEEvNT_6ParamsE --------------------------
	.section	.nv.shared._ZN7cutlass13device_kernelINS_4gemm6kernel13GemmUniversalIN4cute5tupleIJiiiiEEENS1_10collective13CollectiveMmaINS1_37MainloopSm90TmaGmmaWarpSpecializedFP8ILi3ENS5_IJNS4_1CILi2EEENSA_ILi1EEESC_EEENS1_35KernelTmaWarpSpecializedCooperativeEEENS5_IJNSA_ILi384EEENSA_ILi192EEENSA_ILi128EEEEEENS_12float_e4m3_tENS5_IJlSC_lEEESK_SL_NS4_8TiledMMAINS4_8MMA_AtomIJNS4_4SM904GMMA31MMA_64x192x32_F32E4M3E4M3_SS_TNILNSP_7ScaleInE1ELSR_1EEEEEENS4_6LayoutISD_NS5_IJSC_NSA_ILi0EEESV_EEEEENS5_IJNS4_10UnderscoreESY_SY_EEEEENS4_13SM90_TMA_LOADENS4_14ComposedLayoutINS4_7SwizzleILi3ELi4ELi3EEENS4_18smem_ptr_flag_bitsILi8EEENSU_INS5_IJNSA_ILi8EEESI_EEENS5_IJSI_SC_EEEEEEEvNS4_8identityENS4_23SM90_TMA_LOAD_MULTICASTES1B_vS1C_EENS_8epilogue10collective6detail29Sm90TmaWarpSpecializedAdapterINS1G_15DefaultEpilogueISK_SL_SL_NS1F_6thread17LinearCombinationISK_Li1EffLNS1K_9ScaleType4KindE0ELNS_15FloatRoundStyleE2ESK_EENS1_15EpilogueDefaultEEEEEvvEEEEvNT_6ParamsE,"aw",@nobits
	.sectionflags	@""
	.align	16
	.zero		1024


//--------------------- .nv.shared.reserved.0     --------------------------
	.section	.nv.shared.reserved.0,"aw",@nobits
	.weak		__nv_reservedSMEM_offset_0_alias
	.size		__nv_reservedSMEM_offset_0_alias, 0, 0
	.other		__nv_reservedSMEM_offset_0_alias,@"STO_CUDA_RESERVED_SHARED STV_DEFAULT"
__nv_reservedSMEM_offset_0_alias:
	.zero		0


//--------------------- .nv.global                --------------------------
	.section	.nv.global,"aw",@nobits
.nv.global:
	.type		_ZN39_INTERNAL_19a22c4d_4_k_cu_a03b4e9f_75394cute1_E,@object
	.size		_ZN39_INTERNAL_19a22c4d_4_k_cu_a03b4e9f_75394cute1_E,(_ZN39_INTERNAL_19a22c4d_4_k_cu_a03b4e9f_75394cuda3std3__45__cpo6cbeginE - _ZN39_INTERNAL_19a22c4d_4_k_cu_a03b4e9f_75394cute1_E)
_ZN39_INTERNAL_19a22c4d_4_k_cu_a03b4e9f_75394cute1_E:
	.zero		1
	.type		_ZN39_INTERNAL_19a22c4d_4_k_cu_a03b4e9f_75394cuda3std3__45__cpo6cbeginE,@object
	.size		_ZN39_INTERNAL_19a22c4d_4_k_cu_a03b4e9f_75394cuda3std3__45__cpo6cbeginE,(_ZN39_INTERNAL_19a22c4d_4_k_cu_a03b4e9f_75394cuda3std3__48in_placeE - _ZN39_INTERNAL_19a22c4d_4_k_cu_a03b4e9f_75394cuda3std3__45__cpo6cbeginE)
_ZN39_INTERNAL_19a22c4d_4_k_cu_a03b4e9f_75394cuda3std3__45__cpo6cbeginE:
	.zero		1
	.type		_ZN39_INTERNAL_19a22c4d_4_k_cu_a03b4e9f_75394cuda3std3__48in_placeE,@object
	.size		_ZN39_INTERNAL_19a22c4d_4_k_cu_a03b4e9f_75394cuda3std3__48in_placeE,(_ZN39_INTERNAL_19a22c4d_4_k_cu_a03b4e9f_75394cuda3std6ranges3__45__cpo9iter_moveE - _ZN39_INTERNAL_19a22c4d_4_k_cu_a03b4e9f_75394cuda3std3__48in_placeE)
_ZN39_INTERNAL_19a22c4d_4_k_cu_a03b4e9f_75394cuda3std3__48in_placeE:
	.zero		1
	.type		_ZN39_INTERNAL_19a22c4d_4_k_cu_a03b4e9f_75394cuda3std6ranges3__45__cpo9iter_moveE,@object
	.size		_ZN39_INTERNAL_19a22c4d_4_k_cu_a03b4e9f_75394cuda3std6ranges3__45__cpo9iter_moveE,(_ZN39_INTERNAL_19a22c4d_4_k_cu_a03b4e9f_75394cuda3std3__45__cpo5beginE - _ZN39_INTERNAL_19a22c4d_4_k_cu_a03b4e9f_75394cuda3std6ranges3__45__cpo9iter_moveE)
_ZN39_INTERNAL_19a22c4d_4_k_cu_a03b4e9f_75394cuda3std6ranges3__45__cpo9iter_moveE:
	.zero		1
	.type		_ZN39_INTERNAL_19a22c4d_4_k_cu_a03b4e9f_75394cuda3std3__45__cpo5beginE,@object
	.size		_ZN39_INTERNAL_19a22c4d_4_k_cu_a03b4e9f_75394cuda3std3__45__cpo5beginE,(_ZN39_INTERNAL_19a22c4d_4_k_cu_a03b4e9f_75394cuda3std3__441_GLOBAL__N__19a22c4d_4_k_cu_a03b4e9f_75396ignoreE - _ZN39_INTERNAL_19a22c4d_4_k_cu_a03b4e9f_75394cuda3std3__45__cpo5beginE)
_ZN39_INTERNAL_19a22c4d_4_k_cu_a03b4e9f_75394cuda3std3__45__cpo5beginE:
	.zero		1
	.type		_ZN39_INTERNAL_19a22c4d_4_k_cu_a03b4e9f_75394cuda3std3__441_GLOBAL__N__19a22c4d_4_k_cu_a03b4e9f_75396ignoreE,@object
	.size		_ZN39_INTERNAL_19a22c4d_4_k_cu_a03b4e9f_75394cuda3std3__441_GLOBAL__N__19a22c4d_4_k_cu_a03b4e9f_75396ignoreE,(_ZN39_INTERNAL_19a22c4d_4_k_cu_a03b4e9f_75394cute7productE - _ZN39_INTERNAL_19a22c4d_4_k_cu_a03b4e9f_75394cuda3std3__441_GLOBAL__N__19a22c4d_4_k_cu_a03b4e9f_75396ignoreE)
_ZN39_INTERNAL_19a22c4d_4_k_cu_a03b4e9f_75394cuda3std3__441_GLOBAL__N__19a22c4d_4_k_cu_a03b4e9f_75396ignoreE:
	.zero		1
	.type		_ZN39_INTERNAL_19a22c4d_4_k_cu_a03b4e9f_75394cute7productE,@object
	.size		_ZN39_INTERNAL_19a22c4d_4_k_cu_a03b4e9f_75394cute7productE,(_ZN39_INTERNAL_19a22c4d_4_k_cu_a03b4e9f_75394cuda3std3__45__cpo3endE - _ZN39_INTERNAL_19a22c4d_4_k_cu_a03b4e9f_75394cute7productE)
_ZN39_INTERNAL_19a22c4d_4_k_cu_a03b4e9f_75394cute7productE:
	.zero		1
	.type		_ZN39_INTERNAL_19a22c4d_4_k_cu_a03b4e9f_75394cuda3std3__45__cpo3endE,@object
	.size		_ZN39_INTERNAL_19a22c4d_4_k_cu_a03b4e9f_75394cuda3std3__45__cpo3endE,(_ZN39_INTERNAL_19a22c4d_4_k_cu_a03b4e9f_75394cuda3std3__419piecewise_constructE - _ZN39_INTERNAL_19a22c4d_4_k_cu_a03b4e9f_75394cuda3std3__45__cpo3endE)
_ZN39_INTERNAL_19a22c4d_4_k_cu_a03b4e9f_75394cuda3std3__45__cpo3endE:
	.zero		1
	.type		_ZN39_INTERNAL_19a22c4d_4_k_cu_a03b4e9f_75394cuda3std3__419piecewise_constructE,@object
	.size		_ZN39_INTERNAL_19a22c4d_4_k_cu_a03b4e9f_75394cuda3std3__419piecewise_constructE,(_ZN39_INTERNAL_19a22c4d_4_k_cu_a03b4e9f_75394cuda3std3__45__cpo4cendE - _ZN39_INTERNAL_19a22c4d_4_k_cu_a03b4e9f_75394cuda3std3__419piecewise_constructE)
_ZN39_INTERNAL_19a22c4d_4_k_cu_a03b4e9f_75394cuda3std3__419piecewise_constructE:
	.zero		1
	.type		_ZN39_INTERNAL_19a22c4d_4_k_cu_a03b4e9f_75394cuda3std3__45__cpo4cendE,@object
	.size		_ZN39_INTERNAL_19a22c4d_4_k_cu_a03b4e9f_75394cuda3std3__45__cpo4cendE,(_ZN39_INTERNAL_19a22c4d_4_k_cu_a03b4e9f_75394cuda3std6ranges3__45__cpo4swapE - _ZN39_INTERNAL_19a22c4d_4_k_cu_a03b4e9f_75394cuda3std3__45__cpo4cendE)
_ZN39_INTERNAL_19a22c4d_4_k_cu_a03b4e9f_75394cuda3std3__45__cpo4cendE:
	.zero		1
	.type		_ZN39_INTERNAL_19a22c4d_4_k_cu_a03b4e9f_75394cuda3std6ranges3__45__cpo4swapE,@object
	.size		_ZN39_INTERNAL_19a22c4d_4_k_cu_a03b4e9f_75394cuda3std6ranges3__45__cpo4swapE,(.L_7 - _ZN39_INTERNAL_19a22c4d_4_k_cu_a03b4e9f_75394cuda3std6ranges3__45__cpo4swapE)
_ZN39_INTERNAL_19a22c4d_4_k_cu_a03b4e9f_75394cuda3std6ranges3__45__cpo4swapE:
	.zero		1
.L_7:


//--------------------- .nv.constant0._ZN7cutlass13device_kernelINS_4gemm6kernel13GemmUniversalIN4cute5tupleIJiiiiEEENS1_10collective13CollectiveMmaINS1_37MainloopSm90TmaGmmaWarpSpecializedFP8ILi3ENS5_IJNS4_1CILi2EEENSA_ILi1EEESC_EEENS1_35KernelTmaWarpSpecializedCooperativeEEENS5_IJNSA_ILi384EEENSA_ILi192EEENSA_ILi128EEEEEENS_12float_e4m3_tENS5_IJlSC_lEEESK_SL_NS4_8TiledMMAINS4_8MMA_AtomIJNS4_4SM904GMMA31MMA_64x192x32_F32E4M3E4M3_SS_TNILNSP_7ScaleInE1ELSR_1EEEEEENS4_6LayoutISD_NS5_IJSC_NSA_ILi0EEESV_EEEEENS5_IJNS4_10UnderscoreESY_SY_EEEEENS4_13SM90_TMA_LOADENS4_14ComposedLayoutINS4_7SwizzleILi3ELi4ELi3EEENS4_18smem_ptr_flag_bitsILi8EEENSU_INS5_IJNSA_ILi8EEESI_EEENS5_IJSI_SC_EEEEEEEvNS4_8identityENS4_23SM90_TMA_LOAD_MULTICASTES1B_vS1C_EENS_8epilogue10collective6detail29Sm90TmaWarpSpecializedAdapterINS1G_15DefaultEpilogueISK_SL_SL_NS1F_6thread17LinearCombinationISK_Li1EffLNS1K_9ScaleType4KindE0ELNS_15FloatRoundStyleE2ESK_EENS1_15EpilogueDefaultEEEEEvvEEEEvNT_6ParamsE --------------------------
	.section	.nv.constant0._ZN7cutlass13device_kernelINS_4gemm6kernel13GemmUniversalIN4cute5tupleIJiiiiEEENS1_10collective13CollectiveMmaINS1_37MainloopSm90TmaGmmaWarpSpecializedFP8ILi3ENS5_IJNS4_1CILi2EEENSA_ILi1EEESC_EEENS1_35KernelTmaWarpSpecializedCooperativeEEENS5_IJNSA_ILi384EEENSA_ILi192EEENSA_ILi128EEEEEENS_12float_e4m3_tENS5_IJlSC_lEEESK_SL_NS4_8TiledMMAINS4_8MMA_AtomIJNS4_4SM904GMMA31MMA_64x192x32_F32E4M3E4M3_SS_TNILNSP_7ScaleInE1ELSR_1EEEEEENS4_6LayoutISD_NS5_IJSC_NSA_ILi0EEESV_EEEEENS5_IJNS4_10UnderscoreESY_SY_EEEEENS4_13SM90_TMA_LOADENS4_14ComposedLayoutINS4_7SwizzleILi3ELi4ELi3EEENS4_18smem_ptr_flag_bitsILi8EEENSU_INS5_IJNSA_ILi8EEESI_EEENS5_IJSI_SC_EEEEEEEvNS4_8identityENS4_23SM90_TMA_LOAD_MULTICASTES1B_vS1C_EENS_8epilogue10collective6detail29Sm90TmaWarpSpecializedAdapterINS1G_15DefaultEpilogueISK_SL_SL_NS1F_6thread17LinearCombinationISK_Li1EffLNS1K_9ScaleType4KindE0ELNS_15FloatRoundStyleE2ESK_EENS1_15EpilogueDefaultEEEEEvvEEEEvNT_6ParamsE,"a",@progbits
	.sectionflags	@""
	.align	4
.nv.constant0._ZN7cutlass13device_kernelINS_4gemm6kernel13GemmUniversalIN4cute5tupleIJiiiiEEENS1_10collective13CollectiveMmaINS1_37MainloopSm90TmaGmmaWarpSpecializedFP8ILi3ENS5_IJNS4_1CILi2EEENSA_ILi1EEESC_EEENS1_35KernelTmaWarpSpecializedCooperativeEEENS5_IJNSA_ILi384EEENSA_ILi192EEENSA_ILi128EEEEEENS_12float_e4m3_tENS5_IJlSC_lEEESK_SL_NS4_8TiledMMAINS4_8MMA_AtomIJNS4_4SM904GMMA31MMA_64x192x32_F32E4M3E4M3_SS_TNILNSP_7ScaleInE1ELSR_1EEEEEENS4_6LayoutISD_NS5_IJSC_NSA_ILi0EEESV_EEEEENS5_IJNS4_10UnderscoreESY_SY_EEEEENS4_13SM90_TMA_LOADENS4_14ComposedLayoutINS4_7SwizzleILi3ELi4ELi3EEENS4_18smem_ptr_flag_bitsILi8EEENSU_INS5_IJNSA_ILi8EEESI_EEENS5_IJSI_SC_EEEEEEEvNS4_8identityENS4_23SM90_TMA_LOAD_MULTICASTES1B_vS1C_EENS_8epilogue10collective6detail29Sm90TmaWarpSpecializedAdapterINS1G_15DefaultEpilogueISK_SL_SL_NS1F_6thread17LinearCombinationISK_Li1EffLNS1K_9ScaleType4KindE0ELNS_15FloatRoundStyleE2ESK_EENS1_15EpilogueDefaultEEEEEvvEEEEvNT_6ParamsE:
	.zero		1664


//--------------------- SYMBOLS --------------------------

	.type		.nv.reservedSmem.offset0,@object
	.size		.nv.reservedSmem.offset0,0x4
